//
// Generated by NVIDIA NVVM Compiler
//
// Compiler Build ID: CL-36424714
// Cuda compilation tools, release 13.0, V13.0.88
// Based on NVVM 20.0.0
//

.version 9.0
.target sm_100
.address_size 64

	// .globl	_Z25fused_conv_if_kernel1_ptxPKfS0_S0_PfS1_i
// _ZZ25fused_conv_if_kernel1_ptxPKfS0_S0_PfS1_iE9s_weights has been demoted
// _ZZ25fused_conv_if_kernel1_ptxPKfS0_S0_PfS1_iE8s_biases has been demoted
// _ZZ25fused_conv_if_kernel2_ptxPKfS0_S0_PfS1_iE16s_input_pingpong has been demoted
// _ZZ25fused_conv_if_kernel2_ptxPKfS0_S0_PfS1_iE9s_weights has been demoted
// _ZZ25fused_conv_if_kernel2_ptxPKfS0_S0_PfS1_iE8s_biases has been demoted
// _ZZ28linear_accumulate_fc3_kernelPKfS0_S0_PfiE7s_input has been demoted
// _ZZ26wmma_linear_if_kernel_halfILi256ELi120ELi256EEvPKfPK6__halfS1_PfS5_iE3s_a has been demoted
// _ZZ26wmma_linear_if_kernel_halfILi256ELi120ELi256EEvPKfPK6__halfS1_PfS5_iE3s_c has been demoted
// _ZZ26wmma_linear_if_kernel_halfILi120ELi84ELi128EEvPKfPK6__halfS1_PfS5_iE3s_a has been demoted
// _ZZ26wmma_linear_if_kernel_halfILi120ELi84ELi128EEvPKfPK6__halfS1_PfS5_iE3s_c has been demoted

.visible .entry _Z25fused_conv_if_kernel1_ptxPKfS0_S0_PfS1_i(
	.param .u64 .ptr .align 1 _Z25fused_conv_if_kernel1_ptxPKfS0_S0_PfS1_i_param_0,
	.param .u64 .ptr .align 1 _Z25fused_conv_if_kernel1_ptxPKfS0_S0_PfS1_i_param_1,
	.param .u64 .ptr .align 1 _Z25fused_conv_if_kernel1_ptxPKfS0_S0_PfS1_i_param_2,
	.param .u64 .ptr .align 1 _Z25fused_conv_if_kernel1_ptxPKfS0_S0_PfS1_i_param_3,
	.param .u64 .ptr .align 1 _Z25fused_conv_if_kernel1_ptxPKfS0_S0_PfS1_i_param_4,
	.param .u32 _Z25fused_conv_if_kernel1_ptxPKfS0_S0_PfS1_i_param_5
)
.maxntid 64
{
	.reg .pred 	%p<19>;
	.reg .b32 	%r<88>;
	.reg .b32 	%f<663>;
	.reg .b64 	%rd<69>;
	// demoted variable
	.shared .align 4 .b8 _ZZ25fused_conv_if_kernel1_ptxPKfS0_S0_PfS1_iE9s_weights[600];
	// demoted variable
	.shared .align 4 .b8 _ZZ25fused_conv_if_kernel1_ptxPKfS0_S0_PfS1_iE8s_biases[24];
	ld.param.u64 	%rd6, [_Z25fused_conv_if_kernel1_ptxPKfS0_S0_PfS1_i_param_1];
	ld.param.u64 	%rd7, [_Z25fused_conv_if_kernel1_ptxPKfS0_S0_PfS1_i_param_2];
	ld.param.u32 	%r36, [_Z25fused_conv_if_kernel1_ptxPKfS0_S0_PfS1_i_param_5];
	mov.u32 	%r1, %tid.y;
	mov.u32 	%r2, %ntid.x;
	mov.u32 	%r3, %tid.x;
	mad.lo.s32 	%r4, %r1, %r2, %r3;
	mov.u32 	%r5, %ntid.y;
	mul.lo.s32 	%r6, %r2, %r5;
	mov.u32 	%r7, %ctaid.z;
	setp.gt.u32 	%p1, %r4, 149;
	@%p1 bra 	$L__BB0_7;
	add.s32 	%r37, %r4, %r6;
	max.u32 	%r38, %r37, 150;
	setp.lt.u32 	%p2, %r37, 150;
	selp.u32 	%r39, 1, 0, %p2;
	add.s32 	%r40, %r37, %r39;
	sub.s32 	%r41, %r38, %r40;
	div.u32 	%r42, %r41, %r6;
	add.s32 	%r8, %r42, %r39;
	and.b32  	%r43, %r8, 3;
	setp.eq.s32 	%p3, %r43, 3;
	mov.u32 	%r87, %r4;
	@%p3 bra 	$L__BB0_4;
	add.s32 	%r44, %r8, 1;
	and.b32  	%r45, %r44, 3;
	shl.b32 	%r46, %r4, 2;
	mov.u32 	%r47, _ZZ25fused_conv_if_kernel1_ptxPKfS0_S0_PfS1_iE9s_weights;
	add.s32 	%r81, %r47, %r46;
	shl.b32 	%r10, %r6, 2;
	mul.wide.u32 	%rd10, %r1, %r2;
	cvt.u64.u32 	%rd11, %r3;
	add.s64 	%rd12, %rd10, %rd11;
	shl.b64 	%rd13, %rd12, 2;
	add.s64 	%rd68, %rd6, %rd13;
	mul.wide.u32 	%rd2, %r6, 4;
	neg.s32 	%r80, %r45;
	mad.lo.s32 	%r48, %r5, %r45, %r1;
	mad.lo.s32 	%r87, %r2, %r48, %r3;
$L__BB0_3:
	.pragma "nounroll";
	// begin inline asm
	ld.global.nc.f32 %f1, [%rd68];
	// end inline asm
	st.shared.f32 	[%r81], %f1;
	add.s32 	%r81, %r81, %r10;
	add.s64 	%rd68, %rd68, %rd2;
	add.s32 	%r80, %r80, 1;
	setp.ne.s32 	%p4, %r80, 0;
	@%p4 bra 	$L__BB0_3;
$L__BB0_4:
	setp.lt.u32 	%p5, %r8, 3;
	@%p5 bra 	$L__BB0_7;
	shl.b32 	%r49, %r6, 1;
	add.s32 	%r86, %r87, %r49;
	shl.b32 	%r19, %r6, 2;
	mad.lo.s32 	%r85, %r6, 3, %r87;
	add.s32 	%r84, %r87, %r6;
	shl.b32 	%r50, %r87, 2;
	mov.u32 	%r51, _ZZ25fused_conv_if_kernel1_ptxPKfS0_S0_PfS1_iE9s_weights;
	add.s32 	%r83, %r51, %r50;
	shl.b32 	%r23, %r6, 4;
	shl.b32 	%r24, %r6, 3;
	mul.lo.s32 	%r25, %r6, 12;
$L__BB0_6:
	mul.wide.u32 	%rd19, %r87, 4;
	add.s64 	%rd15, %rd6, %rd19;
	// begin inline asm
	ld.global.nc.f32 %f2, [%rd15];
	// end inline asm
	st.shared.f32 	[%r83], %f2;
	add.s32 	%r52, %r87, %r6;
	mul.wide.u32 	%rd20, %r84, 4;
	add.s64 	%rd16, %rd6, %rd20;
	// begin inline asm
	ld.global.nc.f32 %f3, [%rd16];
	// end inline asm
	add.s32 	%r53, %r83, %r19;
	st.shared.f32 	[%r53], %f3;
	add.s32 	%r54, %r52, %r6;
	mul.wide.u32 	%rd21, %r86, 4;
	add.s64 	%rd17, %rd6, %rd21;
	// begin inline asm
	ld.global.nc.f32 %f4, [%rd17];
	// end inline asm
	add.s32 	%r55, %r83, %r24;
	st.shared.f32 	[%r55], %f4;
	add.s32 	%r56, %r54, %r6;
	mul.wide.u32 	%rd22, %r85, 4;
	add.s64 	%rd18, %rd6, %rd22;
	// begin inline asm
	ld.global.nc.f32 %f5, [%rd18];
	// end inline asm
	add.s32 	%r57, %r83, %r25;
	st.shared.f32 	[%r57], %f5;
	add.s32 	%r87, %r56, %r6;
	add.s32 	%r86, %r86, %r19;
	add.s32 	%r85, %r85, %r19;
	add.s32 	%r84, %r84, %r19;
	add.s32 	%r83, %r83, %r23;
	setp.lt.u32 	%p6, %r87, 150;
	@%p6 bra 	$L__BB0_6;
$L__BB0_7:
	setp.gt.u32 	%p7, %r4, 5;
	@%p7 bra 	$L__BB0_9;
	mul.wide.u32 	%rd24, %r4, 4;
	add.s64 	%rd23, %rd7, %rd24;
	// begin inline asm
	ld.global.nc.f32 %f6, [%rd23];
	// end inline asm
	shl.b32 	%r58, %r4, 2;
	mov.u32 	%r59, _ZZ25fused_conv_if_kernel1_ptxPKfS0_S0_PfS1_iE8s_biases;
	add.s32 	%r60, %r59, %r58;
	st.shared.f32 	[%r60], %f6;
$L__BB0_9:
	bar.sync 	0;
	mov.u32 	%r61, %ctaid.x;
	mad.lo.s32 	%r62, %r61, %r2, %r3;
	mov.u32 	%r63, %ctaid.y;
	mad.lo.s32 	%r64, %r63, %r5, %r1;
	setp.ge.s32 	%p8, %r7, %r36;
	setp.gt.u32 	%p9, %r64, 23;
	or.pred  	%p10, %p8, %p9;
	setp.gt.s32 	%p11, %r62, 23;
	or.pred  	%p12, %p11, %p10;
	@%p12 bra 	$L__BB0_11;
	ld.param.u64 	%rd67, [_Z25fused_conv_if_kernel1_ptxPKfS0_S0_PfS1_i_param_4];
	ld.param.u64 	%rd66, [_Z25fused_conv_if_kernel1_ptxPKfS0_S0_PfS1_i_param_3];
	ld.param.u64 	%rd65, [_Z25fused_conv_if_kernel1_ptxPKfS0_S0_PfS1_i_param_0];
	mul.lo.s32 	%r67, %r7, 784;
	cvt.u64.u32 	%rd50, %r67;
	mad.lo.s32 	%r76, %r7, 3456, %r62;
	mad.lo.s32 	%r77, %r64, 24, %r76;
	mul.lo.s32 	%r78, %r64, 28;
	cvt.s64.s32 	%rd51, %r62;
	cvt.u64.u32 	%rd52, %r78;
	add.s64 	%rd53, %rd52, %rd51;
	add.s64 	%rd54, %rd53, %rd50;
	shl.b64 	%rd55, %rd54, 2;
	add.s64 	%rd56, %rd65, %rd55;
	add.s64 	%rd45, %rd56, 448;
	ld.shared.f32 	%f11, [_ZZ25fused_conv_if_kernel1_ptxPKfS0_S0_PfS1_iE8s_biases];
	add.s32 	%r79, %r78, %r62;
	cvt.s64.s32 	%rd57, %r79;
	add.s64 	%rd58, %rd57, %rd50;
	shl.b64 	%rd59, %rd58, 2;
	add.s64 	%rd25, %rd65, %rd59;
	// begin inline asm
	ld.global.nc.f32 %f7, [%rd25];
	// end inline asm
	ld.shared.f32 	%f10, [_ZZ25fused_conv_if_kernel1_ptxPKfS0_S0_PfS1_iE9s_weights];
	// begin inline asm
	fma.rn.f32 %f8, %f7, %f10, %f11;
	// end inline asm
	add.s64 	%rd26, %rd25, 4;
	// begin inline asm
	ld.global.nc.f32 %f12, [%rd26];
	// end inline asm
	ld.shared.f32 	%f15, [_ZZ25fused_conv_if_kernel1_ptxPKfS0_S0_PfS1_iE9s_weights+4];
	// begin inline asm
	fma.rn.f32 %f13, %f12, %f15, %f8;
	// end inline asm
	add.s64 	%rd27, %rd25, 8;
	// begin inline asm
	ld.global.nc.f32 %f17, [%rd27];
	// end inline asm
	ld.shared.f32 	%f20, [_ZZ25fused_conv_if_kernel1_ptxPKfS0_S0_PfS1_iE9s_weights+8];
	// begin inline asm
	fma.rn.f32 %f18, %f17, %f20, %f13;
	// end inline asm
	add.s64 	%rd28, %rd25, 12;
	// begin inline asm
	ld.global.nc.f32 %f22, [%rd28];
	// end inline asm
	ld.shared.f32 	%f25, [_ZZ25fused_conv_if_kernel1_ptxPKfS0_S0_PfS1_iE9s_weights+12];
	// begin inline asm
	fma.rn.f32 %f23, %f22, %f25, %f18;
	// end inline asm
	add.s64 	%rd29, %rd25, 16;
	// begin inline asm
	ld.global.nc.f32 %f27, [%rd29];
	// end inline asm
	ld.shared.f32 	%f30, [_ZZ25fused_conv_if_kernel1_ptxPKfS0_S0_PfS1_iE9s_weights+16];
	// begin inline asm
	fma.rn.f32 %f28, %f27, %f30, %f23;
	// end inline asm
	add.s64 	%rd30, %rd56, 112;
	// begin inline asm
	ld.global.nc.f32 %f32, [%rd30];
	// end inline asm
	ld.shared.f32 	%f35, [_ZZ25fused_conv_if_kernel1_ptxPKfS0_S0_PfS1_iE9s_weights+20];
	// begin inline asm
	fma.rn.f32 %f33, %f32, %f35, %f28;
	// end inline asm
	add.s64 	%rd31, %rd56, 116;
	// begin inline asm
	ld.global.nc.f32 %f37, [%rd31];
	// end inline asm
	ld.shared.f32 	%f40, [_ZZ25fused_conv_if_kernel1_ptxPKfS0_S0_PfS1_iE9s_weights+24];
	// begin inline asm
	fma.rn.f32 %f38, %f37, %f40, %f33;
	// end inline asm
	add.s64 	%rd32, %rd56, 120;
	// begin inline asm
	ld.global.nc.f32 %f42, [%rd32];
	// end inline asm
	ld.shared.f32 	%f45, [_ZZ25fused_conv_if_kernel1_ptxPKfS0_S0_PfS1_iE9s_weights+28];
	// begin inline asm
	fma.rn.f32 %f43, %f42, %f45, %f38;
	// end inline asm
	add.s64 	%rd33, %rd56, 124;
	// begin inline asm
	ld.global.nc.f32 %f47, [%rd33];
	// end inline asm
	ld.shared.f32 	%f50, [_ZZ25fused_conv_if_kernel1_ptxPKfS0_S0_PfS1_iE9s_weights+32];
	// begin inline asm
	fma.rn.f32 %f48, %f47, %f50, %f43;
	// end inline asm
	add.s64 	%rd34, %rd56, 128;
	// begin inline asm
	ld.global.nc.f32 %f52, [%rd34];
	// end inline asm
	ld.shared.f32 	%f55, [_ZZ25fused_conv_if_kernel1_ptxPKfS0_S0_PfS1_iE9s_weights+36];
	// begin inline asm
	fma.rn.f32 %f53, %f52, %f55, %f48;
	// end inline asm
	add.s64 	%rd35, %rd56, 224;
	// begin inline asm
	ld.global.nc.f32 %f57, [%rd35];
	// end inline asm
	ld.shared.f32 	%f60, [_ZZ25fused_conv_if_kernel1_ptxPKfS0_S0_PfS1_iE9s_weights+40];
	// begin inline asm
	fma.rn.f32 %f58, %f57, %f60, %f53;
	// end inline asm
	add.s64 	%rd36, %rd56, 228;
	// begin inline asm
	ld.global.nc.f32 %f62, [%rd36];
	// end inline asm
	ld.shared.f32 	%f65, [_ZZ25fused_conv_if_kernel1_ptxPKfS0_S0_PfS1_iE9s_weights+44];
	// begin inline asm
	fma.rn.f32 %f63, %f62, %f65, %f58;
	// end inline asm
	add.s64 	%rd37, %rd56, 232;
	// begin inline asm
	ld.global.nc.f32 %f67, [%rd37];
	// end inline asm
	ld.shared.f32 	%f70, [_ZZ25fused_conv_if_kernel1_ptxPKfS0_S0_PfS1_iE9s_weights+48];
	// begin inline asm
	fma.rn.f32 %f68, %f67, %f70, %f63;
	// end inline asm
	add.s64 	%rd38, %rd56, 236;
	// begin inline asm
	ld.global.nc.f32 %f72, [%rd38];
	// end inline asm
	ld.shared.f32 	%f75, [_ZZ25fused_conv_if_kernel1_ptxPKfS0_S0_PfS1_iE9s_weights+52];
	// begin inline asm
	fma.rn.f32 %f73, %f72, %f75, %f68;
	// end inline asm
	add.s64 	%rd39, %rd56, 240;
	// begin inline asm
	ld.global.nc.f32 %f77, [%rd39];
	// end inline asm
	ld.shared.f32 	%f80, [_ZZ25fused_conv_if_kernel1_ptxPKfS0_S0_PfS1_iE9s_weights+56];
	// begin inline asm
	fma.rn.f32 %f78, %f77, %f80, %f73;
	// end inline asm
	add.s64 	%rd40, %rd56, 336;
	// begin inline asm
	ld.global.nc.f32 %f82, [%rd40];
	// end inline asm
	ld.shared.f32 	%f85, [_ZZ25fused_conv_if_kernel1_ptxPKfS0_S0_PfS1_iE9s_weights+60];
	// begin inline asm
	fma.rn.f32 %f83, %f82, %f85, %f78;
	// end inline asm
	add.s64 	%rd41, %rd56, 340;
	// begin inline asm
	ld.global.nc.f32 %f87, [%rd41];
	// end inline asm
	ld.shared.f32 	%f90, [_ZZ25fused_conv_if_kernel1_ptxPKfS0_S0_PfS1_iE9s_weights+64];
	// begin inline asm
	fma.rn.f32 %f88, %f87, %f90, %f83;
	// end inline asm
	add.s64 	%rd42, %rd56, 344;
	// begin inline asm
	ld.global.nc.f32 %f92, [%rd42];
	// end inline asm
	ld.shared.f32 	%f95, [_ZZ25fused_conv_if_kernel1_ptxPKfS0_S0_PfS1_iE9s_weights+68];
	// begin inline asm
	fma.rn.f32 %f93, %f92, %f95, %f88;
	// end inline asm
	add.s64 	%rd43, %rd56, 348;
	// begin inline asm
	ld.global.nc.f32 %f97, [%rd43];
	// end inline asm
	ld.shared.f32 	%f100, [_ZZ25fused_conv_if_kernel1_ptxPKfS0_S0_PfS1_iE9s_weights+72];
	// begin inline asm
	fma.rn.f32 %f98, %f97, %f100, %f93;
	// end inline asm
	add.s64 	%rd44, %rd56, 352;
	// begin inline asm
	ld.global.nc.f32 %f102, [%rd44];
	// end inline asm
	ld.shared.f32 	%f105, [_ZZ25fused_conv_if_kernel1_ptxPKfS0_S0_PfS1_iE9s_weights+76];
	// begin inline asm
	fma.rn.f32 %f103, %f102, %f105, %f98;
	// end inline asm
	// begin inline asm
	ld.global.nc.f32 %f107, [%rd45];
	// end inline asm
	ld.shared.f32 	%f110, [_ZZ25fused_conv_if_kernel1_ptxPKfS0_S0_PfS1_iE9s_weights+80];
	// begin inline asm
	fma.rn.f32 %f108, %f107, %f110, %f103;
	// end inline asm
	add.s64 	%rd46, %rd56, 452;
	// begin inline asm
	ld.global.nc.f32 %f112, [%rd46];
	// end inline asm
	ld.shared.f32 	%f115, [_ZZ25fused_conv_if_kernel1_ptxPKfS0_S0_PfS1_iE9s_weights+84];
	// begin inline asm
	fma.rn.f32 %f113, %f112, %f115, %f108;
	// end inline asm
	add.s64 	%rd47, %rd56, 456;
	// begin inline asm
	ld.global.nc.f32 %f117, [%rd47];
	// end inline asm
	ld.shared.f32 	%f120, [_ZZ25fused_conv_if_kernel1_ptxPKfS0_S0_PfS1_iE9s_weights+88];
	// begin inline asm
	fma.rn.f32 %f118, %f117, %f120, %f113;
	// end inline asm
	add.s64 	%rd48, %rd56, 460;
	// begin inline asm
	ld.global.nc.f32 %f122, [%rd48];
	// end inline asm
	ld.shared.f32 	%f125, [_ZZ25fused_conv_if_kernel1_ptxPKfS0_S0_PfS1_iE9s_weights+92];
	// begin inline asm
	fma.rn.f32 %f123, %f122, %f125, %f118;
	// end inline asm
	add.s64 	%rd49, %rd56, 464;
	// begin inline asm
	ld.global.nc.f32 %f127, [%rd49];
	// end inline asm
	ld.shared.f32 	%f130, [_ZZ25fused_conv_if_kernel1_ptxPKfS0_S0_PfS1_iE9s_weights+96];
	// begin inline asm
	fma.rn.f32 %f128, %f127, %f130, %f123;
	// end inline asm
	cvta.to.global.u64 	%rd60, %rd66;
	mul.wide.s32 	%rd61, %r77, 4;
	add.s64 	%rd62, %rd60, %rd61;
	ld.global.f32 	%f632, [%rd62];
	add.f32 	%f633, %f128, %f632;
	setp.ge.f32 	%p13, %f633, 0f3F800000;
	selp.f32 	%f634, 0f3F800000, 0f00000000, %p13;
	cvta.to.global.u64 	%rd63, %rd67;
	add.s64 	%rd64, %rd63, %rd61;
	st.global.f32 	[%rd64], %f634;
	mov.f32 	%f635, 0f3F800000;
	sub.f32 	%f636, %f635, %f634;
	mul.f32 	%f637, %f633, %f636;
	st.global.f32 	[%rd62], %f637;
	ld.shared.f32 	%f135, [_ZZ25fused_conv_if_kernel1_ptxPKfS0_S0_PfS1_iE8s_biases+4];
	ld.shared.f32 	%f134, [_ZZ25fused_conv_if_kernel1_ptxPKfS0_S0_PfS1_iE9s_weights+100];
	// begin inline asm
	fma.rn.f32 %f132, %f7, %f134, %f135;
	// end inline asm
	ld.shared.f32 	%f138, [_ZZ25fused_conv_if_kernel1_ptxPKfS0_S0_PfS1_iE9s_weights+104];
	// begin inline asm
	fma.rn.f32 %f136, %f12, %f138, %f132;
	// end inline asm
	ld.shared.f32 	%f142, [_ZZ25fused_conv_if_kernel1_ptxPKfS0_S0_PfS1_iE9s_weights+108];
	// begin inline asm
	fma.rn.f32 %f140, %f17, %f142, %f136;
	// end inline asm
	ld.shared.f32 	%f146, [_ZZ25fused_conv_if_kernel1_ptxPKfS0_S0_PfS1_iE9s_weights+112];
	// begin inline asm
	fma.rn.f32 %f144, %f22, %f146, %f140;
	// end inline asm
	ld.shared.f32 	%f150, [_ZZ25fused_conv_if_kernel1_ptxPKfS0_S0_PfS1_iE9s_weights+116];
	// begin inline asm
	fma.rn.f32 %f148, %f27, %f150, %f144;
	// end inline asm
	ld.shared.f32 	%f154, [_ZZ25fused_conv_if_kernel1_ptxPKfS0_S0_PfS1_iE9s_weights+120];
	// begin inline asm
	fma.rn.f32 %f152, %f32, %f154, %f148;
	// end inline asm
	ld.shared.f32 	%f158, [_ZZ25fused_conv_if_kernel1_ptxPKfS0_S0_PfS1_iE9s_weights+124];
	// begin inline asm
	fma.rn.f32 %f156, %f37, %f158, %f152;
	// end inline asm
	ld.shared.f32 	%f162, [_ZZ25fused_conv_if_kernel1_ptxPKfS0_S0_PfS1_iE9s_weights+128];
	// begin inline asm
	fma.rn.f32 %f160, %f42, %f162, %f156;
	// end inline asm
	ld.shared.f32 	%f166, [_ZZ25fused_conv_if_kernel1_ptxPKfS0_S0_PfS1_iE9s_weights+132];
	// begin inline asm
	fma.rn.f32 %f164, %f47, %f166, %f160;
	// end inline asm
	ld.shared.f32 	%f170, [_ZZ25fused_conv_if_kernel1_ptxPKfS0_S0_PfS1_iE9s_weights+136];
	// begin inline asm
	fma.rn.f32 %f168, %f52, %f170, %f164;
	// end inline asm
	ld.shared.f32 	%f174, [_ZZ25fused_conv_if_kernel1_ptxPKfS0_S0_PfS1_iE9s_weights+140];
	// begin inline asm
	fma.rn.f32 %f172, %f57, %f174, %f168;
	// end inline asm
	ld.shared.f32 	%f178, [_ZZ25fused_conv_if_kernel1_ptxPKfS0_S0_PfS1_iE9s_weights+144];
	// begin inline asm
	fma.rn.f32 %f176, %f62, %f178, %f172;
	// end inline asm
	ld.shared.f32 	%f182, [_ZZ25fused_conv_if_kernel1_ptxPKfS0_S0_PfS1_iE9s_weights+148];
	// begin inline asm
	fma.rn.f32 %f180, %f67, %f182, %f176;
	// end inline asm
	ld.shared.f32 	%f186, [_ZZ25fused_conv_if_kernel1_ptxPKfS0_S0_PfS1_iE9s_weights+152];
	// begin inline asm
	fma.rn.f32 %f184, %f72, %f186, %f180;
	// end inline asm
	ld.shared.f32 	%f190, [_ZZ25fused_conv_if_kernel1_ptxPKfS0_S0_PfS1_iE9s_weights+156];
	// begin inline asm
	fma.rn.f32 %f188, %f77, %f190, %f184;
	// end inline asm
	ld.shared.f32 	%f194, [_ZZ25fused_conv_if_kernel1_ptxPKfS0_S0_PfS1_iE9s_weights+160];
	// begin inline asm
	fma.rn.f32 %f192, %f82, %f194, %f188;
	// end inline asm
	ld.shared.f32 	%f198, [_ZZ25fused_conv_if_kernel1_ptxPKfS0_S0_PfS1_iE9s_weights+164];
	// begin inline asm
	fma.rn.f32 %f196, %f87, %f198, %f192;
	// end inline asm
	ld.shared.f32 	%f202, [_ZZ25fused_conv_if_kernel1_ptxPKfS0_S0_PfS1_iE9s_weights+168];
	// begin inline asm
	fma.rn.f32 %f200, %f92, %f202, %f196;
	// end inline asm
	ld.shared.f32 	%f206, [_ZZ25fused_conv_if_kernel1_ptxPKfS0_S0_PfS1_iE9s_weights+172];
	// begin inline asm
	fma.rn.f32 %f204, %f97, %f206, %f200;
	// end inline asm
	ld.shared.f32 	%f210, [_ZZ25fused_conv_if_kernel1_ptxPKfS0_S0_PfS1_iE9s_weights+176];
	// begin inline asm
	fma.rn.f32 %f208, %f102, %f210, %f204;
	// end inline asm
	ld.shared.f32 	%f214, [_ZZ25fused_conv_if_kernel1_ptxPKfS0_S0_PfS1_iE9s_weights+180];
	// begin inline asm
	fma.rn.f32 %f212, %f107, %f214, %f208;
	// end inline asm
	ld.shared.f32 	%f218, [_ZZ25fused_conv_if_kernel1_ptxPKfS0_S0_PfS1_iE9s_weights+184];
	// begin inline asm
	fma.rn.f32 %f216, %f112, %f218, %f212;
	// end inline asm
	ld.shared.f32 	%f222, [_ZZ25fused_conv_if_kernel1_ptxPKfS0_S0_PfS1_iE9s_weights+188];
	// begin inline asm
	fma.rn.f32 %f220, %f117, %f222, %f216;
	// end inline asm
	ld.shared.f32 	%f226, [_ZZ25fused_conv_if_kernel1_ptxPKfS0_S0_PfS1_iE9s_weights+192];
	// begin inline asm
	fma.rn.f32 %f224, %f122, %f226, %f220;
	// end inline asm
	ld.shared.f32 	%f230, [_ZZ25fused_conv_if_kernel1_ptxPKfS0_S0_PfS1_iE9s_weights+196];
	// begin inline asm
	fma.rn.f32 %f228, %f127, %f230, %f224;
	// end inline asm
	ld.global.f32 	%f638, [%rd62+2304];
	add.f32 	%f639, %f228, %f638;
	setp.ge.f32 	%p14, %f639, 0f3F800000;
	selp.f32 	%f640, 0f3F800000, 0f00000000, %p14;
	st.global.f32 	[%rd64+2304], %f640;
	sub.f32 	%f641, %f635, %f640;
	mul.f32 	%f642, %f639, %f641;
	st.global.f32 	[%rd62+2304], %f642;
	ld.shared.f32 	%f235, [_ZZ25fused_conv_if_kernel1_ptxPKfS0_S0_PfS1_iE8s_biases+8];
	ld.shared.f32 	%f234, [_ZZ25fused_conv_if_kernel1_ptxPKfS0_S0_PfS1_iE9s_weights+200];
	// begin inline asm
	fma.rn.f32 %f232, %f7, %f234, %f235;
	// end inline asm
	ld.shared.f32 	%f238, [_ZZ25fused_conv_if_kernel1_ptxPKfS0_S0_PfS1_iE9s_weights+204];
	// begin inline asm
	fma.rn.f32 %f236, %f12, %f238, %f232;
	// end inline asm
	ld.shared.f32 	%f242, [_ZZ25fused_conv_if_kernel1_ptxPKfS0_S0_PfS1_iE9s_weights+208];
	// begin inline asm
	fma.rn.f32 %f240, %f17, %f242, %f236;
	// end inline asm
	ld.shared.f32 	%f246, [_ZZ25fused_conv_if_kernel1_ptxPKfS0_S0_PfS1_iE9s_weights+212];
	// begin inline asm
	fma.rn.f32 %f244, %f22, %f246, %f240;
	// end inline asm
	ld.shared.f32 	%f250, [_ZZ25fused_conv_if_kernel1_ptxPKfS0_S0_PfS1_iE9s_weights+216];
	// begin inline asm
	fma.rn.f32 %f248, %f27, %f250, %f244;
	// end inline asm
	ld.shared.f32 	%f254, [_ZZ25fused_conv_if_kernel1_ptxPKfS0_S0_PfS1_iE9s_weights+220];
	// begin inline asm
	fma.rn.f32 %f252, %f32, %f254, %f248;
	// end inline asm
	ld.shared.f32 	%f258, [_ZZ25fused_conv_if_kernel1_ptxPKfS0_S0_PfS1_iE9s_weights+224];
	// begin inline asm
	fma.rn.f32 %f256, %f37, %f258, %f252;
	// end inline asm
	ld.shared.f32 	%f262, [_ZZ25fused_conv_if_kernel1_ptxPKfS0_S0_PfS1_iE9s_weights+228];
	// begin inline asm
	fma.rn.f32 %f260, %f42, %f262, %f256;
	// end inline asm
	ld.shared.f32 	%f266, [_ZZ25fused_conv_if_kernel1_ptxPKfS0_S0_PfS1_iE9s_weights+232];
	// begin inline asm
	fma.rn.f32 %f264, %f47, %f266, %f260;
	// end inline asm
	ld.shared.f32 	%f270, [_ZZ25fused_conv_if_kernel1_ptxPKfS0_S0_PfS1_iE9s_weights+236];
	// begin inline asm
	fma.rn.f32 %f268, %f52, %f270, %f264;
	// end inline asm
	ld.shared.f32 	%f274, [_ZZ25fused_conv_if_kernel1_ptxPKfS0_S0_PfS1_iE9s_weights+240];
	// begin inline asm
	fma.rn.f32 %f272, %f57, %f274, %f268;
	// end inline asm
	ld.shared.f32 	%f278, [_ZZ25fused_conv_if_kernel1_ptxPKfS0_S0_PfS1_iE9s_weights+244];
	// begin inline asm
	fma.rn.f32 %f276, %f62, %f278, %f272;
	// end inline asm
	ld.shared.f32 	%f282, [_ZZ25fused_conv_if_kernel1_ptxPKfS0_S0_PfS1_iE9s_weights+248];
	// begin inline asm
	fma.rn.f32 %f280, %f67, %f282, %f276;
	// end inline asm
	ld.shared.f32 	%f286, [_ZZ25fused_conv_if_kernel1_ptxPKfS0_S0_PfS1_iE9s_weights+252];
	// begin inline asm
	fma.rn.f32 %f284, %f72, %f286, %f280;
	// end inline asm
	ld.shared.f32 	%f290, [_ZZ25fused_conv_if_kernel1_ptxPKfS0_S0_PfS1_iE9s_weights+256];
	// begin inline asm
	fma.rn.f32 %f288, %f77, %f290, %f284;
	// end inline asm
	ld.shared.f32 	%f294, [_ZZ25fused_conv_if_kernel1_ptxPKfS0_S0_PfS1_iE9s_weights+260];
	// begin inline asm
	fma.rn.f32 %f292, %f82, %f294, %f288;
	// end inline asm
	ld.shared.f32 	%f298, [_ZZ25fused_conv_if_kernel1_ptxPKfS0_S0_PfS1_iE9s_weights+264];
	// begin inline asm
	fma.rn.f32 %f296, %f87, %f298, %f292;
	// end inline asm
	ld.shared.f32 	%f302, [_ZZ25fused_conv_if_kernel1_ptxPKfS0_S0_PfS1_iE9s_weights+268];
	// begin inline asm
	fma.rn.f32 %f300, %f92, %f302, %f296;
	// end inline asm
	ld.shared.f32 	%f306, [_ZZ25fused_conv_if_kernel1_ptxPKfS0_S0_PfS1_iE9s_weights+272];
	// begin inline asm
	fma.rn.f32 %f304, %f97, %f306, %f300;
	// end inline asm
	ld.shared.f32 	%f310, [_ZZ25fused_conv_if_kernel1_ptxPKfS0_S0_PfS1_iE9s_weights+276];
	// begin inline asm
	fma.rn.f32 %f308, %f102, %f310, %f304;
	// end inline asm
	ld.shared.f32 	%f314, [_ZZ25fused_conv_if_kernel1_ptxPKfS0_S0_PfS1_iE9s_weights+280];
	// begin inline asm
	fma.rn.f32 %f312, %f107, %f314, %f308;
	// end inline asm
	ld.shared.f32 	%f318, [_ZZ25fused_conv_if_kernel1_ptxPKfS0_S0_PfS1_iE9s_weights+284];
	// begin inline asm
	fma.rn.f32 %f316, %f112, %f318, %f312;
	// end inline asm
	ld.shared.f32 	%f322, [_ZZ25fused_conv_if_kernel1_ptxPKfS0_S0_PfS1_iE9s_weights+288];
	// begin inline asm
	fma.rn.f32 %f320, %f117, %f322, %f316;
	// end inline asm
	ld.shared.f32 	%f326, [_ZZ25fused_conv_if_kernel1_ptxPKfS0_S0_PfS1_iE9s_weights+292];
	// begin inline asm
	fma.rn.f32 %f324, %f122, %f326, %f320;
	// end inline asm
	ld.shared.f32 	%f330, [_ZZ25fused_conv_if_kernel1_ptxPKfS0_S0_PfS1_iE9s_weights+296];
	// begin inline asm
	fma.rn.f32 %f328, %f127, %f330, %f324;
	// end inline asm
	ld.global.f32 	%f643, [%rd62+4608];
	add.f32 	%f644, %f328, %f643;
	setp.ge.f32 	%p15, %f644, 0f3F800000;
	selp.f32 	%f645, 0f3F800000, 0f00000000, %p15;
	st.global.f32 	[%rd64+4608], %f645;
	sub.f32 	%f646, %f635, %f645;
	mul.f32 	%f647, %f644, %f646;
	st.global.f32 	[%rd62+4608], %f647;
	ld.shared.f32 	%f335, [_ZZ25fused_conv_if_kernel1_ptxPKfS0_S0_PfS1_iE8s_biases+12];
	ld.shared.f32 	%f334, [_ZZ25fused_conv_if_kernel1_ptxPKfS0_S0_PfS1_iE9s_weights+300];
	// begin inline asm
	fma.rn.f32 %f332, %f7, %f334, %f335;
	// end inline asm
	ld.shared.f32 	%f338, [_ZZ25fused_conv_if_kernel1_ptxPKfS0_S0_PfS1_iE9s_weights+304];
	// begin inline asm
	fma.rn.f32 %f336, %f12, %f338, %f332;
	// end inline asm
	ld.shared.f32 	%f342, [_ZZ25fused_conv_if_kernel1_ptxPKfS0_S0_PfS1_iE9s_weights+308];
	// begin inline asm
	fma.rn.f32 %f340, %f17, %f342, %f336;
	// end inline asm
	ld.shared.f32 	%f346, [_ZZ25fused_conv_if_kernel1_ptxPKfS0_S0_PfS1_iE9s_weights+312];
	// begin inline asm
	fma.rn.f32 %f344, %f22, %f346, %f340;
	// end inline asm
	ld.shared.f32 	%f350, [_ZZ25fused_conv_if_kernel1_ptxPKfS0_S0_PfS1_iE9s_weights+316];
	// begin inline asm
	fma.rn.f32 %f348, %f27, %f350, %f344;
	// end inline asm
	ld.shared.f32 	%f354, [_ZZ25fused_conv_if_kernel1_ptxPKfS0_S0_PfS1_iE9s_weights+320];
	// begin inline asm
	fma.rn.f32 %f352, %f32, %f354, %f348;
	// end inline asm
	ld.shared.f32 	%f358, [_ZZ25fused_conv_if_kernel1_ptxPKfS0_S0_PfS1_iE9s_weights+324];
	// begin inline asm
	fma.rn.f32 %f356, %f37, %f358, %f352;
	// end inline asm
	ld.shared.f32 	%f362, [_ZZ25fused_conv_if_kernel1_ptxPKfS0_S0_PfS1_iE9s_weights+328];
	// begin inline asm
	fma.rn.f32 %f360, %f42, %f362, %f356;
	// end inline asm
	ld.shared.f32 	%f366, [_ZZ25fused_conv_if_kernel1_ptxPKfS0_S0_PfS1_iE9s_weights+332];
	// begin inline asm
	fma.rn.f32 %f364, %f47, %f366, %f360;
	// end inline asm
	ld.shared.f32 	%f370, [_ZZ25fused_conv_if_kernel1_ptxPKfS0_S0_PfS1_iE9s_weights+336];
	// begin inline asm
	fma.rn.f32 %f368, %f52, %f370, %f364;
	// end inline asm
	ld.shared.f32 	%f374, [_ZZ25fused_conv_if_kernel1_ptxPKfS0_S0_PfS1_iE9s_weights+340];
	// begin inline asm
	fma.rn.f32 %f372, %f57, %f374, %f368;
	// end inline asm
	ld.shared.f32 	%f378, [_ZZ25fused_conv_if_kernel1_ptxPKfS0_S0_PfS1_iE9s_weights+344];
	// begin inline asm
	fma.rn.f32 %f376, %f62, %f378, %f372;
	// end inline asm
	ld.shared.f32 	%f382, [_ZZ25fused_conv_if_kernel1_ptxPKfS0_S0_PfS1_iE9s_weights+348];
	// begin inline asm
	fma.rn.f32 %f380, %f67, %f382, %f376;
	// end inline asm
	ld.shared.f32 	%f386, [_ZZ25fused_conv_if_kernel1_ptxPKfS0_S0_PfS1_iE9s_weights+352];
	// begin inline asm
	fma.rn.f32 %f384, %f72, %f386, %f380;
	// end inline asm
	ld.shared.f32 	%f390, [_ZZ25fused_conv_if_kernel1_ptxPKfS0_S0_PfS1_iE9s_weights+356];
	// begin inline asm
	fma.rn.f32 %f388, %f77, %f390, %f384;
	// end inline asm
	ld.shared.f32 	%f394, [_ZZ25fused_conv_if_kernel1_ptxPKfS0_S0_PfS1_iE9s_weights+360];
	// begin inline asm
	fma.rn.f32 %f392, %f82, %f394, %f388;
	// end inline asm
	ld.shared.f32 	%f398, [_ZZ25fused_conv_if_kernel1_ptxPKfS0_S0_PfS1_iE9s_weights+364];
	// begin inline asm
	fma.rn.f32 %f396, %f87, %f398, %f392;
	// end inline asm
	ld.shared.f32 	%f402, [_ZZ25fused_conv_if_kernel1_ptxPKfS0_S0_PfS1_iE9s_weights+368];
	// begin inline asm
	fma.rn.f32 %f400, %f92, %f402, %f396;
	// end inline asm
	ld.shared.f32 	%f406, [_ZZ25fused_conv_if_kernel1_ptxPKfS0_S0_PfS1_iE9s_weights+372];
	// begin inline asm
	fma.rn.f32 %f404, %f97, %f406, %f400;
	// end inline asm
	ld.shared.f32 	%f410, [_ZZ25fused_conv_if_kernel1_ptxPKfS0_S0_PfS1_iE9s_weights+376];
	// begin inline asm
	fma.rn.f32 %f408, %f102, %f410, %f404;
	// end inline asm
	ld.shared.f32 	%f414, [_ZZ25fused_conv_if_kernel1_ptxPKfS0_S0_PfS1_iE9s_weights+380];
	// begin inline asm
	fma.rn.f32 %f412, %f107, %f414, %f408;
	// end inline asm
	ld.shared.f32 	%f418, [_ZZ25fused_conv_if_kernel1_ptxPKfS0_S0_PfS1_iE9s_weights+384];
	// begin inline asm
	fma.rn.f32 %f416, %f112, %f418, %f412;
	// end inline asm
	ld.shared.f32 	%f422, [_ZZ25fused_conv_if_kernel1_ptxPKfS0_S0_PfS1_iE9s_weights+388];
	// begin inline asm
	fma.rn.f32 %f420, %f117, %f422, %f416;
	// end inline asm
	ld.shared.f32 	%f426, [_ZZ25fused_conv_if_kernel1_ptxPKfS0_S0_PfS1_iE9s_weights+392];
	// begin inline asm
	fma.rn.f32 %f424, %f122, %f426, %f420;
	// end inline asm
	ld.shared.f32 	%f430, [_ZZ25fused_conv_if_kernel1_ptxPKfS0_S0_PfS1_iE9s_weights+396];
	// begin inline asm
	fma.rn.f32 %f428, %f127, %f430, %f424;
	// end inline asm
	ld.global.f32 	%f648, [%rd62+6912];
	add.f32 	%f649, %f428, %f648;
	setp.ge.f32 	%p16, %f649, 0f3F800000;
	selp.f32 	%f650, 0f3F800000, 0f00000000, %p16;
	st.global.f32 	[%rd64+6912], %f650;
	sub.f32 	%f651, %f635, %f650;
	mul.f32 	%f652, %f649, %f651;
	st.global.f32 	[%rd62+6912], %f652;
	ld.shared.f32 	%f435, [_ZZ25fused_conv_if_kernel1_ptxPKfS0_S0_PfS1_iE8s_biases+16];
	ld.shared.f32 	%f434, [_ZZ25fused_conv_if_kernel1_ptxPKfS0_S0_PfS1_iE9s_weights+400];
	// begin inline asm
	fma.rn.f32 %f432, %f7, %f434, %f435;
	// end inline asm
	ld.shared.f32 	%f438, [_ZZ25fused_conv_if_kernel1_ptxPKfS0_S0_PfS1_iE9s_weights+404];
	// begin inline asm
	fma.rn.f32 %f436, %f12, %f438, %f432;
	// end inline asm
	ld.shared.f32 	%f442, [_ZZ25fused_conv_if_kernel1_ptxPKfS0_S0_PfS1_iE9s_weights+408];
	// begin inline asm
	fma.rn.f32 %f440, %f17, %f442, %f436;
	// end inline asm
	ld.shared.f32 	%f446, [_ZZ25fused_conv_if_kernel1_ptxPKfS0_S0_PfS1_iE9s_weights+412];
	// begin inline asm
	fma.rn.f32 %f444, %f22, %f446, %f440;
	// end inline asm
	ld.shared.f32 	%f450, [_ZZ25fused_conv_if_kernel1_ptxPKfS0_S0_PfS1_iE9s_weights+416];
	// begin inline asm
	fma.rn.f32 %f448, %f27, %f450, %f444;
	// end inline asm
	ld.shared.f32 	%f454, [_ZZ25fused_conv_if_kernel1_ptxPKfS0_S0_PfS1_iE9s_weights+420];
	// begin inline asm
	fma.rn.f32 %f452, %f32, %f454, %f448;
	// end inline asm
	ld.shared.f32 	%f458, [_ZZ25fused_conv_if_kernel1_ptxPKfS0_S0_PfS1_iE9s_weights+424];
	// begin inline asm
	fma.rn.f32 %f456, %f37, %f458, %f452;
	// end inline asm
	ld.shared.f32 	%f462, [_ZZ25fused_conv_if_kernel1_ptxPKfS0_S0_PfS1_iE9s_weights+428];
	// begin inline asm
	fma.rn.f32 %f460, %f42, %f462, %f456;
	// end inline asm
	ld.shared.f32 	%f466, [_ZZ25fused_conv_if_kernel1_ptxPKfS0_S0_PfS1_iE9s_weights+432];
	// begin inline asm
	fma.rn.f32 %f464, %f47, %f466, %f460;
	// end inline asm
	ld.shared.f32 	%f470, [_ZZ25fused_conv_if_kernel1_ptxPKfS0_S0_PfS1_iE9s_weights+436];
	// begin inline asm
	fma.rn.f32 %f468, %f52, %f470, %f464;
	// end inline asm
	ld.shared.f32 	%f474, [_ZZ25fused_conv_if_kernel1_ptxPKfS0_S0_PfS1_iE9s_weights+440];
	// begin inline asm
	fma.rn.f32 %f472, %f57, %f474, %f468;
	// end inline asm
	ld.shared.f32 	%f478, [_ZZ25fused_conv_if_kernel1_ptxPKfS0_S0_PfS1_iE9s_weights+444];
	// begin inline asm
	fma.rn.f32 %f476, %f62, %f478, %f472;
	// end inline asm
	ld.shared.f32 	%f482, [_ZZ25fused_conv_if_kernel1_ptxPKfS0_S0_PfS1_iE9s_weights+448];
	// begin inline asm
	fma.rn.f32 %f480, %f67, %f482, %f476;
	// end inline asm
	ld.shared.f32 	%f486, [_ZZ25fused_conv_if_kernel1_ptxPKfS0_S0_PfS1_iE9s_weights+452];
	// begin inline asm
	fma.rn.f32 %f484, %f72, %f486, %f480;
	// end inline asm
	ld.shared.f32 	%f490, [_ZZ25fused_conv_if_kernel1_ptxPKfS0_S0_PfS1_iE9s_weights+456];
	// begin inline asm
	fma.rn.f32 %f488, %f77, %f490, %f484;
	// end inline asm
	ld.shared.f32 	%f494, [_ZZ25fused_conv_if_kernel1_ptxPKfS0_S0_PfS1_iE9s_weights+460];
	// begin inline asm
	fma.rn.f32 %f492, %f82, %f494, %f488;
	// end inline asm
	ld.shared.f32 	%f498, [_ZZ25fused_conv_if_kernel1_ptxPKfS0_S0_PfS1_iE9s_weights+464];
	// begin inline asm
	fma.rn.f32 %f496, %f87, %f498, %f492;
	// end inline asm
	ld.shared.f32 	%f502, [_ZZ25fused_conv_if_kernel1_ptxPKfS0_S0_PfS1_iE9s_weights+468];
	// begin inline asm
	fma.rn.f32 %f500, %f92, %f502, %f496;
	// end inline asm
	ld.shared.f32 	%f506, [_ZZ25fused_conv_if_kernel1_ptxPKfS0_S0_PfS1_iE9s_weights+472];
	// begin inline asm
	fma.rn.f32 %f504, %f97, %f506, %f500;
	// end inline asm
	ld.shared.f32 	%f510, [_ZZ25fused_conv_if_kernel1_ptxPKfS0_S0_PfS1_iE9s_weights+476];
	// begin inline asm
	fma.rn.f32 %f508, %f102, %f510, %f504;
	// end inline asm
	ld.shared.f32 	%f514, [_ZZ25fused_conv_if_kernel1_ptxPKfS0_S0_PfS1_iE9s_weights+480];
	// begin inline asm
	fma.rn.f32 %f512, %f107, %f514, %f508;
	// end inline asm
	ld.shared.f32 	%f518, [_ZZ25fused_conv_if_kernel1_ptxPKfS0_S0_PfS1_iE9s_weights+484];
	// begin inline asm
	fma.rn.f32 %f516, %f112, %f518, %f512;
	// end inline asm
	ld.shared.f32 	%f522, [_ZZ25fused_conv_if_kernel1_ptxPKfS0_S0_PfS1_iE9s_weights+488];
	// begin inline asm
	fma.rn.f32 %f520, %f117, %f522, %f516;
	// end inline asm
	ld.shared.f32 	%f526, [_ZZ25fused_conv_if_kernel1_ptxPKfS0_S0_PfS1_iE9s_weights+492];
	// begin inline asm
	fma.rn.f32 %f524, %f122, %f526, %f520;
	// end inline asm
	ld.shared.f32 	%f530, [_ZZ25fused_conv_if_kernel1_ptxPKfS0_S0_PfS1_iE9s_weights+496];
	// begin inline asm
	fma.rn.f32 %f528, %f127, %f530, %f524;
	// end inline asm
	ld.global.f32 	%f653, [%rd62+9216];
	add.f32 	%f654, %f528, %f653;
	setp.ge.f32 	%p17, %f654, 0f3F800000;
	selp.f32 	%f655, 0f3F800000, 0f00000000, %p17;
	st.global.f32 	[%rd64+9216], %f655;
	sub.f32 	%f656, %f635, %f655;
	mul.f32 	%f657, %f654, %f656;
	st.global.f32 	[%rd62+9216], %f657;
	ld.shared.f32 	%f535, [_ZZ25fused_conv_if_kernel1_ptxPKfS0_S0_PfS1_iE8s_biases+20];
	ld.shared.f32 	%f534, [_ZZ25fused_conv_if_kernel1_ptxPKfS0_S0_PfS1_iE9s_weights+500];
	// begin inline asm
	fma.rn.f32 %f532, %f7, %f534, %f535;
	// end inline asm
	ld.shared.f32 	%f538, [_ZZ25fused_conv_if_kernel1_ptxPKfS0_S0_PfS1_iE9s_weights+504];
	// begin inline asm
	fma.rn.f32 %f536, %f12, %f538, %f532;
	// end inline asm
	ld.shared.f32 	%f542, [_ZZ25fused_conv_if_kernel1_ptxPKfS0_S0_PfS1_iE9s_weights+508];
	// begin inline asm
	fma.rn.f32 %f540, %f17, %f542, %f536;
	// end inline asm
	ld.shared.f32 	%f546, [_ZZ25fused_conv_if_kernel1_ptxPKfS0_S0_PfS1_iE9s_weights+512];
	// begin inline asm
	fma.rn.f32 %f544, %f22, %f546, %f540;
	// end inline asm
	ld.shared.f32 	%f550, [_ZZ25fused_conv_if_kernel1_ptxPKfS0_S0_PfS1_iE9s_weights+516];
	// begin inline asm
	fma.rn.f32 %f548, %f27, %f550, %f544;
	// end inline asm
	ld.shared.f32 	%f554, [_ZZ25fused_conv_if_kernel1_ptxPKfS0_S0_PfS1_iE9s_weights+520];
	// begin inline asm
	fma.rn.f32 %f552, %f32, %f554, %f548;
	// end inline asm
	ld.shared.f32 	%f558, [_ZZ25fused_conv_if_kernel1_ptxPKfS0_S0_PfS1_iE9s_weights+524];
	// begin inline asm
	fma.rn.f32 %f556, %f37, %f558, %f552;
	// end inline asm
	ld.shared.f32 	%f562, [_ZZ25fused_conv_if_kernel1_ptxPKfS0_S0_PfS1_iE9s_weights+528];
	// begin inline asm
	fma.rn.f32 %f560, %f42, %f562, %f556;
	// end inline asm
	ld.shared.f32 	%f566, [_ZZ25fused_conv_if_kernel1_ptxPKfS0_S0_PfS1_iE9s_weights+532];
	// begin inline asm
	fma.rn.f32 %f564, %f47, %f566, %f560;
	// end inline asm
	ld.shared.f32 	%f570, [_ZZ25fused_conv_if_kernel1_ptxPKfS0_S0_PfS1_iE9s_weights+536];
	// begin inline asm
	fma.rn.f32 %f568, %f52, %f570, %f564;
	// end inline asm
	ld.shared.f32 	%f574, [_ZZ25fused_conv_if_kernel1_ptxPKfS0_S0_PfS1_iE9s_weights+540];
	// begin inline asm
	fma.rn.f32 %f572, %f57, %f574, %f568;
	// end inline asm
	ld.shared.f32 	%f578, [_ZZ25fused_conv_if_kernel1_ptxPKfS0_S0_PfS1_iE9s_weights+544];
	// begin inline asm
	fma.rn.f32 %f576, %f62, %f578, %f572;
	// end inline asm
	ld.shared.f32 	%f582, [_ZZ25fused_conv_if_kernel1_ptxPKfS0_S0_PfS1_iE9s_weights+548];
	// begin inline asm
	fma.rn.f32 %f580, %f67, %f582, %f576;
	// end inline asm
	ld.shared.f32 	%f586, [_ZZ25fused_conv_if_kernel1_ptxPKfS0_S0_PfS1_iE9s_weights+552];
	// begin inline asm
	fma.rn.f32 %f584, %f72, %f586, %f580;
	// end inline asm
	ld.shared.f32 	%f590, [_ZZ25fused_conv_if_kernel1_ptxPKfS0_S0_PfS1_iE9s_weights+556];
	// begin inline asm
	fma.rn.f32 %f588, %f77, %f590, %f584;
	// end inline asm
	ld.shared.f32 	%f594, [_ZZ25fused_conv_if_kernel1_ptxPKfS0_S0_PfS1_iE9s_weights+560];
	// begin inline asm
	fma.rn.f32 %f592, %f82, %f594, %f588;
	// end inline asm
	ld.shared.f32 	%f598, [_ZZ25fused_conv_if_kernel1_ptxPKfS0_S0_PfS1_iE9s_weights+564];
	// begin inline asm
	fma.rn.f32 %f596, %f87, %f598, %f592;
	// end inline asm
	ld.shared.f32 	%f602, [_ZZ25fused_conv_if_kernel1_ptxPKfS0_S0_PfS1_iE9s_weights+568];
	// begin inline asm
	fma.rn.f32 %f600, %f92, %f602, %f596;
	// end inline asm
	ld.shared.f32 	%f606, [_ZZ25fused_conv_if_kernel1_ptxPKfS0_S0_PfS1_iE9s_weights+572];
	// begin inline asm
	fma.rn.f32 %f604, %f97, %f606, %f600;
	// end inline asm
	ld.shared.f32 	%f610, [_ZZ25fused_conv_if_kernel1_ptxPKfS0_S0_PfS1_iE9s_weights+576];
	// begin inline asm
	fma.rn.f32 %f608, %f102, %f610, %f604;
	// end inline asm
	ld.shared.f32 	%f614, [_ZZ25fused_conv_if_kernel1_ptxPKfS0_S0_PfS1_iE9s_weights+580];
	// begin inline asm
	fma.rn.f32 %f612, %f107, %f614, %f608;
	// end inline asm
	ld.shared.f32 	%f618, [_ZZ25fused_conv_if_kernel1_ptxPKfS0_S0_PfS1_iE9s_weights+584];
	// begin inline asm
	fma.rn.f32 %f616, %f112, %f618, %f612;
	// end inline asm
	ld.shared.f32 	%f622, [_ZZ25fused_conv_if_kernel1_ptxPKfS0_S0_PfS1_iE9s_weights+588];
	// begin inline asm
	fma.rn.f32 %f620, %f117, %f622, %f616;
	// end inline asm
	ld.shared.f32 	%f626, [_ZZ25fused_conv_if_kernel1_ptxPKfS0_S0_PfS1_iE9s_weights+592];
	// begin inline asm
	fma.rn.f32 %f624, %f122, %f626, %f620;
	// end inline asm
	ld.shared.f32 	%f630, [_ZZ25fused_conv_if_kernel1_ptxPKfS0_S0_PfS1_iE9s_weights+596];
	// begin inline asm
	fma.rn.f32 %f628, %f127, %f630, %f624;
	// end inline asm
	ld.global.f32 	%f658, [%rd62+11520];
	add.f32 	%f659, %f628, %f658;
	setp.ge.f32 	%p18, %f659, 0f3F800000;
	selp.f32 	%f660, 0f3F800000, 0f00000000, %p18;
	st.global.f32 	[%rd64+11520], %f660;
	sub.f32 	%f661, %f635, %f660;
	mul.f32 	%f662, %f659, %f661;
	st.global.f32 	[%rd62+11520], %f662;
$L__BB0_11:
	ret;

}
	// .globl	_Z25fused_conv_if_kernel2_ptxPKfS0_S0_PfS1_i
.visible .entry _Z25fused_conv_if_kernel2_ptxPKfS0_S0_PfS1_i(
	.param .u64 .ptr .align 1 _Z25fused_conv_if_kernel2_ptxPKfS0_S0_PfS1_i_param_0,
	.param .u64 .ptr .align 1 _Z25fused_conv_if_kernel2_ptxPKfS0_S0_PfS1_i_param_1,
	.param .u64 .ptr .align 1 _Z25fused_conv_if_kernel2_ptxPKfS0_S0_PfS1_i_param_2,
	.param .u64 .ptr .align 1 _Z25fused_conv_if_kernel2_ptxPKfS0_S0_PfS1_i_param_3,
	.param .u64 .ptr .align 1 _Z25fused_conv_if_kernel2_ptxPKfS0_S0_PfS1_i_param_4,
	.param .u32 _Z25fused_conv_if_kernel2_ptxPKfS0_S0_PfS1_i_param_5
)
.maxntid 64
{
	.reg .pred 	%p<107>;
	.reg .b32 	%r<281>;
	.reg .b32 	%f<2104>;
	.reg .b64 	%rd<183>;
	// demoted variable
	.shared .align 4 .b8 _ZZ25fused_conv_if_kernel2_ptxPKfS0_S0_PfS1_iE16s_input_pingpong[1152];
	// demoted variable
	.shared .align 4 .b8 _ZZ25fused_conv_if_kernel2_ptxPKfS0_S0_PfS1_iE9s_weights[9600];
	// demoted variable
	.shared .align 4 .b8 _ZZ25fused_conv_if_kernel2_ptxPKfS0_S0_PfS1_iE8s_biases[64];
	ld.param.u64 	%rd10, [_Z25fused_conv_if_kernel2_ptxPKfS0_S0_PfS1_i_param_0];
	ld.param.u64 	%rd14, [_Z25fused_conv_if_kernel2_ptxPKfS0_S0_PfS1_i_param_1];
	ld.param.u64 	%rd11, [_Z25fused_conv_if_kernel2_ptxPKfS0_S0_PfS1_i_param_2];
	cvta.to.global.u64 	%rd1, %rd14;
	mov.u32 	%r1, %tid.y;
	mov.u32 	%r2, %ntid.x;
	mov.u32 	%r3, %tid.x;
	mad.lo.s32 	%r4, %r1, %r2, %r3;
	mov.u32 	%r5, %ntid.y;
	mul.lo.s32 	%r6, %r2, %r5;
	mov.u32 	%r7, %ctaid.z;
	setp.gt.u32 	%p2, %r4, 599;
	@%p2 bra 	$L__BB1_7;
	add.s32 	%r185, %r4, %r6;
	max.u32 	%r186, %r185, 600;
	setp.lt.u32 	%p3, %r185, 600;
	selp.u32 	%r187, 1, 0, %p3;
	add.s32 	%r188, %r185, %r187;
	sub.s32 	%r189, %r186, %r188;
	div.u32 	%r190, %r189, %r6;
	add.s32 	%r8, %r190, %r187;
	and.b32  	%r191, %r8, 3;
	setp.eq.s32 	%p4, %r191, 3;
	mov.u32 	%r279, %r4;
	@%p4 bra 	$L__BB1_4;
	add.s32 	%r192, %r8, 1;
	and.b32  	%r193, %r192, 3;
	mul.wide.u32 	%rd15, %r1, %r2;
	cvt.u64.u32 	%rd16, %r3;
	add.s64 	%rd17, %rd15, %rd16;
	shl.b64 	%rd18, %rd17, 4;
	add.s64 	%rd182, %rd1, %rd18;
	mul.wide.u32 	%rd3, %r6, 16;
	shl.b32 	%r194, %r4, 4;
	mov.u32 	%r195, _ZZ25fused_conv_if_kernel2_ptxPKfS0_S0_PfS1_iE9s_weights;
	add.s32 	%r273, %r195, %r194;
	shl.b32 	%r10, %r6, 4;
	neg.s32 	%r272, %r193;
	mad.lo.s32 	%r196, %r5, %r193, %r1;
	mad.lo.s32 	%r279, %r2, %r196, %r3;
$L__BB1_3:
	.pragma "nounroll";
	ld.global.nc.v4.f32 	{%f49, %f50, %f51, %f52}, [%rd182];
	st.shared.v4.f32 	[%r273], {%f49, %f50, %f51, %f52};
	add.s64 	%rd182, %rd182, %rd3;
	add.s32 	%r273, %r273, %r10;
	add.s32 	%r272, %r272, 1;
	setp.ne.s32 	%p5, %r272, 0;
	@%p5 bra 	$L__BB1_3;
$L__BB1_4:
	setp.lt.u32 	%p6, %r8, 3;
	@%p6 bra 	$L__BB1_7;
	shl.b32 	%r197, %r6, 1;
	add.s32 	%r278, %r279, %r197;
	shl.b32 	%r19, %r6, 2;
	mad.lo.s32 	%r277, %r6, 3, %r279;
	add.s32 	%r276, %r279, %r6;
	shl.b32 	%r22, %r6, 4;
	shl.b32 	%r198, %r279, 4;
	mov.u32 	%r199, _ZZ25fused_conv_if_kernel2_ptxPKfS0_S0_PfS1_iE9s_weights;
	add.s32 	%r275, %r199, %r198;
	shl.b32 	%r24, %r6, 6;
	shl.b32 	%r25, %r6, 5;
	mul.lo.s32 	%r26, %r6, 48;
$L__BB1_6:
	.pragma "nounroll";
	mul.wide.u32 	%rd19, %r279, 16;
	add.s64 	%rd20, %rd1, %rd19;
	ld.global.nc.v4.f32 	{%f53, %f54, %f55, %f56}, [%rd20];
	st.shared.v4.f32 	[%r275], {%f53, %f54, %f55, %f56};
	add.s32 	%r200, %r279, %r6;
	add.s32 	%r201, %r275, %r22;
	mul.wide.u32 	%rd21, %r276, 16;
	add.s64 	%rd22, %rd1, %rd21;
	ld.global.nc.v4.f32 	{%f57, %f58, %f59, %f60}, [%rd22];
	st.shared.v4.f32 	[%r201], {%f57, %f58, %f59, %f60};
	add.s32 	%r202, %r200, %r6;
	add.s32 	%r203, %r275, %r25;
	mul.wide.u32 	%rd23, %r278, 16;
	add.s64 	%rd24, %rd1, %rd23;
	ld.global.nc.v4.f32 	{%f61, %f62, %f63, %f64}, [%rd24];
	st.shared.v4.f32 	[%r203], {%f61, %f62, %f63, %f64};
	add.s32 	%r204, %r202, %r6;
	add.s32 	%r205, %r275, %r26;
	mul.wide.u32 	%rd25, %r277, 16;
	add.s64 	%rd26, %rd1, %rd25;
	ld.global.nc.v4.f32 	{%f65, %f66, %f67, %f68}, [%rd26];
	st.shared.v4.f32 	[%r205], {%f65, %f66, %f67, %f68};
	add.s32 	%r279, %r204, %r6;
	add.s32 	%r278, %r278, %r19;
	add.s32 	%r277, %r277, %r19;
	add.s32 	%r276, %r276, %r19;
	add.s32 	%r275, %r275, %r24;
	setp.lt.u32 	%p7, %r279, 600;
	@%p7 bra 	$L__BB1_6;
$L__BB1_7:
	setp.gt.u32 	%p8, %r4, 15;
	@%p8 bra 	$L__BB1_9;
	mul.wide.u32 	%rd28, %r4, 4;
	add.s64 	%rd27, %rd11, %rd28;
	// begin inline asm
	ld.global.nc.f32 %f69, [%rd27];
	// end inline asm
	shl.b32 	%r206, %r4, 2;
	mov.u32 	%r207, _ZZ25fused_conv_if_kernel2_ptxPKfS0_S0_PfS1_iE8s_biases;
	add.s32 	%r208, %r207, %r206;
	st.shared.f32 	[%r208], %f69;
$L__BB1_9:
	mul.lo.s32 	%r209, %r7, 864;
	cvta.to.global.u64 	%rd29, %rd10;
	mul.wide.u32 	%rd30, %r209, 4;
	add.s64 	%rd6, %rd29, %rd30;
	setp.gt.u32 	%p9, %r4, 35;
	@%p9 bra 	$L__BB1_46;
	shl.b32 	%r210, %r4, 4;
	mov.u32 	%r211, _ZZ25fused_conv_if_kernel2_ptxPKfS0_S0_PfS1_iE16s_input_pingpong;
	add.s32 	%r37, %r211, %r210;
	mul.wide.u32 	%rd31, %r4, 16;
	add.s64 	%rd7, %rd6, %rd31;
	ld.global.nc.v4.f32 	{%f70, %f71, %f72, %f73}, [%rd7];
	st.shared.v4.f32 	[%r37], {%f70, %f71, %f72, %f73};
	add.s32 	%r38, %r4, %r6;
	setp.gt.u32 	%p10, %r38, 35;
	@%p10 bra 	$L__BB1_46;
	shl.b32 	%r39, %r6, 4;
	add.s32 	%r40, %r37, %r39;
	mul.wide.s32 	%rd32, %r6, 16;
	add.s64 	%rd8, %rd7, %rd32;
	ld.global.nc.v4.f32 	{%f74, %f75, %f76, %f77}, [%rd8];
	st.shared.v4.f32 	[%r40], {%f74, %f75, %f76, %f77};
	add.s32 	%r41, %r38, %r6;
	setp.gt.u32 	%p11, %r41, 35;
	@%p11 bra 	$L__BB1_46;
	add.s32 	%r42, %r40, %r39;
	add.s64 	%rd9, %rd8, %rd32;
	ld.global.nc.v4.f32 	{%f78, %f79, %f80, %f81}, [%rd9];
	st.shared.v4.f32 	[%r42], {%f78, %f79, %f80, %f81};
	add.s32 	%r43, %r41, %r6;
	setp.gt.u32 	%p12, %r43, 35;
	@%p12 bra 	$L__BB1_46;
	add.s32 	%r44, %r42, %r39;
	add.s64 	%rd35, %rd9, %rd32;
	ld.global.nc.v4.f32 	{%f82, %f83, %f84, %f85}, [%rd35];
	st.shared.v4.f32 	[%r44], {%f82, %f83, %f84, %f85};
	add.s32 	%r45, %r43, %r6;
	setp.gt.u32 	%p13, %r45, 35;
	@%p13 bra 	$L__BB1_46;
	add.s32 	%r46, %r44, %r39;
	mul.wide.u32 	%rd36, %r45, 16;
	add.s64 	%rd37, %rd6, %rd36;
	ld.global.nc.v4.f32 	{%f86, %f87, %f88, %f89}, [%rd37];
	st.shared.v4.f32 	[%r46], {%f86, %f87, %f88, %f89};
	add.s32 	%r47, %r45, %r6;
	setp.gt.u32 	%p14, %r47, 35;
	@%p14 bra 	$L__BB1_46;
	add.s32 	%r48, %r46, %r39;
	mul.wide.u32 	%rd38, %r47, 16;
	add.s64 	%rd39, %rd6, %rd38;
	ld.global.nc.v4.f32 	{%f90, %f91, %f92, %f93}, [%rd39];
	st.shared.v4.f32 	[%r48], {%f90, %f91, %f92, %f93};
	add.s32 	%r49, %r47, %r6;
	setp.gt.u32 	%p15, %r49, 35;
	@%p15 bra 	$L__BB1_46;
	add.s32 	%r50, %r48, %r39;
	mul.wide.u32 	%rd40, %r49, 16;
	add.s64 	%rd41, %rd6, %rd40;
	ld.global.nc.v4.f32 	{%f94, %f95, %f96, %f97}, [%rd41];
	st.shared.v4.f32 	[%r50], {%f94, %f95, %f96, %f97};
	add.s32 	%r51, %r49, %r6;
	setp.gt.u32 	%p16, %r51, 35;
	@%p16 bra 	$L__BB1_46;
	add.s32 	%r52, %r50, %r39;
	mul.wide.u32 	%rd42, %r51, 16;
	add.s64 	%rd43, %rd6, %rd42;
	ld.global.nc.v4.f32 	{%f98, %f99, %f100, %f101}, [%rd43];
	st.shared.v4.f32 	[%r52], {%f98, %f99, %f100, %f101};
	add.s32 	%r53, %r51, %r6;
	setp.gt.u32 	%p17, %r53, 35;
	@%p17 bra 	$L__BB1_46;
	add.s32 	%r54, %r52, %r39;
	mul.wide.u32 	%rd44, %r53, 16;
	add.s64 	%rd45, %rd6, %rd44;
	ld.global.nc.v4.f32 	{%f102, %f103, %f104, %f105}, [%rd45];
	st.shared.v4.f32 	[%r54], {%f102, %f103, %f104, %f105};
	add.s32 	%r55, %r53, %r6;
	setp.gt.u32 	%p18, %r55, 35;
	@%p18 bra 	$L__BB1_46;
	add.s32 	%r56, %r54, %r39;
	mul.wide.u32 	%rd46, %r55, 16;
	add.s64 	%rd47, %rd6, %rd46;
	ld.global.nc.v4.f32 	{%f106, %f107, %f108, %f109}, [%rd47];
	st.shared.v4.f32 	[%r56], {%f106, %f107, %f108, %f109};
	add.s32 	%r57, %r55, %r6;
	setp.gt.u32 	%p19, %r57, 35;
	@%p19 bra 	$L__BB1_46;
	add.s32 	%r58, %r56, %r39;
	mul.wide.u32 	%rd48, %r57, 16;
	add.s64 	%rd49, %rd6, %rd48;
	ld.global.nc.v4.f32 	{%f110, %f111, %f112, %f113}, [%rd49];
	st.shared.v4.f32 	[%r58], {%f110, %f111, %f112, %f113};
	add.s32 	%r59, %r57, %r6;
	setp.gt.u32 	%p20, %r59, 35;
	@%p20 bra 	$L__BB1_46;
	add.s32 	%r60, %r58, %r39;
	mul.wide.u32 	%rd50, %r59, 16;
	add.s64 	%rd51, %rd6, %rd50;
	ld.global.nc.v4.f32 	{%f114, %f115, %f116, %f117}, [%rd51];
	st.shared.v4.f32 	[%r60], {%f114, %f115, %f116, %f117};
	add.s32 	%r61, %r59, %r6;
	setp.gt.u32 	%p21, %r61, 35;
	@%p21 bra 	$L__BB1_46;
	add.s32 	%r62, %r60, %r39;
	mul.wide.u32 	%rd52, %r61, 16;
	add.s64 	%rd53, %rd6, %rd52;
	ld.global.nc.v4.f32 	{%f118, %f119, %f120, %f121}, [%rd53];
	st.shared.v4.f32 	[%r62], {%f118, %f119, %f120, %f121};
	add.s32 	%r63, %r61, %r6;
	setp.gt.u32 	%p22, %r63, 35;
	@%p22 bra 	$L__BB1_46;
	add.s32 	%r64, %r62, %r39;
	mul.wide.u32 	%rd54, %r63, 16;
	add.s64 	%rd55, %rd6, %rd54;
	ld.global.nc.v4.f32 	{%f122, %f123, %f124, %f125}, [%rd55];
	st.shared.v4.f32 	[%r64], {%f122, %f123, %f124, %f125};
	add.s32 	%r65, %r63, %r6;
	setp.gt.u32 	%p23, %r65, 35;
	@%p23 bra 	$L__BB1_46;
	add.s32 	%r66, %r64, %r39;
	mul.wide.u32 	%rd56, %r65, 16;
	add.s64 	%rd57, %rd6, %rd56;
	ld.global.nc.v4.f32 	{%f126, %f127, %f128, %f129}, [%rd57];
	st.shared.v4.f32 	[%r66], {%f126, %f127, %f128, %f129};
	add.s32 	%r67, %r65, %r6;
	setp.gt.u32 	%p24, %r67, 35;
	@%p24 bra 	$L__BB1_46;
	add.s32 	%r68, %r66, %r39;
	mul.wide.u32 	%rd58, %r67, 16;
	add.s64 	%rd59, %rd6, %rd58;
	ld.global.nc.v4.f32 	{%f130, %f131, %f132, %f133}, [%rd59];
	st.shared.v4.f32 	[%r68], {%f130, %f131, %f132, %f133};
	add.s32 	%r69, %r67, %r6;
	setp.gt.u32 	%p25, %r69, 35;
	@%p25 bra 	$L__BB1_46;
	add.s32 	%r70, %r68, %r39;
	mul.wide.u32 	%rd60, %r69, 16;
	add.s64 	%rd61, %rd6, %rd60;
	ld.global.nc.v4.f32 	{%f134, %f135, %f136, %f137}, [%rd61];
	st.shared.v4.f32 	[%r70], {%f134, %f135, %f136, %f137};
	add.s32 	%r71, %r69, %r6;
	setp.gt.u32 	%p26, %r71, 35;
	@%p26 bra 	$L__BB1_46;
	add.s32 	%r72, %r70, %r39;
	mul.wide.u32 	%rd62, %r71, 16;
	add.s64 	%rd63, %rd6, %rd62;
	ld.global.nc.v4.f32 	{%f138, %f139, %f140, %f141}, [%rd63];
	st.shared.v4.f32 	[%r72], {%f138, %f139, %f140, %f141};
	add.s32 	%r73, %r71, %r6;
	setp.gt.u32 	%p27, %r73, 35;
	@%p27 bra 	$L__BB1_46;
	add.s32 	%r74, %r72, %r39;
	mul.wide.u32 	%rd64, %r73, 16;
	add.s64 	%rd65, %rd6, %rd64;
	ld.global.nc.v4.f32 	{%f142, %f143, %f144, %f145}, [%rd65];
	st.shared.v4.f32 	[%r74], {%f142, %f143, %f144, %f145};
	add.s32 	%r75, %r73, %r6;
	setp.gt.u32 	%p28, %r75, 35;
	@%p28 bra 	$L__BB1_46;
	add.s32 	%r76, %r74, %r39;
	mul.wide.u32 	%rd66, %r75, 16;
	add.s64 	%rd67, %rd6, %rd66;
	ld.global.nc.v4.f32 	{%f146, %f147, %f148, %f149}, [%rd67];
	st.shared.v4.f32 	[%r76], {%f146, %f147, %f148, %f149};
	add.s32 	%r77, %r75, %r6;
	setp.gt.u32 	%p29, %r77, 35;
	@%p29 bra 	$L__BB1_46;
	add.s32 	%r78, %r76, %r39;
	mul.wide.u32 	%rd68, %r77, 16;
	add.s64 	%rd69, %rd6, %rd68;
	ld.global.nc.v4.f32 	{%f150, %f151, %f152, %f153}, [%rd69];
	st.shared.v4.f32 	[%r78], {%f150, %f151, %f152, %f153};
	add.s32 	%r79, %r77, %r6;
	setp.gt.u32 	%p30, %r79, 35;
	@%p30 bra 	$L__BB1_46;
	add.s32 	%r80, %r78, %r39;
	mul.wide.u32 	%rd70, %r79, 16;
	add.s64 	%rd71, %rd6, %rd70;
	ld.global.nc.v4.f32 	{%f154, %f155, %f156, %f157}, [%rd71];
	st.shared.v4.f32 	[%r80], {%f154, %f155, %f156, %f157};
	add.s32 	%r81, %r79, %r6;
	setp.gt.u32 	%p31, %r81, 35;
	@%p31 bra 	$L__BB1_46;
	add.s32 	%r82, %r80, %r39;
	mul.wide.u32 	%rd72, %r81, 16;
	add.s64 	%rd73, %rd6, %rd72;
	ld.global.nc.v4.f32 	{%f158, %f159, %f160, %f161}, [%rd73];
	st.shared.v4.f32 	[%r82], {%f158, %f159, %f160, %f161};
	add.s32 	%r83, %r81, %r6;
	setp.gt.u32 	%p32, %r83, 35;
	@%p32 bra 	$L__BB1_46;
	add.s32 	%r84, %r82, %r39;
	mul.wide.u32 	%rd74, %r83, 16;
	add.s64 	%rd75, %rd6, %rd74;
	ld.global.nc.v4.f32 	{%f162, %f163, %f164, %f165}, [%rd75];
	st.shared.v4.f32 	[%r84], {%f162, %f163, %f164, %f165};
	add.s32 	%r85, %r83, %r6;
	setp.gt.u32 	%p33, %r85, 35;
	@%p33 bra 	$L__BB1_46;
	add.s32 	%r86, %r84, %r39;
	mul.wide.u32 	%rd76, %r85, 16;
	add.s64 	%rd77, %rd6, %rd76;
	ld.global.nc.v4.f32 	{%f166, %f167, %f168, %f169}, [%rd77];
	st.shared.v4.f32 	[%r86], {%f166, %f167, %f168, %f169};
	add.s32 	%r87, %r85, %r6;
	setp.gt.u32 	%p34, %r87, 35;
	@%p34 bra 	$L__BB1_46;
	add.s32 	%r88, %r86, %r39;
	mul.wide.u32 	%rd78, %r87, 16;
	add.s64 	%rd79, %rd6, %rd78;
	ld.global.nc.v4.f32 	{%f170, %f171, %f172, %f173}, [%rd79];
	st.shared.v4.f32 	[%r88], {%f170, %f171, %f172, %f173};
	add.s32 	%r89, %r87, %r6;
	setp.gt.u32 	%p35, %r89, 35;
	@%p35 bra 	$L__BB1_46;
	add.s32 	%r90, %r88, %r39;
	mul.wide.u32 	%rd80, %r89, 16;
	add.s64 	%rd81, %rd6, %rd80;
	ld.global.nc.v4.f32 	{%f174, %f175, %f176, %f177}, [%rd81];
	st.shared.v4.f32 	[%r90], {%f174, %f175, %f176, %f177};
	add.s32 	%r91, %r89, %r6;
	setp.gt.u32 	%p36, %r91, 35;
	@%p36 bra 	$L__BB1_46;
	add.s32 	%r92, %r90, %r39;
	mul.wide.u32 	%rd82, %r91, 16;
	add.s64 	%rd83, %rd6, %rd82;
	ld.global.nc.v4.f32 	{%f178, %f179, %f180, %f181}, [%rd83];
	st.shared.v4.f32 	[%r92], {%f178, %f179, %f180, %f181};
	add.s32 	%r93, %r91, %r6;
	setp.gt.u32 	%p37, %r93, 35;
	@%p37 bra 	$L__BB1_46;
	add.s32 	%r94, %r92, %r39;
	mul.wide.u32 	%rd84, %r93, 16;
	add.s64 	%rd85, %rd6, %rd84;
	ld.global.nc.v4.f32 	{%f182, %f183, %f184, %f185}, [%rd85];
	st.shared.v4.f32 	[%r94], {%f182, %f183, %f184, %f185};
	add.s32 	%r95, %r93, %r6;
	setp.gt.u32 	%p38, %r95, 35;
	@%p38 bra 	$L__BB1_46;
	add.s32 	%r96, %r94, %r39;
	mul.wide.u32 	%rd86, %r95, 16;
	add.s64 	%rd87, %rd6, %rd86;
	ld.global.nc.v4.f32 	{%f186, %f187, %f188, %f189}, [%rd87];
	st.shared.v4.f32 	[%r96], {%f186, %f187, %f188, %f189};
	add.s32 	%r97, %r95, %r6;
	setp.gt.u32 	%p39, %r97, 35;
	@%p39 bra 	$L__BB1_46;
	add.s32 	%r98, %r96, %r39;
	mul.wide.u32 	%rd88, %r97, 16;
	add.s64 	%rd89, %rd6, %rd88;
	ld.global.nc.v4.f32 	{%f190, %f191, %f192, %f193}, [%rd89];
	st.shared.v4.f32 	[%r98], {%f190, %f191, %f192, %f193};
	add.s32 	%r99, %r97, %r6;
	setp.gt.u32 	%p40, %r99, 35;
	@%p40 bra 	$L__BB1_46;
	add.s32 	%r100, %r98, %r39;
	mul.wide.u32 	%rd90, %r99, 16;
	add.s64 	%rd91, %rd6, %rd90;
	ld.global.nc.v4.f32 	{%f194, %f195, %f196, %f197}, [%rd91];
	st.shared.v4.f32 	[%r100], {%f194, %f195, %f196, %f197};
	add.s32 	%r101, %r99, %r6;
	setp.gt.u32 	%p41, %r101, 35;
	@%p41 bra 	$L__BB1_46;
	add.s32 	%r102, %r100, %r39;
	mul.wide.u32 	%rd92, %r101, 16;
	add.s64 	%rd93, %rd6, %rd92;
	ld.global.nc.v4.f32 	{%f198, %f199, %f200, %f201}, [%rd93];
	st.shared.v4.f32 	[%r102], {%f198, %f199, %f200, %f201};
	add.s32 	%r103, %r101, %r6;
	setp.gt.u32 	%p42, %r103, 35;
	@%p42 bra 	$L__BB1_46;
	add.s32 	%r104, %r102, %r39;
	mul.wide.u32 	%rd94, %r103, 16;
	add.s64 	%rd95, %rd6, %rd94;
	ld.global.nc.v4.f32 	{%f202, %f203, %f204, %f205}, [%rd95];
	st.shared.v4.f32 	[%r104], {%f202, %f203, %f204, %f205};
	add.s32 	%r105, %r103, %r6;
	setp.gt.u32 	%p43, %r105, 35;
	@%p43 bra 	$L__BB1_46;
	add.s32 	%r106, %r104, %r39;
	mul.wide.u32 	%rd96, %r105, 16;
	add.s64 	%rd97, %rd6, %rd96;
	ld.global.nc.v4.f32 	{%f206, %f207, %f208, %f209}, [%rd97];
	st.shared.v4.f32 	[%r106], {%f206, %f207, %f208, %f209};
	add.s32 	%r107, %r105, %r6;
	setp.gt.u32 	%p44, %r107, 35;
	@%p44 bra 	$L__BB1_46;
	add.s32 	%r212, %r106, %r39;
	mul.wide.u32 	%rd98, %r107, 16;
	add.s64 	%rd99, %rd6, %rd98;
	ld.global.nc.v4.f32 	{%f210, %f211, %f212, %f213}, [%rd99];
	st.shared.v4.f32 	[%r212], {%f210, %f211, %f212, %f213};
$L__BB1_46:
	bar.sync 	0;
	mov.u32 	%r214, %ctaid.x;
	mad.lo.s32 	%r108, %r214, %r2, %r3;
	mov.u32 	%r215, %ctaid.y;
	mad.lo.s32 	%r109, %r215, %r5, %r1;
	setp.lt.u32 	%p45, %r109, 8;
	setp.lt.s32 	%p46, %r108, 8;
	and.pred  	%p1, %p45, %p46;
	add.s32 	%r110, %r4, %r6;
	add.s32 	%r111, %r110, %r6;
	add.s32 	%r112, %r111, %r6;
	add.s32 	%r113, %r112, %r6;
	add.s32 	%r114, %r113, %r6;
	add.s32 	%r115, %r114, %r6;
	add.s32 	%r116, %r115, %r6;
	add.s32 	%r117, %r116, %r6;
	add.s32 	%r118, %r117, %r6;
	add.s32 	%r119, %r118, %r6;
	add.s32 	%r120, %r119, %r6;
	add.s32 	%r121, %r120, %r6;
	add.s32 	%r122, %r121, %r6;
	add.s32 	%r123, %r122, %r6;
	add.s32 	%r124, %r123, %r6;
	add.s32 	%r125, %r124, %r6;
	add.s32 	%r126, %r125, %r6;
	add.s32 	%r127, %r126, %r6;
	add.s32 	%r128, %r127, %r6;
	add.s32 	%r129, %r128, %r6;
	add.s32 	%r130, %r129, %r6;
	add.s32 	%r131, %r130, %r6;
	add.s32 	%r132, %r131, %r6;
	add.s32 	%r133, %r132, %r6;
	add.s32 	%r134, %r133, %r6;
	add.s32 	%r135, %r134, %r6;
	add.s32 	%r136, %r135, %r6;
	add.s32 	%r137, %r136, %r6;
	add.s32 	%r138, %r137, %r6;
	add.s32 	%r139, %r138, %r6;
	add.s32 	%r140, %r139, %r6;
	add.s32 	%r141, %r140, %r6;
	add.s32 	%r142, %r141, %r6;
	add.s32 	%r143, %r142, %r6;
	mov.b32 	%r280, 0;
	mov.f32 	%f2088, 0f00000000;
	not.pred 	%p84, %p1;
	mov.f32 	%f2089, %f2088;
	mov.f32 	%f2090, %f2088;
	mov.f32 	%f2091, %f2088;
	mov.f32 	%f2092, %f2088;
	mov.f32 	%f2093, %f2088;
	mov.f32 	%f2094, %f2088;
	mov.f32 	%f2095, %f2088;
	mov.f32 	%f2096, %f2088;
	mov.f32 	%f2097, %f2088;
	mov.f32 	%f2098, %f2088;
	mov.f32 	%f2099, %f2088;
	mov.f32 	%f2100, %f2088;
	mov.f32 	%f2101, %f2088;
	mov.f32 	%f2102, %f2088;
	mov.f32 	%f2103, %f2088;
$L__BB1_47:
	.pragma "nounroll";
	setp.eq.s32 	%p47, %r280, 5;
	@%p47 bra 	$L__BB1_85;
	setp.gt.u32 	%p48, %r4, 35;
	mul.lo.s32 	%r145, %r280, 36;
	@%p48 bra 	$L__BB1_85;
	setp.gt.u32 	%p49, %r110, 35;
	not.b32 	%r216, %r280;
	and.b32  	%r217, %r216, 1;
	mov.u32 	%r218, _ZZ25fused_conv_if_kernel2_ptxPKfS0_S0_PfS1_iE16s_input_pingpong;
	mad.lo.s32 	%r219, %r217, 576, %r218;
	shl.b32 	%r220, %r4, 4;
	add.s32 	%r146, %r219, %r220;
	add.s32 	%r221, %r145, %r4;
	mul.wide.u32 	%rd100, %r221, 16;
	add.s64 	%rd101, %rd6, %rd100;
	ld.global.nc.v4.f32 	{%f215, %f216, %f217, %f218}, [%rd101+576];
	st.shared.v4.f32 	[%r146], {%f215, %f216, %f217, %f218};
	@%p49 bra 	$L__BB1_85;
	setp.gt.u32 	%p50, %r111, 35;
	shl.b32 	%r147, %r6, 4;
	add.s32 	%r148, %r146, %r147;
	add.s32 	%r222, %r145, %r110;
	mul.wide.u32 	%rd102, %r222, 16;
	add.s64 	%rd103, %rd6, %rd102;
	ld.global.nc.v4.f32 	{%f219, %f220, %f221, %f222}, [%rd103+576];
	st.shared.v4.f32 	[%r148], {%f219, %f220, %f221, %f222};
	@%p50 bra 	$L__BB1_85;
	setp.gt.u32 	%p51, %r112, 35;
	add.s32 	%r149, %r148, %r147;
	add.s32 	%r223, %r145, %r111;
	mul.wide.u32 	%rd104, %r223, 16;
	add.s64 	%rd105, %rd6, %rd104;
	ld.global.nc.v4.f32 	{%f223, %f224, %f225, %f226}, [%rd105+576];
	st.shared.v4.f32 	[%r149], {%f223, %f224, %f225, %f226};
	@%p51 bra 	$L__BB1_85;
	setp.gt.u32 	%p52, %r113, 35;
	add.s32 	%r150, %r149, %r147;
	add.s32 	%r224, %r145, %r112;
	mul.wide.u32 	%rd106, %r224, 16;
	add.s64 	%rd107, %rd6, %rd106;
	ld.global.nc.v4.f32 	{%f227, %f228, %f229, %f230}, [%rd107+576];
	st.shared.v4.f32 	[%r150], {%f227, %f228, %f229, %f230};
	@%p52 bra 	$L__BB1_85;
	setp.gt.u32 	%p53, %r114, 35;
	add.s32 	%r151, %r150, %r147;
	add.s32 	%r225, %r145, %r113;
	mul.wide.u32 	%rd108, %r225, 16;
	add.s64 	%rd109, %rd6, %rd108;
	ld.global.nc.v4.f32 	{%f231, %f232, %f233, %f234}, [%rd109+576];
	st.shared.v4.f32 	[%r151], {%f231, %f232, %f233, %f234};
	@%p53 bra 	$L__BB1_85;
	setp.gt.u32 	%p54, %r115, 35;
	add.s32 	%r152, %r151, %r147;
	add.s32 	%r226, %r145, %r114;
	mul.wide.u32 	%rd110, %r226, 16;
	add.s64 	%rd111, %rd6, %rd110;
	ld.global.nc.v4.f32 	{%f235, %f236, %f237, %f238}, [%rd111+576];
	st.shared.v4.f32 	[%r152], {%f235, %f236, %f237, %f238};
	@%p54 bra 	$L__BB1_85;
	setp.gt.u32 	%p55, %r116, 35;
	add.s32 	%r153, %r152, %r147;
	add.s32 	%r227, %r145, %r115;
	mul.wide.u32 	%rd112, %r227, 16;
	add.s64 	%rd113, %rd6, %rd112;
	ld.global.nc.v4.f32 	{%f239, %f240, %f241, %f242}, [%rd113+576];
	st.shared.v4.f32 	[%r153], {%f239, %f240, %f241, %f242};
	@%p55 bra 	$L__BB1_85;
	setp.gt.u32 	%p56, %r117, 35;
	add.s32 	%r154, %r153, %r147;
	add.s32 	%r228, %r145, %r116;
	mul.wide.u32 	%rd114, %r228, 16;
	add.s64 	%rd115, %rd6, %rd114;
	ld.global.nc.v4.f32 	{%f243, %f244, %f245, %f246}, [%rd115+576];
	st.shared.v4.f32 	[%r154], {%f243, %f244, %f245, %f246};
	@%p56 bra 	$L__BB1_85;
	setp.gt.u32 	%p57, %r118, 35;
	add.s32 	%r155, %r154, %r147;
	add.s32 	%r229, %r145, %r117;
	mul.wide.u32 	%rd116, %r229, 16;
	add.s64 	%rd117, %rd6, %rd116;
	ld.global.nc.v4.f32 	{%f247, %f248, %f249, %f250}, [%rd117+576];
	st.shared.v4.f32 	[%r155], {%f247, %f248, %f249, %f250};
	@%p57 bra 	$L__BB1_85;
	setp.gt.u32 	%p58, %r119, 35;
	add.s32 	%r156, %r155, %r147;
	add.s32 	%r230, %r145, %r118;
	mul.wide.u32 	%rd118, %r230, 16;
	add.s64 	%rd119, %rd6, %rd118;
	ld.global.nc.v4.f32 	{%f251, %f252, %f253, %f254}, [%rd119+576];
	st.shared.v4.f32 	[%r156], {%f251, %f252, %f253, %f254};
	@%p58 bra 	$L__BB1_85;
	setp.gt.u32 	%p59, %r120, 35;
	add.s32 	%r157, %r156, %r147;
	add.s32 	%r231, %r145, %r119;
	mul.wide.u32 	%rd120, %r231, 16;
	add.s64 	%rd121, %rd6, %rd120;
	ld.global.nc.v4.f32 	{%f255, %f256, %f257, %f258}, [%rd121+576];
	st.shared.v4.f32 	[%r157], {%f255, %f256, %f257, %f258};
	@%p59 bra 	$L__BB1_85;
	setp.gt.u32 	%p60, %r121, 35;
	add.s32 	%r158, %r157, %r147;
	add.s32 	%r232, %r145, %r120;
	mul.wide.u32 	%rd122, %r232, 16;
	add.s64 	%rd123, %rd6, %rd122;
	ld.global.nc.v4.f32 	{%f259, %f260, %f261, %f262}, [%rd123+576];
	st.shared.v4.f32 	[%r158], {%f259, %f260, %f261, %f262};
	@%p60 bra 	$L__BB1_85;
	setp.gt.u32 	%p61, %r122, 35;
	add.s32 	%r159, %r158, %r147;
	add.s32 	%r233, %r145, %r121;
	mul.wide.u32 	%rd124, %r233, 16;
	add.s64 	%rd125, %rd6, %rd124;
	ld.global.nc.v4.f32 	{%f263, %f264, %f265, %f266}, [%rd125+576];
	st.shared.v4.f32 	[%r159], {%f263, %f264, %f265, %f266};
	@%p61 bra 	$L__BB1_85;
	setp.gt.u32 	%p62, %r123, 35;
	add.s32 	%r160, %r159, %r147;
	add.s32 	%r234, %r145, %r122;
	mul.wide.u32 	%rd126, %r234, 16;
	add.s64 	%rd127, %rd6, %rd126;
	ld.global.nc.v4.f32 	{%f267, %f268, %f269, %f270}, [%rd127+576];
	st.shared.v4.f32 	[%r160], {%f267, %f268, %f269, %f270};
	@%p62 bra 	$L__BB1_85;
	setp.gt.u32 	%p63, %r124, 35;
	add.s32 	%r161, %r160, %r147;
	add.s32 	%r235, %r145, %r123;
	mul.wide.u32 	%rd128, %r235, 16;
	add.s64 	%rd129, %rd6, %rd128;
	ld.global.nc.v4.f32 	{%f271, %f272, %f273, %f274}, [%rd129+576];
	st.shared.v4.f32 	[%r161], {%f271, %f272, %f273, %f274};
	@%p63 bra 	$L__BB1_85;
	setp.gt.u32 	%p64, %r125, 35;
	add.s32 	%r162, %r161, %r147;
	add.s32 	%r236, %r145, %r124;
	mul.wide.u32 	%rd130, %r236, 16;
	add.s64 	%rd131, %rd6, %rd130;
	ld.global.nc.v4.f32 	{%f275, %f276, %f277, %f278}, [%rd131+576];
	st.shared.v4.f32 	[%r162], {%f275, %f276, %f277, %f278};
	@%p64 bra 	$L__BB1_85;
	setp.gt.u32 	%p65, %r126, 35;
	add.s32 	%r163, %r162, %r147;
	add.s32 	%r237, %r145, %r125;
	mul.wide.u32 	%rd132, %r237, 16;
	add.s64 	%rd133, %rd6, %rd132;
	ld.global.nc.v4.f32 	{%f279, %f280, %f281, %f282}, [%rd133+576];
	st.shared.v4.f32 	[%r163], {%f279, %f280, %f281, %f282};
	@%p65 bra 	$L__BB1_85;
	setp.gt.u32 	%p66, %r127, 35;
	add.s32 	%r164, %r163, %r147;
	add.s32 	%r238, %r145, %r126;
	mul.wide.u32 	%rd134, %r238, 16;
	add.s64 	%rd135, %rd6, %rd134;
	ld.global.nc.v4.f32 	{%f283, %f284, %f285, %f286}, [%rd135+576];
	st.shared.v4.f32 	[%r164], {%f283, %f284, %f285, %f286};
	@%p66 bra 	$L__BB1_85;
	setp.gt.u32 	%p67, %r128, 35;
	add.s32 	%r165, %r164, %r147;
	add.s32 	%r239, %r145, %r127;
	mul.wide.u32 	%rd136, %r239, 16;
	add.s64 	%rd137, %rd6, %rd136;
	ld.global.nc.v4.f32 	{%f287, %f288, %f289, %f290}, [%rd137+576];
	st.shared.v4.f32 	[%r165], {%f287, %f288, %f289, %f290};
	@%p67 bra 	$L__BB1_85;
	setp.gt.u32 	%p68, %r129, 35;
	add.s32 	%r166, %r165, %r147;
	add.s32 	%r240, %r145, %r128;
	mul.wide.u32 	%rd138, %r240, 16;
	add.s64 	%rd139, %rd6, %rd138;
	ld.global.nc.v4.f32 	{%f291, %f292, %f293, %f294}, [%rd139+576];
	st.shared.v4.f32 	[%r166], {%f291, %f292, %f293, %f294};
	@%p68 bra 	$L__BB1_85;
	setp.gt.u32 	%p69, %r130, 35;
	add.s32 	%r167, %r166, %r147;
	add.s32 	%r241, %r145, %r129;
	mul.wide.u32 	%rd140, %r241, 16;
	add.s64 	%rd141, %rd6, %rd140;
	ld.global.nc.v4.f32 	{%f295, %f296, %f297, %f298}, [%rd141+576];
	st.shared.v4.f32 	[%r167], {%f295, %f296, %f297, %f298};
	@%p69 bra 	$L__BB1_85;
	setp.gt.u32 	%p70, %r131, 35;
	add.s32 	%r168, %r167, %r147;
	add.s32 	%r242, %r145, %r130;
	mul.wide.u32 	%rd142, %r242, 16;
	add.s64 	%rd143, %rd6, %rd142;
	ld.global.nc.v4.f32 	{%f299, %f300, %f301, %f302}, [%rd143+576];
	st.shared.v4.f32 	[%r168], {%f299, %f300, %f301, %f302};
	@%p70 bra 	$L__BB1_85;
	setp.gt.u32 	%p71, %r132, 35;
	add.s32 	%r169, %r168, %r147;
	add.s32 	%r243, %r145, %r131;
	mul.wide.u32 	%rd144, %r243, 16;
	add.s64 	%rd145, %rd6, %rd144;
	ld.global.nc.v4.f32 	{%f303, %f304, %f305, %f306}, [%rd145+576];
	st.shared.v4.f32 	[%r169], {%f303, %f304, %f305, %f306};
	@%p71 bra 	$L__BB1_85;
	setp.gt.u32 	%p72, %r133, 35;
	add.s32 	%r170, %r169, %r147;
	add.s32 	%r244, %r145, %r132;
	mul.wide.u32 	%rd146, %r244, 16;
	add.s64 	%rd147, %rd6, %rd146;
	ld.global.nc.v4.f32 	{%f307, %f308, %f309, %f310}, [%rd147+576];
	st.shared.v4.f32 	[%r170], {%f307, %f308, %f309, %f310};
	@%p72 bra 	$L__BB1_85;
	setp.gt.u32 	%p73, %r134, 35;
	add.s32 	%r171, %r170, %r147;
	add.s32 	%r245, %r145, %r133;
	mul.wide.u32 	%rd148, %r245, 16;
	add.s64 	%rd149, %rd6, %rd148;
	ld.global.nc.v4.f32 	{%f311, %f312, %f313, %f314}, [%rd149+576];
	st.shared.v4.f32 	[%r171], {%f311, %f312, %f313, %f314};
	@%p73 bra 	$L__BB1_85;
	setp.gt.u32 	%p74, %r135, 35;
	add.s32 	%r172, %r171, %r147;
	add.s32 	%r246, %r145, %r134;
	mul.wide.u32 	%rd150, %r246, 16;
	add.s64 	%rd151, %rd6, %rd150;
	ld.global.nc.v4.f32 	{%f315, %f316, %f317, %f318}, [%rd151+576];
	st.shared.v4.f32 	[%r172], {%f315, %f316, %f317, %f318};
	@%p74 bra 	$L__BB1_85;
	setp.gt.u32 	%p75, %r136, 35;
	add.s32 	%r173, %r172, %r147;
	add.s32 	%r247, %r145, %r135;
	mul.wide.u32 	%rd152, %r247, 16;
	add.s64 	%rd153, %rd6, %rd152;
	ld.global.nc.v4.f32 	{%f319, %f320, %f321, %f322}, [%rd153+576];
	st.shared.v4.f32 	[%r173], {%f319, %f320, %f321, %f322};
	@%p75 bra 	$L__BB1_85;
	setp.gt.u32 	%p76, %r137, 35;
	add.s32 	%r174, %r173, %r147;
	add.s32 	%r248, %r145, %r136;
	mul.wide.u32 	%rd154, %r248, 16;
	add.s64 	%rd155, %rd6, %rd154;
	ld.global.nc.v4.f32 	{%f323, %f324, %f325, %f326}, [%rd155+576];
	st.shared.v4.f32 	[%r174], {%f323, %f324, %f325, %f326};
	@%p76 bra 	$L__BB1_85;
	setp.gt.u32 	%p77, %r138, 35;
	add.s32 	%r175, %r174, %r147;
	add.s32 	%r249, %r145, %r137;
	mul.wide.u32 	%rd156, %r249, 16;
	add.s64 	%rd157, %rd6, %rd156;
	ld.global.nc.v4.f32 	{%f327, %f328, %f329, %f330}, [%rd157+576];
	st.shared.v4.f32 	[%r175], {%f327, %f328, %f329, %f330};
	@%p77 bra 	$L__BB1_85;
	setp.gt.u32 	%p78, %r139, 35;
	add.s32 	%r176, %r175, %r147;
	add.s32 	%r250, %r145, %r138;
	mul.wide.u32 	%rd158, %r250, 16;
	add.s64 	%rd159, %rd6, %rd158;
	ld.global.nc.v4.f32 	{%f331, %f332, %f333, %f334}, [%rd159+576];
	st.shared.v4.f32 	[%r176], {%f331, %f332, %f333, %f334};
	@%p78 bra 	$L__BB1_85;
	setp.gt.u32 	%p79, %r140, 35;
	add.s32 	%r177, %r176, %r147;
	add.s32 	%r251, %r145, %r139;
	mul.wide.u32 	%rd160, %r251, 16;
	add.s64 	%rd161, %rd6, %rd160;
	ld.global.nc.v4.f32 	{%f335, %f336, %f337, %f338}, [%rd161+576];
	st.shared.v4.f32 	[%r177], {%f335, %f336, %f337, %f338};
	@%p79 bra 	$L__BB1_85;
	setp.gt.u32 	%p80, %r141, 35;
	add.s32 	%r178, %r177, %r147;
	add.s32 	%r252, %r145, %r140;
	mul.wide.u32 	%rd162, %r252, 16;
	add.s64 	%rd163, %rd6, %rd162;
	ld.global.nc.v4.f32 	{%f339, %f340, %f341, %f342}, [%rd163+576];
	st.shared.v4.f32 	[%r178], {%f339, %f340, %f341, %f342};
	@%p80 bra 	$L__BB1_85;
	setp.gt.u32 	%p81, %r142, 35;
	add.s32 	%r179, %r178, %r147;
	add.s32 	%r253, %r145, %r141;
	mul.wide.u32 	%rd164, %r253, 16;
	add.s64 	%rd165, %rd6, %rd164;
	ld.global.nc.v4.f32 	{%f343, %f344, %f345, %f346}, [%rd165+576];
	st.shared.v4.f32 	[%r179], {%f343, %f344, %f345, %f346};
	@%p81 bra 	$L__BB1_85;
	setp.gt.u32 	%p82, %r143, 35;
	add.s32 	%r180, %r179, %r147;
	add.s32 	%r254, %r145, %r142;
	mul.wide.u32 	%rd166, %r254, 16;
	add.s64 	%rd167, %rd6, %rd166;
	ld.global.nc.v4.f32 	{%f347, %f348, %f349, %f350}, [%rd167+576];
	st.shared.v4.f32 	[%r180], {%f347, %f348, %f349, %f350};
	@%p82 bra 	$L__BB1_85;
	add.s32 	%r255, %r143, %r6;
	setp.gt.u32 	%p83, %r255, 35;
	add.s32 	%r181, %r180, %r147;
	add.s32 	%r256, %r145, %r143;
	mul.wide.u32 	%rd168, %r256, 16;
	add.s64 	%rd169, %rd6, %rd168;
	ld.global.nc.v4.f32 	{%f351, %f352, %f353, %f354}, [%rd169+576];
	st.shared.v4.f32 	[%r181], {%f351, %f352, %f353, %f354};
	@%p83 bra 	$L__BB1_85;
	add.s32 	%r257, %r181, %r147;
	add.s32 	%r258, %r143, %r6;
	add.s32 	%r259, %r145, %r258;
	mul.wide.u32 	%rd170, %r259, 16;
	add.s64 	%rd171, %rd6, %rd170;
	ld.global.nc.v4.f32 	{%f355, %f356, %f357, %f358}, [%rd171+576];
	st.shared.v4.f32 	[%r257], {%f355, %f356, %f357, %f358};
$L__BB1_85:
	@%p84 bra 	$L__BB1_87;
	and.b32  	%r260, %r280, 1;
	mov.u32 	%r261, _ZZ25fused_conv_if_kernel2_ptxPKfS0_S0_PfS1_iE16s_input_pingpong;
	mad.lo.s32 	%r262, %r260, 576, %r261;
	mov.u32 	%r263, _ZZ25fused_conv_if_kernel2_ptxPKfS0_S0_PfS1_iE9s_weights;
	mad.lo.s32 	%r264, %r280, 100, %r263;
	mad.lo.s32 	%r265, %r109, 48, %r262;
	shl.b32 	%r266, %r108, 2;
	add.s32 	%r267, %r265, %r266;
	ld.shared.f32 	%f360, [%r267];
	ld.shared.f32 	%f361, [%r264];
	// begin inline asm
	fma.rn.f32 %f359, %f360, %f361, %f2103;
	// end inline asm
	ld.shared.f32 	%f365, [%r264+600];
	// begin inline asm
	fma.rn.f32 %f363, %f360, %f365, %f2102;
	// end inline asm
	ld.shared.f32 	%f369, [%r264+1200];
	// begin inline asm
	fma.rn.f32 %f367, %f360, %f369, %f2101;
	// end inline asm
	ld.shared.f32 	%f373, [%r264+1800];
	// begin inline asm
	fma.rn.f32 %f371, %f360, %f373, %f2100;
	// end inline asm
	ld.shared.f32 	%f377, [%r264+2400];
	// begin inline asm
	fma.rn.f32 %f375, %f360, %f377, %f2099;
	// end inline asm
	ld.shared.f32 	%f381, [%r264+3000];
	// begin inline asm
	fma.rn.f32 %f379, %f360, %f381, %f2098;
	// end inline asm
	ld.shared.f32 	%f385, [%r264+3600];
	// begin inline asm
	fma.rn.f32 %f383, %f360, %f385, %f2097;
	// end inline asm
	ld.shared.f32 	%f389, [%r264+4200];
	// begin inline asm
	fma.rn.f32 %f387, %f360, %f389, %f2096;
	// end inline asm
	ld.shared.f32 	%f393, [%r264+4800];
	// begin inline asm
	fma.rn.f32 %f391, %f360, %f393, %f2095;
	// end inline asm
	ld.shared.f32 	%f397, [%r264+5400];
	// begin inline asm
	fma.rn.f32 %f395, %f360, %f397, %f2094;
	// end inline asm
	ld.shared.f32 	%f401, [%r264+6000];
	// begin inline asm
	fma.rn.f32 %f399, %f360, %f401, %f2093;
	// end inline asm
	ld.shared.f32 	%f405, [%r264+6600];
	// begin inline asm
	fma.rn.f32 %f403, %f360, %f405, %f2092;
	// end inline asm
	ld.shared.f32 	%f409, [%r264+7200];
	// begin inline asm
	fma.rn.f32 %f407, %f360, %f409, %f2091;
	// end inline asm
	ld.shared.f32 	%f413, [%r264+7800];
	// begin inline asm
	fma.rn.f32 %f411, %f360, %f413, %f2090;
	// end inline asm
	ld.shared.f32 	%f417, [%r264+8400];
	// begin inline asm
	fma.rn.f32 %f415, %f360, %f417, %f2089;
	// end inline asm
	ld.shared.f32 	%f421, [%r264+9000];
	// begin inline asm
	fma.rn.f32 %f419, %f360, %f421, %f2088;
	// end inline asm
	ld.shared.f32 	%f424, [%r267+4];
	ld.shared.f32 	%f425, [%r264+4];
	// begin inline asm
	fma.rn.f32 %f423, %f424, %f425, %f359;
	// end inline asm
	ld.shared.f32 	%f429, [%r264+604];
	// begin inline asm
	fma.rn.f32 %f427, %f424, %f429, %f363;
	// end inline asm
	ld.shared.f32 	%f433, [%r264+1204];
	// begin inline asm
	fma.rn.f32 %f431, %f424, %f433, %f367;
	// end inline asm
	ld.shared.f32 	%f437, [%r264+1804];
	// begin inline asm
	fma.rn.f32 %f435, %f424, %f437, %f371;
	// end inline asm
	ld.shared.f32 	%f441, [%r264+2404];
	// begin inline asm
	fma.rn.f32 %f439, %f424, %f441, %f375;
	// end inline asm
	ld.shared.f32 	%f445, [%r264+3004];
	// begin inline asm
	fma.rn.f32 %f443, %f424, %f445, %f379;
	// end inline asm
	ld.shared.f32 	%f449, [%r264+3604];
	// begin inline asm
	fma.rn.f32 %f447, %f424, %f449, %f383;
	// end inline asm
	ld.shared.f32 	%f453, [%r264+4204];
	// begin inline asm
	fma.rn.f32 %f451, %f424, %f453, %f387;
	// end inline asm
	ld.shared.f32 	%f457, [%r264+4804];
	// begin inline asm
	fma.rn.f32 %f455, %f424, %f457, %f391;
	// end inline asm
	ld.shared.f32 	%f461, [%r264+5404];
	// begin inline asm
	fma.rn.f32 %f459, %f424, %f461, %f395;
	// end inline asm
	ld.shared.f32 	%f465, [%r264+6004];
	// begin inline asm
	fma.rn.f32 %f463, %f424, %f465, %f399;
	// end inline asm
	ld.shared.f32 	%f469, [%r264+6604];
	// begin inline asm
	fma.rn.f32 %f467, %f424, %f469, %f403;
	// end inline asm
	ld.shared.f32 	%f473, [%r264+7204];
	// begin inline asm
	fma.rn.f32 %f471, %f424, %f473, %f407;
	// end inline asm
	ld.shared.f32 	%f477, [%r264+7804];
	// begin inline asm
	fma.rn.f32 %f475, %f424, %f477, %f411;
	// end inline asm
	ld.shared.f32 	%f481, [%r264+8404];
	// begin inline asm
	fma.rn.f32 %f479, %f424, %f481, %f415;
	// end inline asm
	ld.shared.f32 	%f485, [%r264+9004];
	// begin inline asm
	fma.rn.f32 %f483, %f424, %f485, %f419;
	// end inline asm
	ld.shared.f32 	%f488, [%r267+8];
	ld.shared.f32 	%f489, [%r264+8];
	// begin inline asm
	fma.rn.f32 %f487, %f488, %f489, %f423;
	// end inline asm
	ld.shared.f32 	%f493, [%r264+608];
	// begin inline asm
	fma.rn.f32 %f491, %f488, %f493, %f427;
	// end inline asm
	ld.shared.f32 	%f497, [%r264+1208];
	// begin inline asm
	fma.rn.f32 %f495, %f488, %f497, %f431;
	// end inline asm
	ld.shared.f32 	%f501, [%r264+1808];
	// begin inline asm
	fma.rn.f32 %f499, %f488, %f501, %f435;
	// end inline asm
	ld.shared.f32 	%f505, [%r264+2408];
	// begin inline asm
	fma.rn.f32 %f503, %f488, %f505, %f439;
	// end inline asm
	ld.shared.f32 	%f509, [%r264+3008];
	// begin inline asm
	fma.rn.f32 %f507, %f488, %f509, %f443;
	// end inline asm
	ld.shared.f32 	%f513, [%r264+3608];
	// begin inline asm
	fma.rn.f32 %f511, %f488, %f513, %f447;
	// end inline asm
	ld.shared.f32 	%f517, [%r264+4208];
	// begin inline asm
	fma.rn.f32 %f515, %f488, %f517, %f451;
	// end inline asm
	ld.shared.f32 	%f521, [%r264+4808];
	// begin inline asm
	fma.rn.f32 %f519, %f488, %f521, %f455;
	// end inline asm
	ld.shared.f32 	%f525, [%r264+5408];
	// begin inline asm
	fma.rn.f32 %f523, %f488, %f525, %f459;
	// end inline asm
	ld.shared.f32 	%f529, [%r264+6008];
	// begin inline asm
	fma.rn.f32 %f527, %f488, %f529, %f463;
	// end inline asm
	ld.shared.f32 	%f533, [%r264+6608];
	// begin inline asm
	fma.rn.f32 %f531, %f488, %f533, %f467;
	// end inline asm
	ld.shared.f32 	%f537, [%r264+7208];
	// begin inline asm
	fma.rn.f32 %f535, %f488, %f537, %f471;
	// end inline asm
	ld.shared.f32 	%f541, [%r264+7808];
	// begin inline asm
	fma.rn.f32 %f539, %f488, %f541, %f475;
	// end inline asm
	ld.shared.f32 	%f545, [%r264+8408];
	// begin inline asm
	fma.rn.f32 %f543, %f488, %f545, %f479;
	// end inline asm
	ld.shared.f32 	%f549, [%r264+9008];
	// begin inline asm
	fma.rn.f32 %f547, %f488, %f549, %f483;
	// end inline asm
	ld.shared.f32 	%f552, [%r267+12];
	ld.shared.f32 	%f553, [%r264+12];
	// begin inline asm
	fma.rn.f32 %f551, %f552, %f553, %f487;
	// end inline asm
	ld.shared.f32 	%f557, [%r264+612];
	// begin inline asm
	fma.rn.f32 %f555, %f552, %f557, %f491;
	// end inline asm
	ld.shared.f32 	%f561, [%r264+1212];
	// begin inline asm
	fma.rn.f32 %f559, %f552, %f561, %f495;
	// end inline asm
	ld.shared.f32 	%f565, [%r264+1812];
	// begin inline asm
	fma.rn.f32 %f563, %f552, %f565, %f499;
	// end inline asm
	ld.shared.f32 	%f569, [%r264+2412];
	// begin inline asm
	fma.rn.f32 %f567, %f552, %f569, %f503;
	// end inline asm
	ld.shared.f32 	%f573, [%r264+3012];
	// begin inline asm
	fma.rn.f32 %f571, %f552, %f573, %f507;
	// end inline asm
	ld.shared.f32 	%f577, [%r264+3612];
	// begin inline asm
	fma.rn.f32 %f575, %f552, %f577, %f511;
	// end inline asm
	ld.shared.f32 	%f581, [%r264+4212];
	// begin inline asm
	fma.rn.f32 %f579, %f552, %f581, %f515;
	// end inline asm
	ld.shared.f32 	%f585, [%r264+4812];
	// begin inline asm
	fma.rn.f32 %f583, %f552, %f585, %f519;
	// end inline asm
	ld.shared.f32 	%f589, [%r264+5412];
	// begin inline asm
	fma.rn.f32 %f587, %f552, %f589, %f523;
	// end inline asm
	ld.shared.f32 	%f593, [%r264+6012];
	// begin inline asm
	fma.rn.f32 %f591, %f552, %f593, %f527;
	// end inline asm
	ld.shared.f32 	%f597, [%r264+6612];
	// begin inline asm
	fma.rn.f32 %f595, %f552, %f597, %f531;
	// end inline asm
	ld.shared.f32 	%f601, [%r264+7212];
	// begin inline asm
	fma.rn.f32 %f599, %f552, %f601, %f535;
	// end inline asm
	ld.shared.f32 	%f605, [%r264+7812];
	// begin inline asm
	fma.rn.f32 %f603, %f552, %f605, %f539;
	// end inline asm
	ld.shared.f32 	%f609, [%r264+8412];
	// begin inline asm
	fma.rn.f32 %f607, %f552, %f609, %f543;
	// end inline asm
	ld.shared.f32 	%f613, [%r264+9012];
	// begin inline asm
	fma.rn.f32 %f611, %f552, %f613, %f547;
	// end inline asm
	ld.shared.f32 	%f616, [%r267+16];
	ld.shared.f32 	%f617, [%r264+16];
	// begin inline asm
	fma.rn.f32 %f615, %f616, %f617, %f551;
	// end inline asm
	ld.shared.f32 	%f621, [%r264+616];
	// begin inline asm
	fma.rn.f32 %f619, %f616, %f621, %f555;
	// end inline asm
	ld.shared.f32 	%f625, [%r264+1216];
	// begin inline asm
	fma.rn.f32 %f623, %f616, %f625, %f559;
	// end inline asm
	ld.shared.f32 	%f629, [%r264+1816];
	// begin inline asm
	fma.rn.f32 %f627, %f616, %f629, %f563;
	// end inline asm
	ld.shared.f32 	%f633, [%r264+2416];
	// begin inline asm
	fma.rn.f32 %f631, %f616, %f633, %f567;
	// end inline asm
	ld.shared.f32 	%f637, [%r264+3016];
	// begin inline asm
	fma.rn.f32 %f635, %f616, %f637, %f571;
	// end inline asm
	ld.shared.f32 	%f641, [%r264+3616];
	// begin inline asm
	fma.rn.f32 %f639, %f616, %f641, %f575;
	// end inline asm
	ld.shared.f32 	%f645, [%r264+4216];
	// begin inline asm
	fma.rn.f32 %f643, %f616, %f645, %f579;
	// end inline asm
	ld.shared.f32 	%f649, [%r264+4816];
	// begin inline asm
	fma.rn.f32 %f647, %f616, %f649, %f583;
	// end inline asm
	ld.shared.f32 	%f653, [%r264+5416];
	// begin inline asm
	fma.rn.f32 %f651, %f616, %f653, %f587;
	// end inline asm
	ld.shared.f32 	%f657, [%r264+6016];
	// begin inline asm
	fma.rn.f32 %f655, %f616, %f657, %f591;
	// end inline asm
	ld.shared.f32 	%f661, [%r264+6616];
	// begin inline asm
	fma.rn.f32 %f659, %f616, %f661, %f595;
	// end inline asm
	ld.shared.f32 	%f665, [%r264+7216];
	// begin inline asm
	fma.rn.f32 %f663, %f616, %f665, %f599;
	// end inline asm
	ld.shared.f32 	%f669, [%r264+7816];
	// begin inline asm
	fma.rn.f32 %f667, %f616, %f669, %f603;
	// end inline asm
	ld.shared.f32 	%f673, [%r264+8416];
	// begin inline asm
	fma.rn.f32 %f671, %f616, %f673, %f607;
	// end inline asm
	ld.shared.f32 	%f677, [%r264+9016];
	// begin inline asm
	fma.rn.f32 %f675, %f616, %f677, %f611;
	// end inline asm
	ld.shared.f32 	%f680, [%r267+48];
	ld.shared.f32 	%f681, [%r264+20];
	// begin inline asm
	fma.rn.f32 %f679, %f680, %f681, %f615;
	// end inline asm
	ld.shared.f32 	%f685, [%r264+620];
	// begin inline asm
	fma.rn.f32 %f683, %f680, %f685, %f619;
	// end inline asm
	ld.shared.f32 	%f689, [%r264+1220];
	// begin inline asm
	fma.rn.f32 %f687, %f680, %f689, %f623;
	// end inline asm
	ld.shared.f32 	%f693, [%r264+1820];
	// begin inline asm
	fma.rn.f32 %f691, %f680, %f693, %f627;
	// end inline asm
	ld.shared.f32 	%f697, [%r264+2420];
	// begin inline asm
	fma.rn.f32 %f695, %f680, %f697, %f631;
	// end inline asm
	ld.shared.f32 	%f701, [%r264+3020];
	// begin inline asm
	fma.rn.f32 %f699, %f680, %f701, %f635;
	// end inline asm
	ld.shared.f32 	%f705, [%r264+3620];
	// begin inline asm
	fma.rn.f32 %f703, %f680, %f705, %f639;
	// end inline asm
	ld.shared.f32 	%f709, [%r264+4220];
	// begin inline asm
	fma.rn.f32 %f707, %f680, %f709, %f643;
	// end inline asm
	ld.shared.f32 	%f713, [%r264+4820];
	// begin inline asm
	fma.rn.f32 %f711, %f680, %f713, %f647;
	// end inline asm
	ld.shared.f32 	%f717, [%r264+5420];
	// begin inline asm
	fma.rn.f32 %f715, %f680, %f717, %f651;
	// end inline asm
	ld.shared.f32 	%f721, [%r264+6020];
	// begin inline asm
	fma.rn.f32 %f719, %f680, %f721, %f655;
	// end inline asm
	ld.shared.f32 	%f725, [%r264+6620];
	// begin inline asm
	fma.rn.f32 %f723, %f680, %f725, %f659;
	// end inline asm
	ld.shared.f32 	%f729, [%r264+7220];
	// begin inline asm
	fma.rn.f32 %f727, %f680, %f729, %f663;
	// end inline asm
	ld.shared.f32 	%f733, [%r264+7820];
	// begin inline asm
	fma.rn.f32 %f731, %f680, %f733, %f667;
	// end inline asm
	ld.shared.f32 	%f737, [%r264+8420];
	// begin inline asm
	fma.rn.f32 %f735, %f680, %f737, %f671;
	// end inline asm
	ld.shared.f32 	%f741, [%r264+9020];
	// begin inline asm
	fma.rn.f32 %f739, %f680, %f741, %f675;
	// end inline asm
	ld.shared.f32 	%f744, [%r267+52];
	ld.shared.f32 	%f745, [%r264+24];
	// begin inline asm
	fma.rn.f32 %f743, %f744, %f745, %f679;
	// end inline asm
	ld.shared.f32 	%f749, [%r264+624];
	// begin inline asm
	fma.rn.f32 %f747, %f744, %f749, %f683;
	// end inline asm
	ld.shared.f32 	%f753, [%r264+1224];
	// begin inline asm
	fma.rn.f32 %f751, %f744, %f753, %f687;
	// end inline asm
	ld.shared.f32 	%f757, [%r264+1824];
	// begin inline asm
	fma.rn.f32 %f755, %f744, %f757, %f691;
	// end inline asm
	ld.shared.f32 	%f761, [%r264+2424];
	// begin inline asm
	fma.rn.f32 %f759, %f744, %f761, %f695;
	// end inline asm
	ld.shared.f32 	%f765, [%r264+3024];
	// begin inline asm
	fma.rn.f32 %f763, %f744, %f765, %f699;
	// end inline asm
	ld.shared.f32 	%f769, [%r264+3624];
	// begin inline asm
	fma.rn.f32 %f767, %f744, %f769, %f703;
	// end inline asm
	ld.shared.f32 	%f773, [%r264+4224];
	// begin inline asm
	fma.rn.f32 %f771, %f744, %f773, %f707;
	// end inline asm
	ld.shared.f32 	%f777, [%r264+4824];
	// begin inline asm
	fma.rn.f32 %f775, %f744, %f777, %f711;
	// end inline asm
	ld.shared.f32 	%f781, [%r264+5424];
	// begin inline asm
	fma.rn.f32 %f779, %f744, %f781, %f715;
	// end inline asm
	ld.shared.f32 	%f785, [%r264+6024];
	// begin inline asm
	fma.rn.f32 %f783, %f744, %f785, %f719;
	// end inline asm
	ld.shared.f32 	%f789, [%r264+6624];
	// begin inline asm
	fma.rn.f32 %f787, %f744, %f789, %f723;
	// end inline asm
	ld.shared.f32 	%f793, [%r264+7224];
	// begin inline asm
	fma.rn.f32 %f791, %f744, %f793, %f727;
	// end inline asm
	ld.shared.f32 	%f797, [%r264+7824];
	// begin inline asm
	fma.rn.f32 %f795, %f744, %f797, %f731;
	// end inline asm
	ld.shared.f32 	%f801, [%r264+8424];
	// begin inline asm
	fma.rn.f32 %f799, %f744, %f801, %f735;
	// end inline asm
	ld.shared.f32 	%f805, [%r264+9024];
	// begin inline asm
	fma.rn.f32 %f803, %f744, %f805, %f739;
	// end inline asm
	ld.shared.f32 	%f808, [%r267+56];
	ld.shared.f32 	%f809, [%r264+28];
	// begin inline asm
	fma.rn.f32 %f807, %f808, %f809, %f743;
	// end inline asm
	ld.shared.f32 	%f813, [%r264+628];
	// begin inline asm
	fma.rn.f32 %f811, %f808, %f813, %f747;
	// end inline asm
	ld.shared.f32 	%f817, [%r264+1228];
	// begin inline asm
	fma.rn.f32 %f815, %f808, %f817, %f751;
	// end inline asm
	ld.shared.f32 	%f821, [%r264+1828];
	// begin inline asm
	fma.rn.f32 %f819, %f808, %f821, %f755;
	// end inline asm
	ld.shared.f32 	%f825, [%r264+2428];
	// begin inline asm
	fma.rn.f32 %f823, %f808, %f825, %f759;
	// end inline asm
	ld.shared.f32 	%f829, [%r264+3028];
	// begin inline asm
	fma.rn.f32 %f827, %f808, %f829, %f763;
	// end inline asm
	ld.shared.f32 	%f833, [%r264+3628];
	// begin inline asm
	fma.rn.f32 %f831, %f808, %f833, %f767;
	// end inline asm
	ld.shared.f32 	%f837, [%r264+4228];
	// begin inline asm
	fma.rn.f32 %f835, %f808, %f837, %f771;
	// end inline asm
	ld.shared.f32 	%f841, [%r264+4828];
	// begin inline asm
	fma.rn.f32 %f839, %f808, %f841, %f775;
	// end inline asm
	ld.shared.f32 	%f845, [%r264+5428];
	// begin inline asm
	fma.rn.f32 %f843, %f808, %f845, %f779;
	// end inline asm
	ld.shared.f32 	%f849, [%r264+6028];
	// begin inline asm
	fma.rn.f32 %f847, %f808, %f849, %f783;
	// end inline asm
	ld.shared.f32 	%f853, [%r264+6628];
	// begin inline asm
	fma.rn.f32 %f851, %f808, %f853, %f787;
	// end inline asm
	ld.shared.f32 	%f857, [%r264+7228];
	// begin inline asm
	fma.rn.f32 %f855, %f808, %f857, %f791;
	// end inline asm
	ld.shared.f32 	%f861, [%r264+7828];
	// begin inline asm
	fma.rn.f32 %f859, %f808, %f861, %f795;
	// end inline asm
	ld.shared.f32 	%f865, [%r264+8428];
	// begin inline asm
	fma.rn.f32 %f863, %f808, %f865, %f799;
	// end inline asm
	ld.shared.f32 	%f869, [%r264+9028];
	// begin inline asm
	fma.rn.f32 %f867, %f808, %f869, %f803;
	// end inline asm
	ld.shared.f32 	%f872, [%r267+60];
	ld.shared.f32 	%f873, [%r264+32];
	// begin inline asm
	fma.rn.f32 %f871, %f872, %f873, %f807;
	// end inline asm
	ld.shared.f32 	%f877, [%r264+632];
	// begin inline asm
	fma.rn.f32 %f875, %f872, %f877, %f811;
	// end inline asm
	ld.shared.f32 	%f881, [%r264+1232];
	// begin inline asm
	fma.rn.f32 %f879, %f872, %f881, %f815;
	// end inline asm
	ld.shared.f32 	%f885, [%r264+1832];
	// begin inline asm
	fma.rn.f32 %f883, %f872, %f885, %f819;
	// end inline asm
	ld.shared.f32 	%f889, [%r264+2432];
	// begin inline asm
	fma.rn.f32 %f887, %f872, %f889, %f823;
	// end inline asm
	ld.shared.f32 	%f893, [%r264+3032];
	// begin inline asm
	fma.rn.f32 %f891, %f872, %f893, %f827;
	// end inline asm
	ld.shared.f32 	%f897, [%r264+3632];
	// begin inline asm
	fma.rn.f32 %f895, %f872, %f897, %f831;
	// end inline asm
	ld.shared.f32 	%f901, [%r264+4232];
	// begin inline asm
	fma.rn.f32 %f899, %f872, %f901, %f835;
	// end inline asm
	ld.shared.f32 	%f905, [%r264+4832];
	// begin inline asm
	fma.rn.f32 %f903, %f872, %f905, %f839;
	// end inline asm
	ld.shared.f32 	%f909, [%r264+5432];
	// begin inline asm
	fma.rn.f32 %f907, %f872, %f909, %f843;
	// end inline asm
	ld.shared.f32 	%f913, [%r264+6032];
	// begin inline asm
	fma.rn.f32 %f911, %f872, %f913, %f847;
	// end inline asm
	ld.shared.f32 	%f917, [%r264+6632];
	// begin inline asm
	fma.rn.f32 %f915, %f872, %f917, %f851;
	// end inline asm
	ld.shared.f32 	%f921, [%r264+7232];
	// begin inline asm
	fma.rn.f32 %f919, %f872, %f921, %f855;
	// end inline asm
	ld.shared.f32 	%f925, [%r264+7832];
	// begin inline asm
	fma.rn.f32 %f923, %f872, %f925, %f859;
	// end inline asm
	ld.shared.f32 	%f929, [%r264+8432];
	// begin inline asm
	fma.rn.f32 %f927, %f872, %f929, %f863;
	// end inline asm
	ld.shared.f32 	%f933, [%r264+9032];
	// begin inline asm
	fma.rn.f32 %f931, %f872, %f933, %f867;
	// end inline asm
	ld.shared.f32 	%f936, [%r267+64];
	ld.shared.f32 	%f937, [%r264+36];
	// begin inline asm
	fma.rn.f32 %f935, %f936, %f937, %f871;
	// end inline asm
	ld.shared.f32 	%f941, [%r264+636];
	// begin inline asm
	fma.rn.f32 %f939, %f936, %f941, %f875;
	// end inline asm
	ld.shared.f32 	%f945, [%r264+1236];
	// begin inline asm
	fma.rn.f32 %f943, %f936, %f945, %f879;
	// end inline asm
	ld.shared.f32 	%f949, [%r264+1836];
	// begin inline asm
	fma.rn.f32 %f947, %f936, %f949, %f883;
	// end inline asm
	ld.shared.f32 	%f953, [%r264+2436];
	// begin inline asm
	fma.rn.f32 %f951, %f936, %f953, %f887;
	// end inline asm
	ld.shared.f32 	%f957, [%r264+3036];
	// begin inline asm
	fma.rn.f32 %f955, %f936, %f957, %f891;
	// end inline asm
	ld.shared.f32 	%f961, [%r264+3636];
	// begin inline asm
	fma.rn.f32 %f959, %f936, %f961, %f895;
	// end inline asm
	ld.shared.f32 	%f965, [%r264+4236];
	// begin inline asm
	fma.rn.f32 %f963, %f936, %f965, %f899;
	// end inline asm
	ld.shared.f32 	%f969, [%r264+4836];
	// begin inline asm
	fma.rn.f32 %f967, %f936, %f969, %f903;
	// end inline asm
	ld.shared.f32 	%f973, [%r264+5436];
	// begin inline asm
	fma.rn.f32 %f971, %f936, %f973, %f907;
	// end inline asm
	ld.shared.f32 	%f977, [%r264+6036];
	// begin inline asm
	fma.rn.f32 %f975, %f936, %f977, %f911;
	// end inline asm
	ld.shared.f32 	%f981, [%r264+6636];
	// begin inline asm
	fma.rn.f32 %f979, %f936, %f981, %f915;
	// end inline asm
	ld.shared.f32 	%f985, [%r264+7236];
	// begin inline asm
	fma.rn.f32 %f983, %f936, %f985, %f919;
	// end inline asm
	ld.shared.f32 	%f989, [%r264+7836];
	// begin inline asm
	fma.rn.f32 %f987, %f936, %f989, %f923;
	// end inline asm
	ld.shared.f32 	%f993, [%r264+8436];
	// begin inline asm
	fma.rn.f32 %f991, %f936, %f993, %f927;
	// end inline asm
	ld.shared.f32 	%f997, [%r264+9036];
	// begin inline asm
	fma.rn.f32 %f995, %f936, %f997, %f931;
	// end inline asm
	ld.shared.f32 	%f1000, [%r267+96];
	ld.shared.f32 	%f1001, [%r264+40];
	// begin inline asm
	fma.rn.f32 %f999, %f1000, %f1001, %f935;
	// end inline asm
	ld.shared.f32 	%f1005, [%r264+640];
	// begin inline asm
	fma.rn.f32 %f1003, %f1000, %f1005, %f939;
	// end inline asm
	ld.shared.f32 	%f1009, [%r264+1240];
	// begin inline asm
	fma.rn.f32 %f1007, %f1000, %f1009, %f943;
	// end inline asm
	ld.shared.f32 	%f1013, [%r264+1840];
	// begin inline asm
	fma.rn.f32 %f1011, %f1000, %f1013, %f947;
	// end inline asm
	ld.shared.f32 	%f1017, [%r264+2440];
	// begin inline asm
	fma.rn.f32 %f1015, %f1000, %f1017, %f951;
	// end inline asm
	ld.shared.f32 	%f1021, [%r264+3040];
	// begin inline asm
	fma.rn.f32 %f1019, %f1000, %f1021, %f955;
	// end inline asm
	ld.shared.f32 	%f1025, [%r264+3640];
	// begin inline asm
	fma.rn.f32 %f1023, %f1000, %f1025, %f959;
	// end inline asm
	ld.shared.f32 	%f1029, [%r264+4240];
	// begin inline asm
	fma.rn.f32 %f1027, %f1000, %f1029, %f963;
	// end inline asm
	ld.shared.f32 	%f1033, [%r264+4840];
	// begin inline asm
	fma.rn.f32 %f1031, %f1000, %f1033, %f967;
	// end inline asm
	ld.shared.f32 	%f1037, [%r264+5440];
	// begin inline asm
	fma.rn.f32 %f1035, %f1000, %f1037, %f971;
	// end inline asm
	ld.shared.f32 	%f1041, [%r264+6040];
	// begin inline asm
	fma.rn.f32 %f1039, %f1000, %f1041, %f975;
	// end inline asm
	ld.shared.f32 	%f1045, [%r264+6640];
	// begin inline asm
	fma.rn.f32 %f1043, %f1000, %f1045, %f979;
	// end inline asm
	ld.shared.f32 	%f1049, [%r264+7240];
	// begin inline asm
	fma.rn.f32 %f1047, %f1000, %f1049, %f983;
	// end inline asm
	ld.shared.f32 	%f1053, [%r264+7840];
	// begin inline asm
	fma.rn.f32 %f1051, %f1000, %f1053, %f987;
	// end inline asm
	ld.shared.f32 	%f1057, [%r264+8440];
	// begin inline asm
	fma.rn.f32 %f1055, %f1000, %f1057, %f991;
	// end inline asm
	ld.shared.f32 	%f1061, [%r264+9040];
	// begin inline asm
	fma.rn.f32 %f1059, %f1000, %f1061, %f995;
	// end inline asm
	ld.shared.f32 	%f1064, [%r267+100];
	ld.shared.f32 	%f1065, [%r264+44];
	// begin inline asm
	fma.rn.f32 %f1063, %f1064, %f1065, %f999;
	// end inline asm
	ld.shared.f32 	%f1069, [%r264+644];
	// begin inline asm
	fma.rn.f32 %f1067, %f1064, %f1069, %f1003;
	// end inline asm
	ld.shared.f32 	%f1073, [%r264+1244];
	// begin inline asm
	fma.rn.f32 %f1071, %f1064, %f1073, %f1007;
	// end inline asm
	ld.shared.f32 	%f1077, [%r264+1844];
	// begin inline asm
	fma.rn.f32 %f1075, %f1064, %f1077, %f1011;
	// end inline asm
	ld.shared.f32 	%f1081, [%r264+2444];
	// begin inline asm
	fma.rn.f32 %f1079, %f1064, %f1081, %f1015;
	// end inline asm
	ld.shared.f32 	%f1085, [%r264+3044];
	// begin inline asm
	fma.rn.f32 %f1083, %f1064, %f1085, %f1019;
	// end inline asm
	ld.shared.f32 	%f1089, [%r264+3644];
	// begin inline asm
	fma.rn.f32 %f1087, %f1064, %f1089, %f1023;
	// end inline asm
	ld.shared.f32 	%f1093, [%r264+4244];
	// begin inline asm
	fma.rn.f32 %f1091, %f1064, %f1093, %f1027;
	// end inline asm
	ld.shared.f32 	%f1097, [%r264+4844];
	// begin inline asm
	fma.rn.f32 %f1095, %f1064, %f1097, %f1031;
	// end inline asm
	ld.shared.f32 	%f1101, [%r264+5444];
	// begin inline asm
	fma.rn.f32 %f1099, %f1064, %f1101, %f1035;
	// end inline asm
	ld.shared.f32 	%f1105, [%r264+6044];
	// begin inline asm
	fma.rn.f32 %f1103, %f1064, %f1105, %f1039;
	// end inline asm
	ld.shared.f32 	%f1109, [%r264+6644];
	// begin inline asm
	fma.rn.f32 %f1107, %f1064, %f1109, %f1043;
	// end inline asm
	ld.shared.f32 	%f1113, [%r264+7244];
	// begin inline asm
	fma.rn.f32 %f1111, %f1064, %f1113, %f1047;
	// end inline asm
	ld.shared.f32 	%f1117, [%r264+7844];
	// begin inline asm
	fma.rn.f32 %f1115, %f1064, %f1117, %f1051;
	// end inline asm
	ld.shared.f32 	%f1121, [%r264+8444];
	// begin inline asm
	fma.rn.f32 %f1119, %f1064, %f1121, %f1055;
	// end inline asm
	ld.shared.f32 	%f1125, [%r264+9044];
	// begin inline asm
	fma.rn.f32 %f1123, %f1064, %f1125, %f1059;
	// end inline asm
	ld.shared.f32 	%f1128, [%r267+104];
	ld.shared.f32 	%f1129, [%r264+48];
	// begin inline asm
	fma.rn.f32 %f1127, %f1128, %f1129, %f1063;
	// end inline asm
	ld.shared.f32 	%f1133, [%r264+648];
	// begin inline asm
	fma.rn.f32 %f1131, %f1128, %f1133, %f1067;
	// end inline asm
	ld.shared.f32 	%f1137, [%r264+1248];
	// begin inline asm
	fma.rn.f32 %f1135, %f1128, %f1137, %f1071;
	// end inline asm
	ld.shared.f32 	%f1141, [%r264+1848];
	// begin inline asm
	fma.rn.f32 %f1139, %f1128, %f1141, %f1075;
	// end inline asm
	ld.shared.f32 	%f1145, [%r264+2448];
	// begin inline asm
	fma.rn.f32 %f1143, %f1128, %f1145, %f1079;
	// end inline asm
	ld.shared.f32 	%f1149, [%r264+3048];
	// begin inline asm
	fma.rn.f32 %f1147, %f1128, %f1149, %f1083;
	// end inline asm
	ld.shared.f32 	%f1153, [%r264+3648];
	// begin inline asm
	fma.rn.f32 %f1151, %f1128, %f1153, %f1087;
	// end inline asm
	ld.shared.f32 	%f1157, [%r264+4248];
	// begin inline asm
	fma.rn.f32 %f1155, %f1128, %f1157, %f1091;
	// end inline asm
	ld.shared.f32 	%f1161, [%r264+4848];
	// begin inline asm
	fma.rn.f32 %f1159, %f1128, %f1161, %f1095;
	// end inline asm
	ld.shared.f32 	%f1165, [%r264+5448];
	// begin inline asm
	fma.rn.f32 %f1163, %f1128, %f1165, %f1099;
	// end inline asm
	ld.shared.f32 	%f1169, [%r264+6048];
	// begin inline asm
	fma.rn.f32 %f1167, %f1128, %f1169, %f1103;
	// end inline asm
	ld.shared.f32 	%f1173, [%r264+6648];
	// begin inline asm
	fma.rn.f32 %f1171, %f1128, %f1173, %f1107;
	// end inline asm
	ld.shared.f32 	%f1177, [%r264+7248];
	// begin inline asm
	fma.rn.f32 %f1175, %f1128, %f1177, %f1111;
	// end inline asm
	ld.shared.f32 	%f1181, [%r264+7848];
	// begin inline asm
	fma.rn.f32 %f1179, %f1128, %f1181, %f1115;
	// end inline asm
	ld.shared.f32 	%f1185, [%r264+8448];
	// begin inline asm
	fma.rn.f32 %f1183, %f1128, %f1185, %f1119;
	// end inline asm
	ld.shared.f32 	%f1189, [%r264+9048];
	// begin inline asm
	fma.rn.f32 %f1187, %f1128, %f1189, %f1123;
	// end inline asm
	ld.shared.f32 	%f1192, [%r267+108];
	ld.shared.f32 	%f1193, [%r264+52];
	// begin inline asm
	fma.rn.f32 %f1191, %f1192, %f1193, %f1127;
	// end inline asm
	ld.shared.f32 	%f1197, [%r264+652];
	// begin inline asm
	fma.rn.f32 %f1195, %f1192, %f1197, %f1131;
	// end inline asm
	ld.shared.f32 	%f1201, [%r264+1252];
	// begin inline asm
	fma.rn.f32 %f1199, %f1192, %f1201, %f1135;
	// end inline asm
	ld.shared.f32 	%f1205, [%r264+1852];
	// begin inline asm
	fma.rn.f32 %f1203, %f1192, %f1205, %f1139;
	// end inline asm
	ld.shared.f32 	%f1209, [%r264+2452];
	// begin inline asm
	fma.rn.f32 %f1207, %f1192, %f1209, %f1143;
	// end inline asm
	ld.shared.f32 	%f1213, [%r264+3052];
	// begin inline asm
	fma.rn.f32 %f1211, %f1192, %f1213, %f1147;
	// end inline asm
	ld.shared.f32 	%f1217, [%r264+3652];
	// begin inline asm
	fma.rn.f32 %f1215, %f1192, %f1217, %f1151;
	// end inline asm
	ld.shared.f32 	%f1221, [%r264+4252];
	// begin inline asm
	fma.rn.f32 %f1219, %f1192, %f1221, %f1155;
	// end inline asm
	ld.shared.f32 	%f1225, [%r264+4852];
	// begin inline asm
	fma.rn.f32 %f1223, %f1192, %f1225, %f1159;
	// end inline asm
	ld.shared.f32 	%f1229, [%r264+5452];
	// begin inline asm
	fma.rn.f32 %f1227, %f1192, %f1229, %f1163;
	// end inline asm
	ld.shared.f32 	%f1233, [%r264+6052];
	// begin inline asm
	fma.rn.f32 %f1231, %f1192, %f1233, %f1167;
	// end inline asm
	ld.shared.f32 	%f1237, [%r264+6652];
	// begin inline asm
	fma.rn.f32 %f1235, %f1192, %f1237, %f1171;
	// end inline asm
	ld.shared.f32 	%f1241, [%r264+7252];
	// begin inline asm
	fma.rn.f32 %f1239, %f1192, %f1241, %f1175;
	// end inline asm
	ld.shared.f32 	%f1245, [%r264+7852];
	// begin inline asm
	fma.rn.f32 %f1243, %f1192, %f1245, %f1179;
	// end inline asm
	ld.shared.f32 	%f1249, [%r264+8452];
	// begin inline asm
	fma.rn.f32 %f1247, %f1192, %f1249, %f1183;
	// end inline asm
	ld.shared.f32 	%f1253, [%r264+9052];
	// begin inline asm
	fma.rn.f32 %f1251, %f1192, %f1253, %f1187;
	// end inline asm
	ld.shared.f32 	%f1256, [%r267+112];
	ld.shared.f32 	%f1257, [%r264+56];
	// begin inline asm
	fma.rn.f32 %f1255, %f1256, %f1257, %f1191;
	// end inline asm
	ld.shared.f32 	%f1261, [%r264+656];
	// begin inline asm
	fma.rn.f32 %f1259, %f1256, %f1261, %f1195;
	// end inline asm
	ld.shared.f32 	%f1265, [%r264+1256];
	// begin inline asm
	fma.rn.f32 %f1263, %f1256, %f1265, %f1199;
	// end inline asm
	ld.shared.f32 	%f1269, [%r264+1856];
	// begin inline asm
	fma.rn.f32 %f1267, %f1256, %f1269, %f1203;
	// end inline asm
	ld.shared.f32 	%f1273, [%r264+2456];
	// begin inline asm
	fma.rn.f32 %f1271, %f1256, %f1273, %f1207;
	// end inline asm
	ld.shared.f32 	%f1277, [%r264+3056];
	// begin inline asm
	fma.rn.f32 %f1275, %f1256, %f1277, %f1211;
	// end inline asm
	ld.shared.f32 	%f1281, [%r264+3656];
	// begin inline asm
	fma.rn.f32 %f1279, %f1256, %f1281, %f1215;
	// end inline asm
	ld.shared.f32 	%f1285, [%r264+4256];
	// begin inline asm
	fma.rn.f32 %f1283, %f1256, %f1285, %f1219;
	// end inline asm
	ld.shared.f32 	%f1289, [%r264+4856];
	// begin inline asm
	fma.rn.f32 %f1287, %f1256, %f1289, %f1223;
	// end inline asm
	ld.shared.f32 	%f1293, [%r264+5456];
	// begin inline asm
	fma.rn.f32 %f1291, %f1256, %f1293, %f1227;
	// end inline asm
	ld.shared.f32 	%f1297, [%r264+6056];
	// begin inline asm
	fma.rn.f32 %f1295, %f1256, %f1297, %f1231;
	// end inline asm
	ld.shared.f32 	%f1301, [%r264+6656];
	// begin inline asm
	fma.rn.f32 %f1299, %f1256, %f1301, %f1235;
	// end inline asm
	ld.shared.f32 	%f1305, [%r264+7256];
	// begin inline asm
	fma.rn.f32 %f1303, %f1256, %f1305, %f1239;
	// end inline asm
	ld.shared.f32 	%f1309, [%r264+7856];
	// begin inline asm
	fma.rn.f32 %f1307, %f1256, %f1309, %f1243;
	// end inline asm
	ld.shared.f32 	%f1313, [%r264+8456];
	// begin inline asm
	fma.rn.f32 %f1311, %f1256, %f1313, %f1247;
	// end inline asm
	ld.shared.f32 	%f1317, [%r264+9056];
	// begin inline asm
	fma.rn.f32 %f1315, %f1256, %f1317, %f1251;
	// end inline asm
	ld.shared.f32 	%f1320, [%r267+144];
	ld.shared.f32 	%f1321, [%r264+60];
	// begin inline asm
	fma.rn.f32 %f1319, %f1320, %f1321, %f1255;
	// end inline asm
	ld.shared.f32 	%f1325, [%r264+660];
	// begin inline asm
	fma.rn.f32 %f1323, %f1320, %f1325, %f1259;
	// end inline asm
	ld.shared.f32 	%f1329, [%r264+1260];
	// begin inline asm
	fma.rn.f32 %f1327, %f1320, %f1329, %f1263;
	// end inline asm
	ld.shared.f32 	%f1333, [%r264+1860];
	// begin inline asm
	fma.rn.f32 %f1331, %f1320, %f1333, %f1267;
	// end inline asm
	ld.shared.f32 	%f1337, [%r264+2460];
	// begin inline asm
	fma.rn.f32 %f1335, %f1320, %f1337, %f1271;
	// end inline asm
	ld.shared.f32 	%f1341, [%r264+3060];
	// begin inline asm
	fma.rn.f32 %f1339, %f1320, %f1341, %f1275;
	// end inline asm
	ld.shared.f32 	%f1345, [%r264+3660];
	// begin inline asm
	fma.rn.f32 %f1343, %f1320, %f1345, %f1279;
	// end inline asm
	ld.shared.f32 	%f1349, [%r264+4260];
	// begin inline asm
	fma.rn.f32 %f1347, %f1320, %f1349, %f1283;
	// end inline asm
	ld.shared.f32 	%f1353, [%r264+4860];
	// begin inline asm
	fma.rn.f32 %f1351, %f1320, %f1353, %f1287;
	// end inline asm
	ld.shared.f32 	%f1357, [%r264+5460];
	// begin inline asm
	fma.rn.f32 %f1355, %f1320, %f1357, %f1291;
	// end inline asm
	ld.shared.f32 	%f1361, [%r264+6060];
	// begin inline asm
	fma.rn.f32 %f1359, %f1320, %f1361, %f1295;
	// end inline asm
	ld.shared.f32 	%f1365, [%r264+6660];
	// begin inline asm
	fma.rn.f32 %f1363, %f1320, %f1365, %f1299;
	// end inline asm
	ld.shared.f32 	%f1369, [%r264+7260];
	// begin inline asm
	fma.rn.f32 %f1367, %f1320, %f1369, %f1303;
	// end inline asm
	ld.shared.f32 	%f1373, [%r264+7860];
	// begin inline asm
	fma.rn.f32 %f1371, %f1320, %f1373, %f1307;
	// end inline asm
	ld.shared.f32 	%f1377, [%r264+8460];
	// begin inline asm
	fma.rn.f32 %f1375, %f1320, %f1377, %f1311;
	// end inline asm
	ld.shared.f32 	%f1381, [%r264+9060];
	// begin inline asm
	fma.rn.f32 %f1379, %f1320, %f1381, %f1315;
	// end inline asm
	ld.shared.f32 	%f1384, [%r267+148];
	ld.shared.f32 	%f1385, [%r264+64];
	// begin inline asm
	fma.rn.f32 %f1383, %f1384, %f1385, %f1319;
	// end inline asm
	ld.shared.f32 	%f1389, [%r264+664];
	// begin inline asm
	fma.rn.f32 %f1387, %f1384, %f1389, %f1323;
	// end inline asm
	ld.shared.f32 	%f1393, [%r264+1264];
	// begin inline asm
	fma.rn.f32 %f1391, %f1384, %f1393, %f1327;
	// end inline asm
	ld.shared.f32 	%f1397, [%r264+1864];
	// begin inline asm
	fma.rn.f32 %f1395, %f1384, %f1397, %f1331;
	// end inline asm
	ld.shared.f32 	%f1401, [%r264+2464];
	// begin inline asm
	fma.rn.f32 %f1399, %f1384, %f1401, %f1335;
	// end inline asm
	ld.shared.f32 	%f1405, [%r264+3064];
	// begin inline asm
	fma.rn.f32 %f1403, %f1384, %f1405, %f1339;
	// end inline asm
	ld.shared.f32 	%f1409, [%r264+3664];
	// begin inline asm
	fma.rn.f32 %f1407, %f1384, %f1409, %f1343;
	// end inline asm
	ld.shared.f32 	%f1413, [%r264+4264];
	// begin inline asm
	fma.rn.f32 %f1411, %f1384, %f1413, %f1347;
	// end inline asm
	ld.shared.f32 	%f1417, [%r264+4864];
	// begin inline asm
	fma.rn.f32 %f1415, %f1384, %f1417, %f1351;
	// end inline asm
	ld.shared.f32 	%f1421, [%r264+5464];
	// begin inline asm
	fma.rn.f32 %f1419, %f1384, %f1421, %f1355;
	// end inline asm
	ld.shared.f32 	%f1425, [%r264+6064];
	// begin inline asm
	fma.rn.f32 %f1423, %f1384, %f1425, %f1359;
	// end inline asm
	ld.shared.f32 	%f1429, [%r264+6664];
	// begin inline asm
	fma.rn.f32 %f1427, %f1384, %f1429, %f1363;
	// end inline asm
	ld.shared.f32 	%f1433, [%r264+7264];
	// begin inline asm
	fma.rn.f32 %f1431, %f1384, %f1433, %f1367;
	// end inline asm
	ld.shared.f32 	%f1437, [%r264+7864];
	// begin inline asm
	fma.rn.f32 %f1435, %f1384, %f1437, %f1371;
	// end inline asm
	ld.shared.f32 	%f1441, [%r264+8464];
	// begin inline asm
	fma.rn.f32 %f1439, %f1384, %f1441, %f1375;
	// end inline asm
	ld.shared.f32 	%f1445, [%r264+9064];
	// begin inline asm
	fma.rn.f32 %f1443, %f1384, %f1445, %f1379;
	// end inline asm
	ld.shared.f32 	%f1448, [%r267+152];
	ld.shared.f32 	%f1449, [%r264+68];
	// begin inline asm
	fma.rn.f32 %f1447, %f1448, %f1449, %f1383;
	// end inline asm
	ld.shared.f32 	%f1453, [%r264+668];
	// begin inline asm
	fma.rn.f32 %f1451, %f1448, %f1453, %f1387;
	// end inline asm
	ld.shared.f32 	%f1457, [%r264+1268];
	// begin inline asm
	fma.rn.f32 %f1455, %f1448, %f1457, %f1391;
	// end inline asm
	ld.shared.f32 	%f1461, [%r264+1868];
	// begin inline asm
	fma.rn.f32 %f1459, %f1448, %f1461, %f1395;
	// end inline asm
	ld.shared.f32 	%f1465, [%r264+2468];
	// begin inline asm
	fma.rn.f32 %f1463, %f1448, %f1465, %f1399;
	// end inline asm
	ld.shared.f32 	%f1469, [%r264+3068];
	// begin inline asm
	fma.rn.f32 %f1467, %f1448, %f1469, %f1403;
	// end inline asm
	ld.shared.f32 	%f1473, [%r264+3668];
	// begin inline asm
	fma.rn.f32 %f1471, %f1448, %f1473, %f1407;
	// end inline asm
	ld.shared.f32 	%f1477, [%r264+4268];
	// begin inline asm
	fma.rn.f32 %f1475, %f1448, %f1477, %f1411;
	// end inline asm
	ld.shared.f32 	%f1481, [%r264+4868];
	// begin inline asm
	fma.rn.f32 %f1479, %f1448, %f1481, %f1415;
	// end inline asm
	ld.shared.f32 	%f1485, [%r264+5468];
	// begin inline asm
	fma.rn.f32 %f1483, %f1448, %f1485, %f1419;
	// end inline asm
	ld.shared.f32 	%f1489, [%r264+6068];
	// begin inline asm
	fma.rn.f32 %f1487, %f1448, %f1489, %f1423;
	// end inline asm
	ld.shared.f32 	%f1493, [%r264+6668];
	// begin inline asm
	fma.rn.f32 %f1491, %f1448, %f1493, %f1427;
	// end inline asm
	ld.shared.f32 	%f1497, [%r264+7268];
	// begin inline asm
	fma.rn.f32 %f1495, %f1448, %f1497, %f1431;
	// end inline asm
	ld.shared.f32 	%f1501, [%r264+7868];
	// begin inline asm
	fma.rn.f32 %f1499, %f1448, %f1501, %f1435;
	// end inline asm
	ld.shared.f32 	%f1505, [%r264+8468];
	// begin inline asm
	fma.rn.f32 %f1503, %f1448, %f1505, %f1439;
	// end inline asm
	ld.shared.f32 	%f1509, [%r264+9068];
	// begin inline asm
	fma.rn.f32 %f1507, %f1448, %f1509, %f1443;
	// end inline asm
	ld.shared.f32 	%f1512, [%r267+156];
	ld.shared.f32 	%f1513, [%r264+72];
	// begin inline asm
	fma.rn.f32 %f1511, %f1512, %f1513, %f1447;
	// end inline asm
	ld.shared.f32 	%f1517, [%r264+672];
	// begin inline asm
	fma.rn.f32 %f1515, %f1512, %f1517, %f1451;
	// end inline asm
	ld.shared.f32 	%f1521, [%r264+1272];
	// begin inline asm
	fma.rn.f32 %f1519, %f1512, %f1521, %f1455;
	// end inline asm
	ld.shared.f32 	%f1525, [%r264+1872];
	// begin inline asm
	fma.rn.f32 %f1523, %f1512, %f1525, %f1459;
	// end inline asm
	ld.shared.f32 	%f1529, [%r264+2472];
	// begin inline asm
	fma.rn.f32 %f1527, %f1512, %f1529, %f1463;
	// end inline asm
	ld.shared.f32 	%f1533, [%r264+3072];
	// begin inline asm
	fma.rn.f32 %f1531, %f1512, %f1533, %f1467;
	// end inline asm
	ld.shared.f32 	%f1537, [%r264+3672];
	// begin inline asm
	fma.rn.f32 %f1535, %f1512, %f1537, %f1471;
	// end inline asm
	ld.shared.f32 	%f1541, [%r264+4272];
	// begin inline asm
	fma.rn.f32 %f1539, %f1512, %f1541, %f1475;
	// end inline asm
	ld.shared.f32 	%f1545, [%r264+4872];
	// begin inline asm
	fma.rn.f32 %f1543, %f1512, %f1545, %f1479;
	// end inline asm
	ld.shared.f32 	%f1549, [%r264+5472];
	// begin inline asm
	fma.rn.f32 %f1547, %f1512, %f1549, %f1483;
	// end inline asm
	ld.shared.f32 	%f1553, [%r264+6072];
	// begin inline asm
	fma.rn.f32 %f1551, %f1512, %f1553, %f1487;
	// end inline asm
	ld.shared.f32 	%f1557, [%r264+6672];
	// begin inline asm
	fma.rn.f32 %f1555, %f1512, %f1557, %f1491;
	// end inline asm
	ld.shared.f32 	%f1561, [%r264+7272];
	// begin inline asm
	fma.rn.f32 %f1559, %f1512, %f1561, %f1495;
	// end inline asm
	ld.shared.f32 	%f1565, [%r264+7872];
	// begin inline asm
	fma.rn.f32 %f1563, %f1512, %f1565, %f1499;
	// end inline asm
	ld.shared.f32 	%f1569, [%r264+8472];
	// begin inline asm
	fma.rn.f32 %f1567, %f1512, %f1569, %f1503;
	// end inline asm
	ld.shared.f32 	%f1573, [%r264+9072];
	// begin inline asm
	fma.rn.f32 %f1571, %f1512, %f1573, %f1507;
	// end inline asm
	ld.shared.f32 	%f1576, [%r267+160];
	ld.shared.f32 	%f1577, [%r264+76];
	// begin inline asm
	fma.rn.f32 %f1575, %f1576, %f1577, %f1511;
	// end inline asm
	ld.shared.f32 	%f1581, [%r264+676];
	// begin inline asm
	fma.rn.f32 %f1579, %f1576, %f1581, %f1515;
	// end inline asm
	ld.shared.f32 	%f1585, [%r264+1276];
	// begin inline asm
	fma.rn.f32 %f1583, %f1576, %f1585, %f1519;
	// end inline asm
	ld.shared.f32 	%f1589, [%r264+1876];
	// begin inline asm
	fma.rn.f32 %f1587, %f1576, %f1589, %f1523;
	// end inline asm
	ld.shared.f32 	%f1593, [%r264+2476];
	// begin inline asm
	fma.rn.f32 %f1591, %f1576, %f1593, %f1527;
	// end inline asm
	ld.shared.f32 	%f1597, [%r264+3076];
	// begin inline asm
	fma.rn.f32 %f1595, %f1576, %f1597, %f1531;
	// end inline asm
	ld.shared.f32 	%f1601, [%r264+3676];
	// begin inline asm
	fma.rn.f32 %f1599, %f1576, %f1601, %f1535;
	// end inline asm
	ld.shared.f32 	%f1605, [%r264+4276];
	// begin inline asm
	fma.rn.f32 %f1603, %f1576, %f1605, %f1539;
	// end inline asm
	ld.shared.f32 	%f1609, [%r264+4876];
	// begin inline asm
	fma.rn.f32 %f1607, %f1576, %f1609, %f1543;
	// end inline asm
	ld.shared.f32 	%f1613, [%r264+5476];
	// begin inline asm
	fma.rn.f32 %f1611, %f1576, %f1613, %f1547;
	// end inline asm
	ld.shared.f32 	%f1617, [%r264+6076];
	// begin inline asm
	fma.rn.f32 %f1615, %f1576, %f1617, %f1551;
	// end inline asm
	ld.shared.f32 	%f1621, [%r264+6676];
	// begin inline asm
	fma.rn.f32 %f1619, %f1576, %f1621, %f1555;
	// end inline asm
	ld.shared.f32 	%f1625, [%r264+7276];
	// begin inline asm
	fma.rn.f32 %f1623, %f1576, %f1625, %f1559;
	// end inline asm
	ld.shared.f32 	%f1629, [%r264+7876];
	// begin inline asm
	fma.rn.f32 %f1627, %f1576, %f1629, %f1563;
	// end inline asm
	ld.shared.f32 	%f1633, [%r264+8476];
	// begin inline asm
	fma.rn.f32 %f1631, %f1576, %f1633, %f1567;
	// end inline asm
	ld.shared.f32 	%f1637, [%r264+9076];
	// begin inline asm
	fma.rn.f32 %f1635, %f1576, %f1637, %f1571;
	// end inline asm
	ld.shared.f32 	%f1640, [%r267+192];
	ld.shared.f32 	%f1641, [%r264+80];
	// begin inline asm
	fma.rn.f32 %f1639, %f1640, %f1641, %f1575;
	// end inline asm
	ld.shared.f32 	%f1645, [%r264+680];
	// begin inline asm
	fma.rn.f32 %f1643, %f1640, %f1645, %f1579;
	// end inline asm
	ld.shared.f32 	%f1649, [%r264+1280];
	// begin inline asm
	fma.rn.f32 %f1647, %f1640, %f1649, %f1583;
	// end inline asm
	ld.shared.f32 	%f1653, [%r264+1880];
	// begin inline asm
	fma.rn.f32 %f1651, %f1640, %f1653, %f1587;
	// end inline asm
	ld.shared.f32 	%f1657, [%r264+2480];
	// begin inline asm
	fma.rn.f32 %f1655, %f1640, %f1657, %f1591;
	// end inline asm
	ld.shared.f32 	%f1661, [%r264+3080];
	// begin inline asm
	fma.rn.f32 %f1659, %f1640, %f1661, %f1595;
	// end inline asm
	ld.shared.f32 	%f1665, [%r264+3680];
	// begin inline asm
	fma.rn.f32 %f1663, %f1640, %f1665, %f1599;
	// end inline asm
	ld.shared.f32 	%f1669, [%r264+4280];
	// begin inline asm
	fma.rn.f32 %f1667, %f1640, %f1669, %f1603;
	// end inline asm
	ld.shared.f32 	%f1673, [%r264+4880];
	// begin inline asm
	fma.rn.f32 %f1671, %f1640, %f1673, %f1607;
	// end inline asm
	ld.shared.f32 	%f1677, [%r264+5480];
	// begin inline asm
	fma.rn.f32 %f1675, %f1640, %f1677, %f1611;
	// end inline asm
	ld.shared.f32 	%f1681, [%r264+6080];
	// begin inline asm
	fma.rn.f32 %f1679, %f1640, %f1681, %f1615;
	// end inline asm
	ld.shared.f32 	%f1685, [%r264+6680];
	// begin inline asm
	fma.rn.f32 %f1683, %f1640, %f1685, %f1619;
	// end inline asm
	ld.shared.f32 	%f1689, [%r264+7280];
	// begin inline asm
	fma.rn.f32 %f1687, %f1640, %f1689, %f1623;
	// end inline asm
	ld.shared.f32 	%f1693, [%r264+7880];
	// begin inline asm
	fma.rn.f32 %f1691, %f1640, %f1693, %f1627;
	// end inline asm
	ld.shared.f32 	%f1697, [%r264+8480];
	// begin inline asm
	fma.rn.f32 %f1695, %f1640, %f1697, %f1631;
	// end inline asm
	ld.shared.f32 	%f1701, [%r264+9080];
	// begin inline asm
	fma.rn.f32 %f1699, %f1640, %f1701, %f1635;
	// end inline asm
	ld.shared.f32 	%f1704, [%r267+196];
	ld.shared.f32 	%f1705, [%r264+84];
	// begin inline asm
	fma.rn.f32 %f1703, %f1704, %f1705, %f1639;
	// end inline asm
	ld.shared.f32 	%f1709, [%r264+684];
	// begin inline asm
	fma.rn.f32 %f1707, %f1704, %f1709, %f1643;
	// end inline asm
	ld.shared.f32 	%f1713, [%r264+1284];
	// begin inline asm
	fma.rn.f32 %f1711, %f1704, %f1713, %f1647;
	// end inline asm
	ld.shared.f32 	%f1717, [%r264+1884];
	// begin inline asm
	fma.rn.f32 %f1715, %f1704, %f1717, %f1651;
	// end inline asm
	ld.shared.f32 	%f1721, [%r264+2484];
	// begin inline asm
	fma.rn.f32 %f1719, %f1704, %f1721, %f1655;
	// end inline asm
	ld.shared.f32 	%f1725, [%r264+3084];
	// begin inline asm
	fma.rn.f32 %f1723, %f1704, %f1725, %f1659;
	// end inline asm
	ld.shared.f32 	%f1729, [%r264+3684];
	// begin inline asm
	fma.rn.f32 %f1727, %f1704, %f1729, %f1663;
	// end inline asm
	ld.shared.f32 	%f1733, [%r264+4284];
	// begin inline asm
	fma.rn.f32 %f1731, %f1704, %f1733, %f1667;
	// end inline asm
	ld.shared.f32 	%f1737, [%r264+4884];
	// begin inline asm
	fma.rn.f32 %f1735, %f1704, %f1737, %f1671;
	// end inline asm
	ld.shared.f32 	%f1741, [%r264+5484];
	// begin inline asm
	fma.rn.f32 %f1739, %f1704, %f1741, %f1675;
	// end inline asm
	ld.shared.f32 	%f1745, [%r264+6084];
	// begin inline asm
	fma.rn.f32 %f1743, %f1704, %f1745, %f1679;
	// end inline asm
	ld.shared.f32 	%f1749, [%r264+6684];
	// begin inline asm
	fma.rn.f32 %f1747, %f1704, %f1749, %f1683;
	// end inline asm
	ld.shared.f32 	%f1753, [%r264+7284];
	// begin inline asm
	fma.rn.f32 %f1751, %f1704, %f1753, %f1687;
	// end inline asm
	ld.shared.f32 	%f1757, [%r264+7884];
	// begin inline asm
	fma.rn.f32 %f1755, %f1704, %f1757, %f1691;
	// end inline asm
	ld.shared.f32 	%f1761, [%r264+8484];
	// begin inline asm
	fma.rn.f32 %f1759, %f1704, %f1761, %f1695;
	// end inline asm
	ld.shared.f32 	%f1765, [%r264+9084];
	// begin inline asm
	fma.rn.f32 %f1763, %f1704, %f1765, %f1699;
	// end inline asm
	ld.shared.f32 	%f1768, [%r267+200];
	ld.shared.f32 	%f1769, [%r264+88];
	// begin inline asm
	fma.rn.f32 %f1767, %f1768, %f1769, %f1703;
	// end inline asm
	ld.shared.f32 	%f1773, [%r264+688];
	// begin inline asm
	fma.rn.f32 %f1771, %f1768, %f1773, %f1707;
	// end inline asm
	ld.shared.f32 	%f1777, [%r264+1288];
	// begin inline asm
	fma.rn.f32 %f1775, %f1768, %f1777, %f1711;
	// end inline asm
	ld.shared.f32 	%f1781, [%r264+1888];
	// begin inline asm
	fma.rn.f32 %f1779, %f1768, %f1781, %f1715;
	// end inline asm
	ld.shared.f32 	%f1785, [%r264+2488];
	// begin inline asm
	fma.rn.f32 %f1783, %f1768, %f1785, %f1719;
	// end inline asm
	ld.shared.f32 	%f1789, [%r264+3088];
	// begin inline asm
	fma.rn.f32 %f1787, %f1768, %f1789, %f1723;
	// end inline asm
	ld.shared.f32 	%f1793, [%r264+3688];
	// begin inline asm
	fma.rn.f32 %f1791, %f1768, %f1793, %f1727;
	// end inline asm
	ld.shared.f32 	%f1797, [%r264+4288];
	// begin inline asm
	fma.rn.f32 %f1795, %f1768, %f1797, %f1731;
	// end inline asm
	ld.shared.f32 	%f1801, [%r264+4888];
	// begin inline asm
	fma.rn.f32 %f1799, %f1768, %f1801, %f1735;
	// end inline asm
	ld.shared.f32 	%f1805, [%r264+5488];
	// begin inline asm
	fma.rn.f32 %f1803, %f1768, %f1805, %f1739;
	// end inline asm
	ld.shared.f32 	%f1809, [%r264+6088];
	// begin inline asm
	fma.rn.f32 %f1807, %f1768, %f1809, %f1743;
	// end inline asm
	ld.shared.f32 	%f1813, [%r264+6688];
	// begin inline asm
	fma.rn.f32 %f1811, %f1768, %f1813, %f1747;
	// end inline asm
	ld.shared.f32 	%f1817, [%r264+7288];
	// begin inline asm
	fma.rn.f32 %f1815, %f1768, %f1817, %f1751;
	// end inline asm
	ld.shared.f32 	%f1821, [%r264+7888];
	// begin inline asm
	fma.rn.f32 %f1819, %f1768, %f1821, %f1755;
	// end inline asm
	ld.shared.f32 	%f1825, [%r264+8488];
	// begin inline asm
	fma.rn.f32 %f1823, %f1768, %f1825, %f1759;
	// end inline asm
	ld.shared.f32 	%f1829, [%r264+9088];
	// begin inline asm
	fma.rn.f32 %f1827, %f1768, %f1829, %f1763;
	// end inline asm
	ld.shared.f32 	%f1832, [%r267+204];
	ld.shared.f32 	%f1833, [%r264+92];
	// begin inline asm
	fma.rn.f32 %f1831, %f1832, %f1833, %f1767;
	// end inline asm
	ld.shared.f32 	%f1837, [%r264+692];
	// begin inline asm
	fma.rn.f32 %f1835, %f1832, %f1837, %f1771;
	// end inline asm
	ld.shared.f32 	%f1841, [%r264+1292];
	// begin inline asm
	fma.rn.f32 %f1839, %f1832, %f1841, %f1775;
	// end inline asm
	ld.shared.f32 	%f1845, [%r264+1892];
	// begin inline asm
	fma.rn.f32 %f1843, %f1832, %f1845, %f1779;
	// end inline asm
	ld.shared.f32 	%f1849, [%r264+2492];
	// begin inline asm
	fma.rn.f32 %f1847, %f1832, %f1849, %f1783;
	// end inline asm
	ld.shared.f32 	%f1853, [%r264+3092];
	// begin inline asm
	fma.rn.f32 %f1851, %f1832, %f1853, %f1787;
	// end inline asm
	ld.shared.f32 	%f1857, [%r264+3692];
	// begin inline asm
	fma.rn.f32 %f1855, %f1832, %f1857, %f1791;
	// end inline asm
	ld.shared.f32 	%f1861, [%r264+4292];
	// begin inline asm
	fma.rn.f32 %f1859, %f1832, %f1861, %f1795;
	// end inline asm
	ld.shared.f32 	%f1865, [%r264+4892];
	// begin inline asm
	fma.rn.f32 %f1863, %f1832, %f1865, %f1799;
	// end inline asm
	ld.shared.f32 	%f1869, [%r264+5492];
	// begin inline asm
	fma.rn.f32 %f1867, %f1832, %f1869, %f1803;
	// end inline asm
	ld.shared.f32 	%f1873, [%r264+6092];
	// begin inline asm
	fma.rn.f32 %f1871, %f1832, %f1873, %f1807;
	// end inline asm
	ld.shared.f32 	%f1877, [%r264+6692];
	// begin inline asm
	fma.rn.f32 %f1875, %f1832, %f1877, %f1811;
	// end inline asm
	ld.shared.f32 	%f1881, [%r264+7292];
	// begin inline asm
	fma.rn.f32 %f1879, %f1832, %f1881, %f1815;
	// end inline asm
	ld.shared.f32 	%f1885, [%r264+7892];
	// begin inline asm
	fma.rn.f32 %f1883, %f1832, %f1885, %f1819;
	// end inline asm
	ld.shared.f32 	%f1889, [%r264+8492];
	// begin inline asm
	fma.rn.f32 %f1887, %f1832, %f1889, %f1823;
	// end inline asm
	ld.shared.f32 	%f1893, [%r264+9092];
	// begin inline asm
	fma.rn.f32 %f1891, %f1832, %f1893, %f1827;
	// end inline asm
	ld.shared.f32 	%f1896, [%r267+208];
	ld.shared.f32 	%f1897, [%r264+96];
	// begin inline asm
	fma.rn.f32 %f2103, %f1896, %f1897, %f1831;
	// end inline asm
	ld.shared.f32 	%f1901, [%r264+696];
	// begin inline asm
	fma.rn.f32 %f2102, %f1896, %f1901, %f1835;
	// end inline asm
	ld.shared.f32 	%f1905, [%r264+1296];
	// begin inline asm
	fma.rn.f32 %f2101, %f1896, %f1905, %f1839;
	// end inline asm
	ld.shared.f32 	%f1909, [%r264+1896];
	// begin inline asm
	fma.rn.f32 %f2100, %f1896, %f1909, %f1843;
	// end inline asm
	ld.shared.f32 	%f1913, [%r264+2496];
	// begin inline asm
	fma.rn.f32 %f2099, %f1896, %f1913, %f1847;
	// end inline asm
	ld.shared.f32 	%f1917, [%r264+3096];
	// begin inline asm
	fma.rn.f32 %f2098, %f1896, %f1917, %f1851;
	// end inline asm
	ld.shared.f32 	%f1921, [%r264+3696];
	// begin inline asm
	fma.rn.f32 %f2097, %f1896, %f1921, %f1855;
	// end inline asm
	ld.shared.f32 	%f1925, [%r264+4296];
	// begin inline asm
	fma.rn.f32 %f2096, %f1896, %f1925, %f1859;
	// end inline asm
	ld.shared.f32 	%f1929, [%r264+4896];
	// begin inline asm
	fma.rn.f32 %f2095, %f1896, %f1929, %f1863;
	// end inline asm
	ld.shared.f32 	%f1933, [%r264+5496];
	// begin inline asm
	fma.rn.f32 %f2094, %f1896, %f1933, %f1867;
	// end inline asm
	ld.shared.f32 	%f1937, [%r264+6096];
	// begin inline asm
	fma.rn.f32 %f2093, %f1896, %f1937, %f1871;
	// end inline asm
	ld.shared.f32 	%f1941, [%r264+6696];
	// begin inline asm
	fma.rn.f32 %f2092, %f1896, %f1941, %f1875;
	// end inline asm
	ld.shared.f32 	%f1945, [%r264+7296];
	// begin inline asm
	fma.rn.f32 %f2091, %f1896, %f1945, %f1879;
	// end inline asm
	ld.shared.f32 	%f1949, [%r264+7896];
	// begin inline asm
	fma.rn.f32 %f2090, %f1896, %f1949, %f1883;
	// end inline asm
	ld.shared.f32 	%f1953, [%r264+8496];
	// begin inline asm
	fma.rn.f32 %f2089, %f1896, %f1953, %f1887;
	// end inline asm
	ld.shared.f32 	%f1957, [%r264+9096];
	// begin inline asm
	fma.rn.f32 %f2088, %f1896, %f1957, %f1891;
	// end inline asm
$L__BB1_87:
	bar.sync 	0;
	add.s32 	%r280, %r280, 1;
	setp.ne.s32 	%p85, %r280, 6;
	@%p85 bra 	$L__BB1_47;
	ld.param.u32 	%r271, [_Z25fused_conv_if_kernel2_ptxPKfS0_S0_PfS1_i_param_5];
	setp.gt.s32 	%p86, %r108, 7;
	setp.gt.u32 	%p87, %r109, 7;
	mov.u32 	%r183, %ctaid.z;
	setp.ge.s32 	%p88, %r183, %r271;
	or.pred  	%p89, %p88, %p87;
	or.pred  	%p90, %p86, %p89;
	@%p90 bra 	$L__BB1_90;
	ld.param.u64 	%rd181, [_Z25fused_conv_if_kernel2_ptxPKfS0_S0_PfS1_i_param_4];
	ld.param.u64 	%rd180, [_Z25fused_conv_if_kernel2_ptxPKfS0_S0_PfS1_i_param_3];
	shl.b32 	%r268, %r183, 10;
	shl.b32 	%r269, %r109, 3;
	add.s32 	%r270, %r268, %r269;
	cvt.u64.u32 	%rd172, %r270;
	cvt.s64.s32 	%rd173, %r108;
	add.s64 	%rd174, %rd172, %rd173;
	cvta.to.global.u64 	%rd175, %rd180;
	shl.b64 	%rd176, %rd174, 2;
	add.s64 	%rd177, %rd175, %rd176;
	ld.global.f32 	%f1959, [%rd177];
	add.f32 	%f1960, %f1959, %f2103;
	ld.shared.f32 	%f1961, [_ZZ25fused_conv_if_kernel2_ptxPKfS0_S0_PfS1_iE8s_biases];
	add.f32 	%f1962, %f1960, %f1961;
	setp.ge.f32 	%p91, %f1962, 0f3F800000;
	selp.f32 	%f1963, 0f3F800000, 0f00000000, %p91;
	cvta.to.global.u64 	%rd178, %rd181;
	add.s64 	%rd179, %rd178, %rd176;
	st.global.f32 	[%rd179], %f1963;
	mov.f32 	%f1964, 0f3F800000;
	sub.f32 	%f1965, %f1964, %f1963;
	mul.f32 	%f1966, %f1962, %f1965;
	st.global.f32 	[%rd177], %f1966;
	ld.global.f32 	%f1967, [%rd177+256];
	add.f32 	%f1968, %f1967, %f2102;
	ld.shared.f32 	%f1969, [_ZZ25fused_conv_if_kernel2_ptxPKfS0_S0_PfS1_iE8s_biases+4];
	add.f32 	%f1970, %f1968, %f1969;
	setp.ge.f32 	%p92, %f1970, 0f3F800000;
	selp.f32 	%f1971, 0f3F800000, 0f00000000, %p92;
	st.global.f32 	[%rd179+256], %f1971;
	sub.f32 	%f1972, %f1964, %f1971;
	mul.f32 	%f1973, %f1970, %f1972;
	st.global.f32 	[%rd177+256], %f1973;
	ld.global.f32 	%f1974, [%rd177+512];
	add.f32 	%f1975, %f1974, %f2101;
	ld.shared.f32 	%f1976, [_ZZ25fused_conv_if_kernel2_ptxPKfS0_S0_PfS1_iE8s_biases+8];
	add.f32 	%f1977, %f1975, %f1976;
	setp.ge.f32 	%p93, %f1977, 0f3F800000;
	selp.f32 	%f1978, 0f3F800000, 0f00000000, %p93;
	st.global.f32 	[%rd179+512], %f1978;
	sub.f32 	%f1979, %f1964, %f1978;
	mul.f32 	%f1980, %f1977, %f1979;
	st.global.f32 	[%rd177+512], %f1980;
	ld.global.f32 	%f1981, [%rd177+768];
	add.f32 	%f1982, %f1981, %f2100;
	ld.shared.f32 	%f1983, [_ZZ25fused_conv_if_kernel2_ptxPKfS0_S0_PfS1_iE8s_biases+12];
	add.f32 	%f1984, %f1982, %f1983;
	setp.ge.f32 	%p94, %f1984, 0f3F800000;
	selp.f32 	%f1985, 0f3F800000, 0f00000000, %p94;
	st.global.f32 	[%rd179+768], %f1985;
	sub.f32 	%f1986, %f1964, %f1985;
	mul.f32 	%f1987, %f1984, %f1986;
	st.global.f32 	[%rd177+768], %f1987;
	ld.global.f32 	%f1988, [%rd177+1024];
	add.f32 	%f1989, %f1988, %f2099;
	ld.shared.f32 	%f1990, [_ZZ25fused_conv_if_kernel2_ptxPKfS0_S0_PfS1_iE8s_biases+16];
	add.f32 	%f1991, %f1989, %f1990;
	setp.ge.f32 	%p95, %f1991, 0f3F800000;
	selp.f32 	%f1992, 0f3F800000, 0f00000000, %p95;
	st.global.f32 	[%rd179+1024], %f1992;
	sub.f32 	%f1993, %f1964, %f1992;
	mul.f32 	%f1994, %f1991, %f1993;
	st.global.f32 	[%rd177+1024], %f1994;
	ld.global.f32 	%f1995, [%rd177+1280];
	add.f32 	%f1996, %f1995, %f2098;
	ld.shared.f32 	%f1997, [_ZZ25fused_conv_if_kernel2_ptxPKfS0_S0_PfS1_iE8s_biases+20];
	add.f32 	%f1998, %f1996, %f1997;
	setp.ge.f32 	%p96, %f1998, 0f3F800000;
	selp.f32 	%f1999, 0f3F800000, 0f00000000, %p96;
	st.global.f32 	[%rd179+1280], %f1999;
	sub.f32 	%f2000, %f1964, %f1999;
	mul.f32 	%f2001, %f1998, %f2000;
	st.global.f32 	[%rd177+1280], %f2001;
	ld.global.f32 	%f2002, [%rd177+1536];
	add.f32 	%f2003, %f2002, %f2097;
	ld.shared.f32 	%f2004, [_ZZ25fused_conv_if_kernel2_ptxPKfS0_S0_PfS1_iE8s_biases+24];
	add.f32 	%f2005, %f2003, %f2004;
	setp.ge.f32 	%p97, %f2005, 0f3F800000;
	selp.f32 	%f2006, 0f3F800000, 0f00000000, %p97;
	st.global.f32 	[%rd179+1536], %f2006;
	sub.f32 	%f2007, %f1964, %f2006;
	mul.f32 	%f2008, %f2005, %f2007;
	st.global.f32 	[%rd177+1536], %f2008;
	ld.global.f32 	%f2009, [%rd177+1792];
	add.f32 	%f2010, %f2009, %f2096;
	ld.shared.f32 	%f2011, [_ZZ25fused_conv_if_kernel2_ptxPKfS0_S0_PfS1_iE8s_biases+28];
	add.f32 	%f2012, %f2010, %f2011;
	setp.ge.f32 	%p98, %f2012, 0f3F800000;
	selp.f32 	%f2013, 0f3F800000, 0f00000000, %p98;
	st.global.f32 	[%rd179+1792], %f2013;
	sub.f32 	%f2014, %f1964, %f2013;
	mul.f32 	%f2015, %f2012, %f2014;
	st.global.f32 	[%rd177+1792], %f2015;
	ld.global.f32 	%f2016, [%rd177+2048];
	add.f32 	%f2017, %f2016, %f2095;
	ld.shared.f32 	%f2018, [_ZZ25fused_conv_if_kernel2_ptxPKfS0_S0_PfS1_iE8s_biases+32];
	add.f32 	%f2019, %f2017, %f2018;
	setp.ge.f32 	%p99, %f2019, 0f3F800000;
	selp.f32 	%f2020, 0f3F800000, 0f00000000, %p99;
	st.global.f32 	[%rd179+2048], %f2020;
	sub.f32 	%f2021, %f1964, %f2020;
	mul.f32 	%f2022, %f2019, %f2021;
	st.global.f32 	[%rd177+2048], %f2022;
	ld.global.f32 	%f2023, [%rd177+2304];
	add.f32 	%f2024, %f2023, %f2094;
	ld.shared.f32 	%f2025, [_ZZ25fused_conv_if_kernel2_ptxPKfS0_S0_PfS1_iE8s_biases+36];
	add.f32 	%f2026, %f2024, %f2025;
	setp.ge.f32 	%p100, %f2026, 0f3F800000;
	selp.f32 	%f2027, 0f3F800000, 0f00000000, %p100;
	st.global.f32 	[%rd179+2304], %f2027;
	sub.f32 	%f2028, %f1964, %f2027;
	mul.f32 	%f2029, %f2026, %f2028;
	st.global.f32 	[%rd177+2304], %f2029;
	ld.global.f32 	%f2030, [%rd177+2560];
	add.f32 	%f2031, %f2030, %f2093;
	ld.shared.f32 	%f2032, [_ZZ25fused_conv_if_kernel2_ptxPKfS0_S0_PfS1_iE8s_biases+40];
	add.f32 	%f2033, %f2031, %f2032;
	setp.ge.f32 	%p101, %f2033, 0f3F800000;
	selp.f32 	%f2034, 0f3F800000, 0f00000000, %p101;
	st.global.f32 	[%rd179+2560], %f2034;
	sub.f32 	%f2035, %f1964, %f2034;
	mul.f32 	%f2036, %f2033, %f2035;
	st.global.f32 	[%rd177+2560], %f2036;
	ld.global.f32 	%f2037, [%rd177+2816];
	add.f32 	%f2038, %f2037, %f2092;
	ld.shared.f32 	%f2039, [_ZZ25fused_conv_if_kernel2_ptxPKfS0_S0_PfS1_iE8s_biases+44];
	add.f32 	%f2040, %f2038, %f2039;
	setp.ge.f32 	%p102, %f2040, 0f3F800000;
	selp.f32 	%f2041, 0f3F800000, 0f00000000, %p102;
	st.global.f32 	[%rd179+2816], %f2041;
	sub.f32 	%f2042, %f1964, %f2041;
	mul.f32 	%f2043, %f2040, %f2042;
	st.global.f32 	[%rd177+2816], %f2043;
	ld.global.f32 	%f2044, [%rd177+3072];
	add.f32 	%f2045, %f2044, %f2091;
	ld.shared.f32 	%f2046, [_ZZ25fused_conv_if_kernel2_ptxPKfS0_S0_PfS1_iE8s_biases+48];
	add.f32 	%f2047, %f2045, %f2046;
	setp.ge.f32 	%p103, %f2047, 0f3F800000;
	selp.f32 	%f2048, 0f3F800000, 0f00000000, %p103;
	st.global.f32 	[%rd179+3072], %f2048;
	sub.f32 	%f2049, %f1964, %f2048;
	mul.f32 	%f2050, %f2047, %f2049;
	st.global.f32 	[%rd177+3072], %f2050;
	ld.global.f32 	%f2051, [%rd177+3328];
	add.f32 	%f2052, %f2051, %f2090;
	ld.shared.f32 	%f2053, [_ZZ25fused_conv_if_kernel2_ptxPKfS0_S0_PfS1_iE8s_biases+52];
	add.f32 	%f2054, %f2052, %f2053;
	setp.ge.f32 	%p104, %f2054, 0f3F800000;
	selp.f32 	%f2055, 0f3F800000, 0f00000000, %p104;
	st.global.f32 	[%rd179+3328], %f2055;
	sub.f32 	%f2056, %f1964, %f2055;
	mul.f32 	%f2057, %f2054, %f2056;
	st.global.f32 	[%rd177+3328], %f2057;
	ld.global.f32 	%f2058, [%rd177+3584];
	add.f32 	%f2059, %f2058, %f2089;
	ld.shared.f32 	%f2060, [_ZZ25fused_conv_if_kernel2_ptxPKfS0_S0_PfS1_iE8s_biases+56];
	add.f32 	%f2061, %f2059, %f2060;
	setp.ge.f32 	%p105, %f2061, 0f3F800000;
	selp.f32 	%f2062, 0f3F800000, 0f00000000, %p105;
	st.global.f32 	[%rd179+3584], %f2062;
	sub.f32 	%f2063, %f1964, %f2062;
	mul.f32 	%f2064, %f2061, %f2063;
	st.global.f32 	[%rd177+3584], %f2064;
	ld.global.f32 	%f2065, [%rd177+3840];
	add.f32 	%f2066, %f2065, %f2088;
	ld.shared.f32 	%f2067, [_ZZ25fused_conv_if_kernel2_ptxPKfS0_S0_PfS1_iE8s_biases+60];
	add.f32 	%f2068, %f2066, %f2067;
	setp.ge.f32 	%p106, %f2068, 0f3F800000;
	selp.f32 	%f2069, 0f3F800000, 0f00000000, %p106;
	st.global.f32 	[%rd179+3840], %f2069;
	sub.f32 	%f2070, %f1964, %f2069;
	mul.f32 	%f2071, %f2068, %f2070;
	st.global.f32 	[%rd177+3840], %f2071;
$L__BB1_90:
	ret;

}
	// .globl	_Z20maxpool2d_kernel_ptxPKfPfiiiiii
.visible .entry _Z20maxpool2d_kernel_ptxPKfPfiiiiii(
	.param .u64 .ptr .align 1 _Z20maxpool2d_kernel_ptxPKfPfiiiiii_param_0,
	.param .u64 .ptr .align 1 _Z20maxpool2d_kernel_ptxPKfPfiiiiii_param_1,
	.param .u32 _Z20maxpool2d_kernel_ptxPKfPfiiiiii_param_2,
	.param .u32 _Z20maxpool2d_kernel_ptxPKfPfiiiiii_param_3,
	.param .u32 _Z20maxpool2d_kernel_ptxPKfPfiiiiii_param_4,
	.param .u32 _Z20maxpool2d_kernel_ptxPKfPfiiiiii_param_5,
	.param .u32 _Z20maxpool2d_kernel_ptxPKfPfiiiiii_param_6,
	.param .u32 _Z20maxpool2d_kernel_ptxPKfPfiiiiii_param_7
)
{
	.reg .pred 	%p<6>;
	.reg .b32 	%r<31>;
	.reg .b32 	%f<8>;
	.reg .b64 	%rd<17>;

	ld.param.u64 	%rd1, [_Z20maxpool2d_kernel_ptxPKfPfiiiiii_param_0];
	ld.param.u64 	%rd2, [_Z20maxpool2d_kernel_ptxPKfPfiiiiii_param_1];
	ld.param.u32 	%r10, [_Z20maxpool2d_kernel_ptxPKfPfiiiiii_param_2];
	ld.param.u32 	%r5, [_Z20maxpool2d_kernel_ptxPKfPfiiiiii_param_3];
	ld.param.u32 	%r6, [_Z20maxpool2d_kernel_ptxPKfPfiiiiii_param_4];
	ld.param.u32 	%r7, [_Z20maxpool2d_kernel_ptxPKfPfiiiiii_param_5];
	ld.param.u32 	%r11, [_Z20maxpool2d_kernel_ptxPKfPfiiiiii_param_6];
	ld.param.u32 	%r9, [_Z20maxpool2d_kernel_ptxPKfPfiiiiii_param_7];
	mov.u32 	%r12, %ctaid.x;
	mov.u32 	%r13, %ntid.x;
	mov.u32 	%r14, %tid.x;
	mad.lo.s32 	%r1, %r12, %r13, %r14;
	mov.u32 	%r15, %ctaid.y;
	mov.u32 	%r16, %ntid.y;
	mov.u32 	%r17, %tid.y;
	mad.lo.s32 	%r18, %r15, %r16, %r17;
	mov.u32 	%r3, %ctaid.z;
	div.s32 	%r4, %r3, %r5;
	setp.ge.s32 	%p1, %r4, %r10;
	setp.ge.s32 	%p2, %r18, %r11;
	or.pred  	%p3, %p1, %p2;
	setp.ge.s32 	%p4, %r1, %r9;
	or.pred  	%p5, %p4, %p3;
	@%p5 bra 	$L__BB2_2;
	rem.s32 	%r19, %r3, %r5;
	cvta.to.global.u64 	%rd7, %rd2;
	shl.b32 	%r20, %r1, 1;
	mul.lo.s32 	%r21, %r4, %r5;
	mul.lo.s32 	%r22, %r7, %r6;
	mul.lo.s32 	%r23, %r22, %r21;
	cvt.s64.s32 	%rd8, %r23;
	mul.lo.s32 	%r24, %r22, %r19;
	cvt.s64.s32 	%rd9, %r24;
	add.s64 	%rd10, %rd8, %rd9;
	mul.lo.s32 	%r25, %r18, %r7;
	shl.b32 	%r26, %r25, 1;
	add.s32 	%r27, %r26, %r20;
	cvt.s64.s32 	%rd11, %r27;
	add.s64 	%rd12, %rd10, %rd11;
	shl.b64 	%rd13, %rd12, 2;
	add.s64 	%rd3, %rd1, %rd13;
	// begin inline asm
	ld.global.nc.f32 %f1, [%rd3];
	// end inline asm
	add.s64 	%rd4, %rd3, 4;
	// begin inline asm
	ld.global.nc.f32 %f2, [%rd4];
	// end inline asm
	mul.wide.s32 	%rd14, %r7, 4;
	add.s64 	%rd5, %rd3, %rd14;
	// begin inline asm
	ld.global.nc.f32 %f3, [%rd5];
	// end inline asm
	add.s64 	%rd6, %rd5, 4;
	// begin inline asm
	ld.global.nc.f32 %f4, [%rd6];
	// end inline asm
	max.f32 	%f5, %f1, %f2;
	max.f32 	%f6, %f3, %f4;
	max.f32 	%f7, %f5, %f6;
	add.s32 	%r28, %r21, %r19;
	mad.lo.s32 	%r29, %r28, %r11, %r18;
	mad.lo.s32 	%r30, %r29, %r9, %r1;
	mul.wide.s32 	%rd15, %r30, 4;
	add.s64 	%rd16, %rd7, %rd15;
	st.global.f32 	[%rd16], %f7;
$L__BB2_2:
	ret;

}
	// .globl	_Z30convert_weights_to_half_kernelPKfP6__halfi
.visible .entry _Z30convert_weights_to_half_kernelPKfP6__halfi(
	.param .u64 .ptr .align 1 _Z30convert_weights_to_half_kernelPKfP6__halfi_param_0,
	.param .u64 .ptr .align 1 _Z30convert_weights_to_half_kernelPKfP6__halfi_param_1,
	.param .u32 _Z30convert_weights_to_half_kernelPKfP6__halfi_param_2
)
{
	.reg .pred 	%p<2>;
	.reg .b16 	%rs<2>;
	.reg .b32 	%r<6>;
	.reg .b32 	%f<2>;
	.reg .b64 	%rd<9>;

	ld.param.u64 	%rd1, [_Z30convert_weights_to_half_kernelPKfP6__halfi_param_0];
	ld.param.u64 	%rd2, [_Z30convert_weights_to_half_kernelPKfP6__halfi_param_1];
	ld.param.u32 	%r2, [_Z30convert_weights_to_half_kernelPKfP6__halfi_param_2];
	mov.u32 	%r3, %ctaid.x;
	mov.u32 	%r4, %ntid.x;
	mov.u32 	%r5, %tid.x;
	mad.lo.s32 	%r1, %r3, %r4, %r5;
	setp.ge.s32 	%p1, %r1, %r2;
	@%p1 bra 	$L__BB3_2;
	cvta.to.global.u64 	%rd3, %rd1;
	cvta.to.global.u64 	%rd4, %rd2;
	mul.wide.s32 	%rd5, %r1, 4;
	add.s64 	%rd6, %rd3, %rd5;
	ld.global.nc.f32 	%f1, [%rd6];
	// begin inline asm
	{  cvt.rn.f16.f32 %rs1, %f1;}

	// end inline asm
	mul.wide.s32 	%rd7, %r1, 2;
	add.s64 	%rd8, %rd4, %rd7;
	st.global.u16 	[%rd8], %rs1;
$L__BB3_2:
	ret;

}
	// .globl	_Z29convert_weights_padded_kernelPKfP6__halfiii
.visible .entry _Z29convert_weights_padded_kernelPKfP6__halfiii(
	.param .u64 .ptr .align 1 _Z29convert_weights_padded_kernelPKfP6__halfiii_param_0,
	.param .u64 .ptr .align 1 _Z29convert_weights_padded_kernelPKfP6__halfiii_param_1,
	.param .u32 _Z29convert_weights_padded_kernelPKfP6__halfiii_param_2,
	.param .u32 _Z29convert_weights_padded_kernelPKfP6__halfiii_param_3,
	.param .u32 _Z29convert_weights_padded_kernelPKfP6__halfiii_param_4
)
{
	.reg .pred 	%p<2>;
	.reg .b16 	%rs<2>;
	.reg .b32 	%r<13>;
	.reg .b32 	%f<2>;
	.reg .b64 	%rd<9>;

	ld.param.u64 	%rd1, [_Z29convert_weights_padded_kernelPKfP6__halfiii_param_0];
	ld.param.u64 	%rd2, [_Z29convert_weights_padded_kernelPKfP6__halfiii_param_1];
	ld.param.u32 	%r4, [_Z29convert_weights_padded_kernelPKfP6__halfiii_param_2];
	ld.param.u32 	%r2, [_Z29convert_weights_padded_kernelPKfP6__halfiii_param_3];
	ld.param.u32 	%r3, [_Z29convert_weights_padded_kernelPKfP6__halfiii_param_4];
	mov.u32 	%r5, %ctaid.x;
	mov.u32 	%r6, %ntid.x;
	mov.u32 	%r7, %tid.x;
	mad.lo.s32 	%r1, %r5, %r6, %r7;
	mul.lo.s32 	%r8, %r2, %r4;
	setp.ge.s32 	%p1, %r1, %r8;
	@%p1 bra 	$L__BB4_2;
	cvta.to.global.u64 	%rd3, %rd1;
	cvta.to.global.u64 	%rd4, %rd2;
	div.s32 	%r9, %r1, %r2;
	mul.lo.s32 	%r10, %r9, %r2;
	sub.s32 	%r11, %r1, %r10;
	mul.wide.s32 	%rd5, %r1, 4;
	add.s64 	%rd6, %rd3, %rd5;
	ld.global.nc.f32 	%f1, [%rd6];
	// begin inline asm
	{  cvt.rn.f16.f32 %rs1, %f1;}

	// end inline asm
	mad.lo.s32 	%r12, %r9, %r3, %r11;
	mul.wide.s32 	%rd7, %r12, 2;
	add.s64 	%rd8, %rd4, %rd7;
	st.global.u16 	[%rd8], %rs1;
$L__BB4_2:
	ret;

}
	// .globl	_Z28linear_accumulate_fc3_kernelPKfS0_S0_Pfi
.visible .entry _Z28linear_accumulate_fc3_kernelPKfS0_S0_Pfi(
	.param .u64 .ptr .align 1 _Z28linear_accumulate_fc3_kernelPKfS0_S0_Pfi_param_0,
	.param .u64 .ptr .align 1 _Z28linear_accumulate_fc3_kernelPKfS0_S0_Pfi_param_1,
	.param .u64 .ptr .align 1 _Z28linear_accumulate_fc3_kernelPKfS0_S0_Pfi_param_2,
	.param .u64 .ptr .align 1 _Z28linear_accumulate_fc3_kernelPKfS0_S0_Pfi_param_3,
	.param .u32 _Z28linear_accumulate_fc3_kernelPKfS0_S0_Pfi_param_4
)
.maxntid 32
{
	.reg .pred 	%p<7>;
	.reg .b16 	%rs<8>;
	.reg .b32 	%r<57>;
	.reg .b32 	%f<429>;
	.reg .b64 	%rd<42>;
	// demoted variable
	.shared .align 4 .b8 _ZZ28linear_accumulate_fc3_kernelPKfS0_S0_PfiE7s_input[336];
	ld.param.u64 	%rd1, [_Z28linear_accumulate_fc3_kernelPKfS0_S0_Pfi_param_0];
	ld.param.u64 	%rd2, [_Z28linear_accumulate_fc3_kernelPKfS0_S0_Pfi_param_1];
	ld.param.u64 	%rd3, [_Z28linear_accumulate_fc3_kernelPKfS0_S0_Pfi_param_2];
	ld.param.u64 	%rd4, [_Z28linear_accumulate_fc3_kernelPKfS0_S0_Pfi_param_3];
	ld.param.u32 	%r32, [_Z28linear_accumulate_fc3_kernelPKfS0_S0_Pfi_param_4];
	mov.u32 	%r1, %ctaid.y;
	setp.ge.s32 	%p1, %r1, %r32;
	@%p1 bra 	$L__BB5_9;
	mul.lo.s32 	%r2, %r1, 84;
	mov.u32 	%r3, %tid.x;
	mov.u32 	%r4, %ntid.x;
	add.s32 	%r33, %r3, %r4;
	cvt.u16.u32 	%rs3, %r33;
	sub.s16 	%rs4, 83, %rs3;
	and.b16  	%rs5, %rs4, 255;
	cvt.u16.u32 	%rs6, %r4;
	and.b16  	%rs7, %rs6, 255;
	div.u16 	%rs1, %rs5, %rs7;
	and.b16  	%rs2, %rs1, 3;
	setp.eq.s16 	%p2, %rs2, 2;
	mov.u32 	%r50, %r3;
	@%p2 bra 	$L__BB5_4;
	cvt.u32.u16 	%r5, %rs2;
	mov.b32 	%r49, 0;
	mov.u32 	%r50, %r3;
$L__BB5_3:
	.pragma "nounroll";
	add.s32 	%r35, %r50, %r2;
	mul.wide.u32 	%rd6, %r35, 4;
	add.s64 	%rd5, %rd1, %rd6;
	// begin inline asm
	ld.global.nc.f32 %f1, [%rd5];
	// end inline asm
	shl.b32 	%r36, %r50, 2;
	mov.u32 	%r37, _ZZ28linear_accumulate_fc3_kernelPKfS0_S0_PfiE7s_input;
	add.s32 	%r38, %r37, %r36;
	st.shared.f32 	[%r38], %f1;
	add.s32 	%r50, %r50, %r4;
	add.s32 	%r49, %r49, 1;
	xor.b32  	%r39, %r49, %r5;
	setp.ne.s32 	%p3, %r39, 2;
	@%p3 bra 	$L__BB5_3;
$L__BB5_4:
	setp.lt.u16 	%p4, %rs1, 2;
	@%p4 bra 	$L__BB5_7;
	shl.b32 	%r11, %r4, 2;
	shl.b32 	%r40, %r50, 2;
	mov.u32 	%r41, _ZZ28linear_accumulate_fc3_kernelPKfS0_S0_PfiE7s_input;
	add.s32 	%r55, %r41, %r40;
	shl.b32 	%r13, %r4, 4;
	shl.b32 	%r14, %r4, 3;
	mul.lo.s32 	%r15, %r4, 12;
	add.s32 	%r51, %r50, %r2;
	add.s32 	%r54, %r51, %r4;
	shl.b32 	%r42, %r4, 1;
	add.s32 	%r53, %r51, %r42;
	mad.lo.s32 	%r52, %r4, 3, %r51;
$L__BB5_6:
	mul.wide.u32 	%rd11, %r51, 4;
	add.s64 	%rd7, %rd1, %rd11;
	// begin inline asm
	ld.global.nc.f32 %f2, [%rd7];
	// end inline asm
	st.shared.f32 	[%r55], %f2;
	mul.wide.u32 	%rd12, %r54, 4;
	add.s64 	%rd8, %rd1, %rd12;
	// begin inline asm
	ld.global.nc.f32 %f3, [%rd8];
	// end inline asm
	add.s32 	%r43, %r55, %r11;
	st.shared.f32 	[%r43], %f3;
	mul.wide.u32 	%rd13, %r53, 4;
	add.s64 	%rd9, %rd1, %rd13;
	// begin inline asm
	ld.global.nc.f32 %f4, [%rd9];
	// end inline asm
	add.s32 	%r44, %r55, %r14;
	st.shared.f32 	[%r44], %f4;
	mul.wide.u32 	%rd14, %r52, 4;
	add.s64 	%rd10, %rd1, %rd14;
	// begin inline asm
	ld.global.nc.f32 %f5, [%rd10];
	// end inline asm
	add.s32 	%r45, %r55, %r15;
	st.shared.f32 	[%r45], %f5;
	add.s32 	%r50, %r50, %r11;
	add.s32 	%r55, %r55, %r13;
	add.s32 	%r54, %r54, %r11;
	add.s32 	%r53, %r53, %r11;
	add.s32 	%r52, %r52, %r11;
	add.s32 	%r51, %r51, %r11;
	setp.lt.u32 	%p5, %r50, 84;
	@%p5 bra 	$L__BB5_6;
$L__BB5_7:
	bar.sync 	0;
	setp.gt.u32 	%p6, %r3, 9;
	@%p6 bra 	$L__BB5_9;
	mul.wide.u32 	%rd37, %r3, 4;
	add.s64 	%rd15, %rd3, %rd37;
	// begin inline asm
	ld.global.nc.f32 %f6, [%rd15];
	// end inline asm
	mul.lo.s32 	%r46, %r3, 84;
	mul.wide.u32 	%rd38, %r46, 4;
	add.s64 	%rd16, %rd2, %rd38;
	// begin inline asm
	ld.global.nc.v4.f32 {%f7, %f8, %f9, %f10}, [%rd16];
	// end inline asm
	ld.shared.f32 	%f12, [_ZZ28linear_accumulate_fc3_kernelPKfS0_S0_PfiE7s_input];
	// begin inline asm
	fma.rn.f32 %f11, %f12, %f7, %f6;
	// end inline asm
	ld.shared.f32 	%f16, [_ZZ28linear_accumulate_fc3_kernelPKfS0_S0_PfiE7s_input+4];
	// begin inline asm
	fma.rn.f32 %f15, %f16, %f8, %f11;
	// end inline asm
	ld.shared.f32 	%f20, [_ZZ28linear_accumulate_fc3_kernelPKfS0_S0_PfiE7s_input+8];
	// begin inline asm
	fma.rn.f32 %f19, %f20, %f9, %f15;
	// end inline asm
	ld.shared.f32 	%f24, [_ZZ28linear_accumulate_fc3_kernelPKfS0_S0_PfiE7s_input+12];
	// begin inline asm
	fma.rn.f32 %f23, %f24, %f10, %f19;
	// end inline asm
	add.s64 	%rd17, %rd16, 16;
	// begin inline asm
	ld.global.nc.v4.f32 {%f27, %f28, %f29, %f30}, [%rd17];
	// end inline asm
	ld.shared.f32 	%f32, [_ZZ28linear_accumulate_fc3_kernelPKfS0_S0_PfiE7s_input+16];
	// begin inline asm
	fma.rn.f32 %f31, %f32, %f27, %f23;
	// end inline asm
	ld.shared.f32 	%f36, [_ZZ28linear_accumulate_fc3_kernelPKfS0_S0_PfiE7s_input+20];
	// begin inline asm
	fma.rn.f32 %f35, %f36, %f28, %f31;
	// end inline asm
	ld.shared.f32 	%f40, [_ZZ28linear_accumulate_fc3_kernelPKfS0_S0_PfiE7s_input+24];
	// begin inline asm
	fma.rn.f32 %f39, %f40, %f29, %f35;
	// end inline asm
	ld.shared.f32 	%f44, [_ZZ28linear_accumulate_fc3_kernelPKfS0_S0_PfiE7s_input+28];
	// begin inline asm
	fma.rn.f32 %f43, %f44, %f30, %f39;
	// end inline asm
	add.s64 	%rd18, %rd16, 32;
	// begin inline asm
	ld.global.nc.v4.f32 {%f47, %f48, %f49, %f50}, [%rd18];
	// end inline asm
	ld.shared.f32 	%f52, [_ZZ28linear_accumulate_fc3_kernelPKfS0_S0_PfiE7s_input+32];
	// begin inline asm
	fma.rn.f32 %f51, %f52, %f47, %f43;
	// end inline asm
	ld.shared.f32 	%f56, [_ZZ28linear_accumulate_fc3_kernelPKfS0_S0_PfiE7s_input+36];
	// begin inline asm
	fma.rn.f32 %f55, %f56, %f48, %f51;
	// end inline asm
	ld.shared.f32 	%f60, [_ZZ28linear_accumulate_fc3_kernelPKfS0_S0_PfiE7s_input+40];
	// begin inline asm
	fma.rn.f32 %f59, %f60, %f49, %f55;
	// end inline asm
	ld.shared.f32 	%f64, [_ZZ28linear_accumulate_fc3_kernelPKfS0_S0_PfiE7s_input+44];
	// begin inline asm
	fma.rn.f32 %f63, %f64, %f50, %f59;
	// end inline asm
	add.s64 	%rd19, %rd16, 48;
	// begin inline asm
	ld.global.nc.v4.f32 {%f67, %f68, %f69, %f70}, [%rd19];
	// end inline asm
	ld.shared.f32 	%f72, [_ZZ28linear_accumulate_fc3_kernelPKfS0_S0_PfiE7s_input+48];
	// begin inline asm
	fma.rn.f32 %f71, %f72, %f67, %f63;
	// end inline asm
	ld.shared.f32 	%f76, [_ZZ28linear_accumulate_fc3_kernelPKfS0_S0_PfiE7s_input+52];
	// begin inline asm
	fma.rn.f32 %f75, %f76, %f68, %f71;
	// end inline asm
	ld.shared.f32 	%f80, [_ZZ28linear_accumulate_fc3_kernelPKfS0_S0_PfiE7s_input+56];
	// begin inline asm
	fma.rn.f32 %f79, %f80, %f69, %f75;
	// end inline asm
	ld.shared.f32 	%f84, [_ZZ28linear_accumulate_fc3_kernelPKfS0_S0_PfiE7s_input+60];
	// begin inline asm
	fma.rn.f32 %f83, %f84, %f70, %f79;
	// end inline asm
	add.s64 	%rd20, %rd16, 64;
	// begin inline asm
	ld.global.nc.v4.f32 {%f87, %f88, %f89, %f90}, [%rd20];
	// end inline asm
	ld.shared.f32 	%f92, [_ZZ28linear_accumulate_fc3_kernelPKfS0_S0_PfiE7s_input+64];
	// begin inline asm
	fma.rn.f32 %f91, %f92, %f87, %f83;
	// end inline asm
	ld.shared.f32 	%f96, [_ZZ28linear_accumulate_fc3_kernelPKfS0_S0_PfiE7s_input+68];
	// begin inline asm
	fma.rn.f32 %f95, %f96, %f88, %f91;
	// end inline asm
	ld.shared.f32 	%f100, [_ZZ28linear_accumulate_fc3_kernelPKfS0_S0_PfiE7s_input+72];
	// begin inline asm
	fma.rn.f32 %f99, %f100, %f89, %f95;
	// end inline asm
	ld.shared.f32 	%f104, [_ZZ28linear_accumulate_fc3_kernelPKfS0_S0_PfiE7s_input+76];
	// begin inline asm
	fma.rn.f32 %f103, %f104, %f90, %f99;
	// end inline asm
	add.s64 	%rd21, %rd16, 80;
	// begin inline asm
	ld.global.nc.v4.f32 {%f107, %f108, %f109, %f110}, [%rd21];
	// end inline asm
	ld.shared.f32 	%f112, [_ZZ28linear_accumulate_fc3_kernelPKfS0_S0_PfiE7s_input+80];
	// begin inline asm
	fma.rn.f32 %f111, %f112, %f107, %f103;
	// end inline asm
	ld.shared.f32 	%f116, [_ZZ28linear_accumulate_fc3_kernelPKfS0_S0_PfiE7s_input+84];
	// begin inline asm
	fma.rn.f32 %f115, %f116, %f108, %f111;
	// end inline asm
	ld.shared.f32 	%f120, [_ZZ28linear_accumulate_fc3_kernelPKfS0_S0_PfiE7s_input+88];
	// begin inline asm
	fma.rn.f32 %f119, %f120, %f109, %f115;
	// end inline asm
	ld.shared.f32 	%f124, [_ZZ28linear_accumulate_fc3_kernelPKfS0_S0_PfiE7s_input+92];
	// begin inline asm
	fma.rn.f32 %f123, %f124, %f110, %f119;
	// end inline asm
	add.s64 	%rd22, %rd16, 96;
	// begin inline asm
	ld.global.nc.v4.f32 {%f127, %f128, %f129, %f130}, [%rd22];
	// end inline asm
	ld.shared.f32 	%f132, [_ZZ28linear_accumulate_fc3_kernelPKfS0_S0_PfiE7s_input+96];
	// begin inline asm
	fma.rn.f32 %f131, %f132, %f127, %f123;
	// end inline asm
	ld.shared.f32 	%f136, [_ZZ28linear_accumulate_fc3_kernelPKfS0_S0_PfiE7s_input+100];
	// begin inline asm
	fma.rn.f32 %f135, %f136, %f128, %f131;
	// end inline asm
	ld.shared.f32 	%f140, [_ZZ28linear_accumulate_fc3_kernelPKfS0_S0_PfiE7s_input+104];
	// begin inline asm
	fma.rn.f32 %f139, %f140, %f129, %f135;
	// end inline asm
	ld.shared.f32 	%f144, [_ZZ28linear_accumulate_fc3_kernelPKfS0_S0_PfiE7s_input+108];
	// begin inline asm
	fma.rn.f32 %f143, %f144, %f130, %f139;
	// end inline asm
	add.s64 	%rd23, %rd16, 112;
	// begin inline asm
	ld.global.nc.v4.f32 {%f147, %f148, %f149, %f150}, [%rd23];
	// end inline asm
	ld.shared.f32 	%f152, [_ZZ28linear_accumulate_fc3_kernelPKfS0_S0_PfiE7s_input+112];
	// begin inline asm
	fma.rn.f32 %f151, %f152, %f147, %f143;
	// end inline asm
	ld.shared.f32 	%f156, [_ZZ28linear_accumulate_fc3_kernelPKfS0_S0_PfiE7s_input+116];
	// begin inline asm
	fma.rn.f32 %f155, %f156, %f148, %f151;
	// end inline asm
	ld.shared.f32 	%f160, [_ZZ28linear_accumulate_fc3_kernelPKfS0_S0_PfiE7s_input+120];
	// begin inline asm
	fma.rn.f32 %f159, %f160, %f149, %f155;
	// end inline asm
	ld.shared.f32 	%f164, [_ZZ28linear_accumulate_fc3_kernelPKfS0_S0_PfiE7s_input+124];
	// begin inline asm
	fma.rn.f32 %f163, %f164, %f150, %f159;
	// end inline asm
	add.s64 	%rd24, %rd16, 128;
	// begin inline asm
	ld.global.nc.v4.f32 {%f167, %f168, %f169, %f170}, [%rd24];
	// end inline asm
	ld.shared.f32 	%f172, [_ZZ28linear_accumulate_fc3_kernelPKfS0_S0_PfiE7s_input+128];
	// begin inline asm
	fma.rn.f32 %f171, %f172, %f167, %f163;
	// end inline asm
	ld.shared.f32 	%f176, [_ZZ28linear_accumulate_fc3_kernelPKfS0_S0_PfiE7s_input+132];
	// begin inline asm
	fma.rn.f32 %f175, %f176, %f168, %f171;
	// end inline asm
	ld.shared.f32 	%f180, [_ZZ28linear_accumulate_fc3_kernelPKfS0_S0_PfiE7s_input+136];
	// begin inline asm
	fma.rn.f32 %f179, %f180, %f169, %f175;
	// end inline asm
	ld.shared.f32 	%f184, [_ZZ28linear_accumulate_fc3_kernelPKfS0_S0_PfiE7s_input+140];
	// begin inline asm
	fma.rn.f32 %f183, %f184, %f170, %f179;
	// end inline asm
	add.s64 	%rd25, %rd16, 144;
	// begin inline asm
	ld.global.nc.v4.f32 {%f187, %f188, %f189, %f190}, [%rd25];
	// end inline asm
	ld.shared.f32 	%f192, [_ZZ28linear_accumulate_fc3_kernelPKfS0_S0_PfiE7s_input+144];
	// begin inline asm
	fma.rn.f32 %f191, %f192, %f187, %f183;
	// end inline asm
	ld.shared.f32 	%f196, [_ZZ28linear_accumulate_fc3_kernelPKfS0_S0_PfiE7s_input+148];
	// begin inline asm
	fma.rn.f32 %f195, %f196, %f188, %f191;
	// end inline asm
	ld.shared.f32 	%f200, [_ZZ28linear_accumulate_fc3_kernelPKfS0_S0_PfiE7s_input+152];
	// begin inline asm
	fma.rn.f32 %f199, %f200, %f189, %f195;
	// end inline asm
	ld.shared.f32 	%f204, [_ZZ28linear_accumulate_fc3_kernelPKfS0_S0_PfiE7s_input+156];
	// begin inline asm
	fma.rn.f32 %f203, %f204, %f190, %f199;
	// end inline asm
	add.s64 	%rd26, %rd16, 160;
	// begin inline asm
	ld.global.nc.v4.f32 {%f207, %f208, %f209, %f210}, [%rd26];
	// end inline asm
	ld.shared.f32 	%f212, [_ZZ28linear_accumulate_fc3_kernelPKfS0_S0_PfiE7s_input+160];
	// begin inline asm
	fma.rn.f32 %f211, %f212, %f207, %f203;
	// end inline asm
	ld.shared.f32 	%f216, [_ZZ28linear_accumulate_fc3_kernelPKfS0_S0_PfiE7s_input+164];
	// begin inline asm
	fma.rn.f32 %f215, %f216, %f208, %f211;
	// end inline asm
	ld.shared.f32 	%f220, [_ZZ28linear_accumulate_fc3_kernelPKfS0_S0_PfiE7s_input+168];
	// begin inline asm
	fma.rn.f32 %f219, %f220, %f209, %f215;
	// end inline asm
	ld.shared.f32 	%f224, [_ZZ28linear_accumulate_fc3_kernelPKfS0_S0_PfiE7s_input+172];
	// begin inline asm
	fma.rn.f32 %f223, %f224, %f210, %f219;
	// end inline asm
	add.s64 	%rd27, %rd16, 176;
	// begin inline asm
	ld.global.nc.v4.f32 {%f227, %f228, %f229, %f230}, [%rd27];
	// end inline asm
	ld.shared.f32 	%f232, [_ZZ28linear_accumulate_fc3_kernelPKfS0_S0_PfiE7s_input+176];
	// begin inline asm
	fma.rn.f32 %f231, %f232, %f227, %f223;
	// end inline asm
	ld.shared.f32 	%f236, [_ZZ28linear_accumulate_fc3_kernelPKfS0_S0_PfiE7s_input+180];
	// begin inline asm
	fma.rn.f32 %f235, %f236, %f228, %f231;
	// end inline asm
	ld.shared.f32 	%f240, [_ZZ28linear_accumulate_fc3_kernelPKfS0_S0_PfiE7s_input+184];
	// begin inline asm
	fma.rn.f32 %f239, %f240, %f229, %f235;
	// end inline asm
	ld.shared.f32 	%f244, [_ZZ28linear_accumulate_fc3_kernelPKfS0_S0_PfiE7s_input+188];
	// begin inline asm
	fma.rn.f32 %f243, %f244, %f230, %f239;
	// end inline asm
	add.s64 	%rd28, %rd16, 192;
	// begin inline asm
	ld.global.nc.v4.f32 {%f247, %f248, %f249, %f250}, [%rd28];
	// end inline asm
	ld.shared.f32 	%f252, [_ZZ28linear_accumulate_fc3_kernelPKfS0_S0_PfiE7s_input+192];
	// begin inline asm
	fma.rn.f32 %f251, %f252, %f247, %f243;
	// end inline asm
	ld.shared.f32 	%f256, [_ZZ28linear_accumulate_fc3_kernelPKfS0_S0_PfiE7s_input+196];
	// begin inline asm
	fma.rn.f32 %f255, %f256, %f248, %f251;
	// end inline asm
	ld.shared.f32 	%f260, [_ZZ28linear_accumulate_fc3_kernelPKfS0_S0_PfiE7s_input+200];
	// begin inline asm
	fma.rn.f32 %f259, %f260, %f249, %f255;
	// end inline asm
	ld.shared.f32 	%f264, [_ZZ28linear_accumulate_fc3_kernelPKfS0_S0_PfiE7s_input+204];
	// begin inline asm
	fma.rn.f32 %f263, %f264, %f250, %f259;
	// end inline asm
	add.s64 	%rd29, %rd16, 208;
	// begin inline asm
	ld.global.nc.v4.f32 {%f267, %f268, %f269, %f270}, [%rd29];
	// end inline asm
	ld.shared.f32 	%f272, [_ZZ28linear_accumulate_fc3_kernelPKfS0_S0_PfiE7s_input+208];
	// begin inline asm
	fma.rn.f32 %f271, %f272, %f267, %f263;
	// end inline asm
	ld.shared.f32 	%f276, [_ZZ28linear_accumulate_fc3_kernelPKfS0_S0_PfiE7s_input+212];
	// begin inline asm
	fma.rn.f32 %f275, %f276, %f268, %f271;
	// end inline asm
	ld.shared.f32 	%f280, [_ZZ28linear_accumulate_fc3_kernelPKfS0_S0_PfiE7s_input+216];
	// begin inline asm
	fma.rn.f32 %f279, %f280, %f269, %f275;
	// end inline asm
	ld.shared.f32 	%f284, [_ZZ28linear_accumulate_fc3_kernelPKfS0_S0_PfiE7s_input+220];
	// begin inline asm
	fma.rn.f32 %f283, %f284, %f270, %f279;
	// end inline asm
	add.s64 	%rd30, %rd16, 224;
	// begin inline asm
	ld.global.nc.v4.f32 {%f287, %f288, %f289, %f290}, [%rd30];
	// end inline asm
	ld.shared.f32 	%f292, [_ZZ28linear_accumulate_fc3_kernelPKfS0_S0_PfiE7s_input+224];
	// begin inline asm
	fma.rn.f32 %f291, %f292, %f287, %f283;
	// end inline asm
	ld.shared.f32 	%f296, [_ZZ28linear_accumulate_fc3_kernelPKfS0_S0_PfiE7s_input+228];
	// begin inline asm
	fma.rn.f32 %f295, %f296, %f288, %f291;
	// end inline asm
	ld.shared.f32 	%f300, [_ZZ28linear_accumulate_fc3_kernelPKfS0_S0_PfiE7s_input+232];
	// begin inline asm
	fma.rn.f32 %f299, %f300, %f289, %f295;
	// end inline asm
	ld.shared.f32 	%f304, [_ZZ28linear_accumulate_fc3_kernelPKfS0_S0_PfiE7s_input+236];
	// begin inline asm
	fma.rn.f32 %f303, %f304, %f290, %f299;
	// end inline asm
	add.s64 	%rd31, %rd16, 240;
	// begin inline asm
	ld.global.nc.v4.f32 {%f307, %f308, %f309, %f310}, [%rd31];
	// end inline asm
	ld.shared.f32 	%f312, [_ZZ28linear_accumulate_fc3_kernelPKfS0_S0_PfiE7s_input+240];
	// begin inline asm
	fma.rn.f32 %f311, %f312, %f307, %f303;
	// end inline asm
	ld.shared.f32 	%f316, [_ZZ28linear_accumulate_fc3_kernelPKfS0_S0_PfiE7s_input+244];
	// begin inline asm
	fma.rn.f32 %f315, %f316, %f308, %f311;
	// end inline asm
	ld.shared.f32 	%f320, [_ZZ28linear_accumulate_fc3_kernelPKfS0_S0_PfiE7s_input+248];
	// begin inline asm
	fma.rn.f32 %f319, %f320, %f309, %f315;
	// end inline asm
	ld.shared.f32 	%f324, [_ZZ28linear_accumulate_fc3_kernelPKfS0_S0_PfiE7s_input+252];
	// begin inline asm
	fma.rn.f32 %f323, %f324, %f310, %f319;
	// end inline asm
	add.s64 	%rd32, %rd16, 256;
	// begin inline asm
	ld.global.nc.v4.f32 {%f327, %f328, %f329, %f330}, [%rd32];
	// end inline asm
	ld.shared.f32 	%f332, [_ZZ28linear_accumulate_fc3_kernelPKfS0_S0_PfiE7s_input+256];
	// begin inline asm
	fma.rn.f32 %f331, %f332, %f327, %f323;
	// end inline asm
	ld.shared.f32 	%f336, [_ZZ28linear_accumulate_fc3_kernelPKfS0_S0_PfiE7s_input+260];
	// begin inline asm
	fma.rn.f32 %f335, %f336, %f328, %f331;
	// end inline asm
	ld.shared.f32 	%f340, [_ZZ28linear_accumulate_fc3_kernelPKfS0_S0_PfiE7s_input+264];
	// begin inline asm
	fma.rn.f32 %f339, %f340, %f329, %f335;
	// end inline asm
	ld.shared.f32 	%f344, [_ZZ28linear_accumulate_fc3_kernelPKfS0_S0_PfiE7s_input+268];
	// begin inline asm
	fma.rn.f32 %f343, %f344, %f330, %f339;
	// end inline asm
	add.s64 	%rd33, %rd16, 272;
	// begin inline asm
	ld.global.nc.v4.f32 {%f347, %f348, %f349, %f350}, [%rd33];
	// end inline asm
	ld.shared.f32 	%f352, [_ZZ28linear_accumulate_fc3_kernelPKfS0_S0_PfiE7s_input+272];
	// begin inline asm
	fma.rn.f32 %f351, %f352, %f347, %f343;
	// end inline asm
	ld.shared.f32 	%f356, [_ZZ28linear_accumulate_fc3_kernelPKfS0_S0_PfiE7s_input+276];
	// begin inline asm
	fma.rn.f32 %f355, %f356, %f348, %f351;
	// end inline asm
	ld.shared.f32 	%f360, [_ZZ28linear_accumulate_fc3_kernelPKfS0_S0_PfiE7s_input+280];
	// begin inline asm
	fma.rn.f32 %f359, %f360, %f349, %f355;
	// end inline asm
	ld.shared.f32 	%f364, [_ZZ28linear_accumulate_fc3_kernelPKfS0_S0_PfiE7s_input+284];
	// begin inline asm
	fma.rn.f32 %f363, %f364, %f350, %f359;
	// end inline asm
	add.s64 	%rd34, %rd16, 288;
	// begin inline asm
	ld.global.nc.v4.f32 {%f367, %f368, %f369, %f370}, [%rd34];
	// end inline asm
	ld.shared.f32 	%f372, [_ZZ28linear_accumulate_fc3_kernelPKfS0_S0_PfiE7s_input+288];
	// begin inline asm
	fma.rn.f32 %f371, %f372, %f367, %f363;
	// end inline asm
	ld.shared.f32 	%f376, [_ZZ28linear_accumulate_fc3_kernelPKfS0_S0_PfiE7s_input+292];
	// begin inline asm
	fma.rn.f32 %f375, %f376, %f368, %f371;
	// end inline asm
	ld.shared.f32 	%f380, [_ZZ28linear_accumulate_fc3_kernelPKfS0_S0_PfiE7s_input+296];
	// begin inline asm
	fma.rn.f32 %f379, %f380, %f369, %f375;
	// end inline asm
	ld.shared.f32 	%f384, [_ZZ28linear_accumulate_fc3_kernelPKfS0_S0_PfiE7s_input+300];
	// begin inline asm
	fma.rn.f32 %f383, %f384, %f370, %f379;
	// end inline asm
	add.s64 	%rd35, %rd16, 304;
	// begin inline asm
	ld.global.nc.v4.f32 {%f387, %f388, %f389, %f390}, [%rd35];
	// end inline asm
	ld.shared.f32 	%f392, [_ZZ28linear_accumulate_fc3_kernelPKfS0_S0_PfiE7s_input+304];
	// begin inline asm
	fma.rn.f32 %f391, %f392, %f387, %f383;
	// end inline asm
	ld.shared.f32 	%f396, [_ZZ28linear_accumulate_fc3_kernelPKfS0_S0_PfiE7s_input+308];
	// begin inline asm
	fma.rn.f32 %f395, %f396, %f388, %f391;
	// end inline asm
	ld.shared.f32 	%f400, [_ZZ28linear_accumulate_fc3_kernelPKfS0_S0_PfiE7s_input+312];
	// begin inline asm
	fma.rn.f32 %f399, %f400, %f389, %f395;
	// end inline asm
	ld.shared.f32 	%f404, [_ZZ28linear_accumulate_fc3_kernelPKfS0_S0_PfiE7s_input+316];
	// begin inline asm
	fma.rn.f32 %f403, %f404, %f390, %f399;
	// end inline asm
	add.s64 	%rd36, %rd16, 320;
	// begin inline asm
	ld.global.nc.v4.f32 {%f407, %f408, %f409, %f410}, [%rd36];
	// end inline asm
	ld.shared.f32 	%f412, [_ZZ28linear_accumulate_fc3_kernelPKfS0_S0_PfiE7s_input+320];
	// begin inline asm
	fma.rn.f32 %f411, %f412, %f407, %f403;
	// end inline asm
	ld.shared.f32 	%f416, [_ZZ28linear_accumulate_fc3_kernelPKfS0_S0_PfiE7s_input+324];
	// begin inline asm
	fma.rn.f32 %f415, %f416, %f408, %f411;
	// end inline asm
	ld.shared.f32 	%f420, [_ZZ28linear_accumulate_fc3_kernelPKfS0_S0_PfiE7s_input+328];
	// begin inline asm
	fma.rn.f32 %f419, %f420, %f409, %f415;
	// end inline asm
	ld.shared.f32 	%f424, [_ZZ28linear_accumulate_fc3_kernelPKfS0_S0_PfiE7s_input+332];
	// begin inline asm
	fma.rn.f32 %f423, %f424, %f410, %f419;
	// end inline asm
	mad.lo.s32 	%r47, %r1, 10, %r3;
	cvta.to.global.u64 	%rd39, %rd4;
	mul.wide.u32 	%rd40, %r47, 4;
	add.s64 	%rd41, %rd39, %rd40;
	ld.global.f32 	%f427, [%rd41];
	add.f32 	%f428, %f423, %f427;
	st.global.f32 	[%rd41], %f428;
$L__BB5_9:
	ret;

}
	// .globl	_Z26wmma_linear_if_kernel_halfILi256ELi120ELi256EEvPKfPK6__halfS1_PfS5_i
.visible .entry _Z26wmma_linear_if_kernel_halfILi256ELi120ELi256EEvPKfPK6__halfS1_PfS5_i(
	.param .u64 .ptr .align 1 _Z26wmma_linear_if_kernel_halfILi256ELi120ELi256EEvPKfPK6__halfS1_PfS5_i_param_0,
	.param .u64 .ptr .align 1 _Z26wmma_linear_if_kernel_halfILi256ELi120ELi256EEvPKfPK6__halfS1_PfS5_i_param_1,
	.param .u64 .ptr .align 1 _Z26wmma_linear_if_kernel_halfILi256ELi120ELi256EEvPKfPK6__halfS1_PfS5_i_param_2,
	.param .u64 .ptr .align 1 _Z26wmma_linear_if_kernel_halfILi256ELi120ELi256EEvPKfPK6__halfS1_PfS5_i_param_3,
	.param .u64 .ptr .align 1 _Z26wmma_linear_if_kernel_halfILi256ELi120ELi256EEvPKfPK6__halfS1_PfS5_i_param_4,
	.param .u32 _Z26wmma_linear_if_kernel_halfILi256ELi120ELi256EEvPKfPK6__halfS1_PfS5_i_param_5
)
{
	.reg .pred 	%p<58>;
	.reg .b16 	%rs<9>;
	.reg .b32 	%r<151>;
	.reg .b32 	%f<138>;
	.reg .b64 	%rd<62>;
	// demoted variable
	.shared .align 2 .b8 _ZZ26wmma_linear_if_kernel_halfILi256ELi120ELi256EEvPKfPK6__halfS1_PfS5_iE3s_a[512];
	// demoted variable
	.shared .align 4 .b8 _ZZ26wmma_linear_if_kernel_halfILi256ELi120ELi256EEvPKfPK6__halfS1_PfS5_iE3s_c[1024];
	ld.param.u64 	%rd11, [_Z26wmma_linear_if_kernel_halfILi256ELi120ELi256EEvPKfPK6__halfS1_PfS5_i_param_0];
	ld.param.u64 	%rd12, [_Z26wmma_linear_if_kernel_halfILi256ELi120ELi256EEvPKfPK6__halfS1_PfS5_i_param_1];
	ld.param.u64 	%rd13, [_Z26wmma_linear_if_kernel_halfILi256ELi120ELi256EEvPKfPK6__halfS1_PfS5_i_param_3];
	ld.param.u64 	%rd14, [_Z26wmma_linear_if_kernel_halfILi256ELi120ELi256EEvPKfPK6__halfS1_PfS5_i_param_4];
	cvta.to.global.u64 	%rd61, %rd11;
	cvta.to.global.u64 	%rd15, %rd12;
	cvta.to.global.u64 	%rd2, %rd14;
	cvta.to.global.u64 	%rd3, %rd13;
	mov.u32 	%r19, %ctaid.y;
	mov.u32 	%r1, %ctaid.x;
	mov.u32 	%r2, %tid.x;
	shl.b32 	%r20, %r19, 4;
	shl.b32 	%r21, %r1, 12;
	add.s32 	%r22, %r2, 32;
	shr.u32 	%r23, %r22, 4;
	add.s32 	%r3, %r23, %r20;
	add.s32 	%r24, %r2, 64;
	shr.u32 	%r25, %r24, 4;
	add.s32 	%r4, %r25, %r20;
	add.s32 	%r26, %r2, 96;
	shr.u32 	%r27, %r26, 4;
	add.s32 	%r5, %r27, %r20;
	add.s32 	%r28, %r2, 128;
	shr.u32 	%r29, %r28, 4;
	add.s32 	%r6, %r29, %r20;
	add.s32 	%r30, %r2, 160;
	shr.u32 	%r31, %r30, 4;
	add.s32 	%r7, %r31, %r20;
	add.s32 	%r32, %r2, 192;
	shr.u32 	%r33, %r32, 4;
	add.s32 	%r8, %r33, %r20;
	add.s32 	%r34, %r2, 224;
	shr.u32 	%r35, %r34, 4;
	add.s32 	%r9, %r35, %r20;
	mul.wide.u32 	%rd16, %r21, 2;
	add.s64 	%rd60, %rd15, %rd16;
	mov.b32 	%r150, 0;
	mov.f32 	%f122, 0f00000000;
	mov.f32 	%f123, %f122;
	mov.f32 	%f124, %f122;
	mov.f32 	%f125, %f122;
	mov.f32 	%f126, %f122;
	mov.f32 	%f127, %f122;
	mov.f32 	%f128, %f122;
	mov.f32 	%f129, %f122;
$L__BB6_1:
	mov.u32 	%r10, %r150;
	setp.gt.u32 	%p1, %r2, 255;
	@%p1 bra 	$L__BB6_26;
	ld.param.u32 	%r134, [_Z26wmma_linear_if_kernel_halfILi256ELi120ELi256EEvPKfPK6__halfS1_PfS5_i_param_5];
	and.b32  	%r11, %r2, 15;
	shr.u32 	%r36, %r2, 4;
	mov.u32 	%r37, %ctaid.y;
	shl.b32 	%r38, %r37, 4;
	add.s32 	%r39, %r36, %r38;
	setp.ge.s32 	%p2, %r39, %r134;
	mov.f32 	%f130, 0f00000000;
	@%p2 bra 	$L__BB6_4;
	shl.b32 	%r41, %r37, 12;
	shl.b32 	%r42, %r2, 4;
	and.b32  	%r43, %r42, 16128;
	add.s32 	%r44, %r41, %r43;
	or.b32  	%r45, %r44, %r11;
	mul.wide.u32 	%rd17, %r45, 4;
	add.s64 	%rd18, %rd61, %rd17;
	ld.global.nc.f32 	%f130, [%rd18];
$L__BB6_4:
	setp.gt.u32 	%p3, %r2, 223;
	// begin inline asm
	{  cvt.rn.f16.f32 %rs1, %f130;}

	// end inline asm
	shl.b32 	%r46, %r2, 1;
	mov.u32 	%r47, _ZZ26wmma_linear_if_kernel_halfILi256ELi120ELi256EEvPKfPK6__halfS1_PfS5_iE3s_a;
	add.s32 	%r12, %r47, %r46;
	st.shared.u16 	[%r12], %rs1;
	@%p3 bra 	$L__BB6_26;
	ld.param.u32 	%r135, [_Z26wmma_linear_if_kernel_halfILi256ELi120ELi256EEvPKfPK6__halfS1_PfS5_i_param_5];
	setp.ge.s32 	%p4, %r3, %r135;
	mov.f32 	%f131, 0f00000000;
	@%p4 bra 	$L__BB6_7;
	shl.b32 	%r49, %r37, 12;
	shl.b32 	%r50, %r2, 4;
	add.s32 	%r51, %r50, 512;
	and.b32  	%r52, %r51, 32512;
	add.s32 	%r53, %r49, %r52;
	or.b32  	%r54, %r53, %r11;
	mul.wide.u32 	%rd19, %r54, 4;
	add.s64 	%rd20, %rd61, %rd19;
	ld.global.nc.f32 	%f131, [%rd20];
$L__BB6_7:
	setp.gt.u32 	%p5, %r2, 191;
	// begin inline asm
	{  cvt.rn.f16.f32 %rs2, %f131;}

	// end inline asm
	st.shared.u16 	[%r12+64], %rs2;
	@%p5 bra 	$L__BB6_26;
	ld.param.u32 	%r136, [_Z26wmma_linear_if_kernel_halfILi256ELi120ELi256EEvPKfPK6__halfS1_PfS5_i_param_5];
	setp.ge.s32 	%p6, %r4, %r136;
	mov.f32 	%f132, 0f00000000;
	@%p6 bra 	$L__BB6_10;
	shl.b32 	%r56, %r37, 12;
	shl.b32 	%r57, %r2, 4;
	add.s32 	%r58, %r57, 1024;
	and.b32  	%r59, %r58, 32512;
	add.s32 	%r60, %r56, %r59;
	or.b32  	%r61, %r60, %r11;
	mul.wide.u32 	%rd21, %r61, 4;
	add.s64 	%rd22, %rd61, %rd21;
	ld.global.nc.f32 	%f132, [%rd22];
$L__BB6_10:
	setp.gt.u32 	%p7, %r2, 159;
	// begin inline asm
	{  cvt.rn.f16.f32 %rs3, %f132;}

	// end inline asm
	st.shared.u16 	[%r12+128], %rs3;
	@%p7 bra 	$L__BB6_26;
	ld.param.u32 	%r137, [_Z26wmma_linear_if_kernel_halfILi256ELi120ELi256EEvPKfPK6__halfS1_PfS5_i_param_5];
	setp.ge.s32 	%p8, %r5, %r137;
	mov.f32 	%f133, 0f00000000;
	@%p8 bra 	$L__BB6_13;
	shl.b32 	%r63, %r37, 12;
	shl.b32 	%r64, %r2, 4;
	add.s32 	%r65, %r64, 1536;
	and.b32  	%r66, %r65, 32512;
	add.s32 	%r67, %r63, %r66;
	or.b32  	%r68, %r67, %r11;
	mul.wide.u32 	%rd23, %r68, 4;
	add.s64 	%rd24, %rd61, %rd23;
	ld.global.nc.f32 	%f133, [%rd24];
$L__BB6_13:
	setp.gt.u32 	%p9, %r2, 127;
	// begin inline asm
	{  cvt.rn.f16.f32 %rs4, %f133;}

	// end inline asm
	st.shared.u16 	[%r12+192], %rs4;
	@%p9 bra 	$L__BB6_26;
	ld.param.u32 	%r138, [_Z26wmma_linear_if_kernel_halfILi256ELi120ELi256EEvPKfPK6__halfS1_PfS5_i_param_5];
	setp.ge.s32 	%p10, %r6, %r138;
	mov.f32 	%f134, 0f00000000;
	@%p10 bra 	$L__BB6_16;
	shl.b32 	%r70, %r37, 12;
	shl.b32 	%r71, %r2, 4;
	add.s32 	%r72, %r71, 2048;
	and.b32  	%r73, %r72, 32512;
	add.s32 	%r74, %r70, %r73;
	or.b32  	%r75, %r74, %r11;
	mul.wide.u32 	%rd25, %r75, 4;
	add.s64 	%rd26, %rd61, %rd25;
	ld.global.nc.f32 	%f134, [%rd26];
$L__BB6_16:
	setp.gt.u32 	%p11, %r2, 95;
	// begin inline asm
	{  cvt.rn.f16.f32 %rs5, %f134;}

	// end inline asm
	st.shared.u16 	[%r12+256], %rs5;
	@%p11 bra 	$L__BB6_26;
	ld.param.u32 	%r139, [_Z26wmma_linear_if_kernel_halfILi256ELi120ELi256EEvPKfPK6__halfS1_PfS5_i_param_5];
	setp.ge.s32 	%p12, %r7, %r139;
	mov.f32 	%f135, 0f00000000;
	@%p12 bra 	$L__BB6_19;
	shl.b32 	%r77, %r37, 12;
	shl.b32 	%r78, %r2, 4;
	add.s32 	%r79, %r78, 2560;
	and.b32  	%r80, %r79, 32512;
	add.s32 	%r81, %r77, %r80;
	or.b32  	%r82, %r81, %r11;
	mul.wide.u32 	%rd27, %r82, 4;
	add.s64 	%rd28, %rd61, %rd27;
	ld.global.nc.f32 	%f135, [%rd28];
$L__BB6_19:
	setp.gt.u32 	%p13, %r2, 63;
	// begin inline asm
	{  cvt.rn.f16.f32 %rs6, %f135;}

	// end inline asm
	st.shared.u16 	[%r12+320], %rs6;
	@%p13 bra 	$L__BB6_26;
	ld.param.u32 	%r140, [_Z26wmma_linear_if_kernel_halfILi256ELi120ELi256EEvPKfPK6__halfS1_PfS5_i_param_5];
	setp.ge.s32 	%p14, %r8, %r140;
	mov.f32 	%f136, 0f00000000;
	@%p14 bra 	$L__BB6_22;
	shl.b32 	%r84, %r37, 12;
	shl.b32 	%r85, %r2, 4;
	add.s32 	%r86, %r85, 3072;
	and.b32  	%r87, %r86, 32512;
	add.s32 	%r88, %r84, %r87;
	or.b32  	%r89, %r88, %r11;
	mul.wide.u32 	%rd29, %r89, 4;
	add.s64 	%rd30, %rd61, %rd29;
	ld.global.nc.f32 	%f136, [%rd30];
$L__BB6_22:
	setp.gt.u32 	%p15, %r2, 31;
	// begin inline asm
	{  cvt.rn.f16.f32 %rs7, %f136;}

	// end inline asm
	st.shared.u16 	[%r12+384], %rs7;
	@%p15 bra 	$L__BB6_26;
	ld.param.u32 	%r141, [_Z26wmma_linear_if_kernel_halfILi256ELi120ELi256EEvPKfPK6__halfS1_PfS5_i_param_5];
	setp.ge.s32 	%p16, %r9, %r141;
	mov.f32 	%f137, 0f00000000;
	@%p16 bra 	$L__BB6_25;
	shl.b32 	%r91, %r37, 12;
	shl.b32 	%r92, %r2, 4;
	add.s32 	%r93, %r92, 3584;
	and.b32  	%r94, %r93, 32512;
	add.s32 	%r95, %r91, %r94;
	or.b32  	%r96, %r95, %r11;
	mul.wide.u32 	%rd31, %r96, 4;
	add.s64 	%rd32, %rd61, %rd31;
	ld.global.nc.f32 	%f137, [%rd32];
$L__BB6_25:
	// begin inline asm
	{  cvt.rn.f16.f32 %rs8, %f137;}

	// end inline asm
	st.shared.u16 	[%r12+448], %rs8;
$L__BB6_26:
	bar.warp.sync 	-1;
	mov.u32 	%r97, _ZZ26wmma_linear_if_kernel_halfILi256ELi120ELi256EEvPKfPK6__halfS1_PfS5_iE3s_a;
	mov.b32 	%r98, 16;
	wmma.load.a.sync.aligned.row.m16n16k16.shared.f16 	{%r99, %r100, %r101, %r102, %r103, %r104, %r105, %r106}, [%r97], %r98;
	mov.b32 	%r107, 256;
	wmma.load.b.sync.aligned.col.m16n16k16.global.f16 	{%r108, %r109, %r110, %r111, %r112, %r113, %r114, %r115}, [%rd60], %r107;
	wmma.mma.sync.aligned.row.col.m16n16k16.f32.f32 {%f129, %f128, %f127, %f126, %f125, %f124, %f123, %f122}, {%r99, %r100, %r101, %r102, %r103, %r104, %r105, %r106}, {%r108, %r109, %r110, %r111, %r112, %r113, %r114, %r115}, {%f129, %f128, %f127, %f126, %f125, %f124, %f123, %f122};
	bar.warp.sync 	-1;
	add.s32 	%r150, %r10, 16;
	add.s64 	%rd61, %rd61, 64;
	add.s64 	%rd60, %rd60, 32;
	setp.lt.u32 	%p17, %r10, 240;
	@%p17 bra 	$L__BB6_1;
	setp.gt.u32 	%p18, %r2, 255;
	mov.u32 	%r116, _ZZ26wmma_linear_if_kernel_halfILi256ELi120ELi256EEvPKfPK6__halfS1_PfS5_iE3s_c;
	mov.b32 	%r117, 16;
	wmma.store.d.sync.aligned.row.m16n16k16.shared.f32 	[%r116], {%f129, %f128, %f127, %f126, %f125, %f124, %f123, %f122}, %r117;
	bar.warp.sync 	-1;
	@%p18 bra 	$L__BB6_51;
	ld.param.u32 	%r142, [_Z26wmma_linear_if_kernel_halfILi256ELi120ELi256EEvPKfPK6__halfS1_PfS5_i_param_5];
	ld.param.u64 	%rd59, [_Z26wmma_linear_if_kernel_halfILi256ELi120ELi256EEvPKfPK6__halfS1_PfS5_i_param_2];
	shr.u32 	%r118, %r2, 4;
	mov.u32 	%r119, %ctaid.y;
	shl.b32 	%r120, %r119, 4;
	add.s32 	%r14, %r118, %r120;
	setp.ge.s32 	%p19, %r14, %r142;
	shl.b32 	%r121, %r1, 4;
	and.b32  	%r122, %r2, 15;
	or.b32  	%r123, %r122, %r121;
	setp.gt.u32 	%p20, %r123, 119;
	shl.b32 	%r124, %r2, 2;
	add.s32 	%r16, %r116, %r124;
	cvta.to.global.u64 	%rd33, %rd59;
	mul.wide.u32 	%rd34, %r123, 4;
	add.s64 	%rd9, %rd33, %rd34;
	or.pred  	%p21, %p19, %p20;
	@%p21 bra 	$L__BB6_30;
	ld.shared.f32 	%f50, [%r16];
	ld.global.nc.f32 	%f51, [%rd9];
	add.f32 	%f52, %f50, %f51;
	mad.lo.s32 	%r126, %r14, 120, %r123;
	mul.wide.u32 	%rd35, %r126, 4;
	add.s64 	%rd36, %rd3, %rd35;
	ld.global.f32 	%f53, [%rd36];
	add.f32 	%f54, %f53, %f52;
	setp.ge.f32 	%p22, %f54, 0f3F800000;
	selp.f32 	%f55, 0f3F800000, 0f00000000, %p22;
	add.s64 	%rd37, %rd2, %rd35;
	st.global.f32 	[%rd37], %f55;
	mov.f32 	%f56, 0f3F800000;
	sub.f32 	%f57, %f56, %f55;
	mul.f32 	%f58, %f54, %f57;
	st.global.f32 	[%rd36], %f58;
$L__BB6_30:
	setp.gt.u32 	%p23, %r2, 223;
	@%p23 bra 	$L__BB6_51;
	ld.param.u32 	%r143, [_Z26wmma_linear_if_kernel_halfILi256ELi120ELi256EEvPKfPK6__halfS1_PfS5_i_param_5];
	setp.gt.u32 	%p24, %r123, 119;
	setp.ge.s32 	%p25, %r3, %r143;
	or.pred  	%p26, %p25, %p24;
	@%p26 bra 	$L__BB6_33;
	ld.shared.f32 	%f59, [%r16+128];
	ld.global.nc.f32 	%f60, [%rd9];
	add.f32 	%f61, %f59, %f60;
	mad.lo.s32 	%r127, %r3, 120, %r123;
	mul.wide.u32 	%rd38, %r127, 4;
	add.s64 	%rd39, %rd3, %rd38;
	ld.global.f32 	%f62, [%rd39];
	add.f32 	%f63, %f62, %f61;
	setp.ge.f32 	%p27, %f63, 0f3F800000;
	selp.f32 	%f64, 0f3F800000, 0f00000000, %p27;
	add.s64 	%rd40, %rd2, %rd38;
	st.global.f32 	[%rd40], %f64;
	mov.f32 	%f65, 0f3F800000;
	sub.f32 	%f66, %f65, %f64;
	mul.f32 	%f67, %f63, %f66;
	st.global.f32 	[%rd39], %f67;
$L__BB6_33:
	setp.gt.u32 	%p28, %r2, 191;
	@%p28 bra 	$L__BB6_51;
	ld.param.u32 	%r144, [_Z26wmma_linear_if_kernel_halfILi256ELi120ELi256EEvPKfPK6__halfS1_PfS5_i_param_5];
	setp.gt.u32 	%p29, %r123, 119;
	setp.ge.s32 	%p30, %r4, %r144;
	or.pred  	%p31, %p30, %p29;
	@%p31 bra 	$L__BB6_36;
	ld.shared.f32 	%f68, [%r16+256];
	ld.global.nc.f32 	%f69, [%rd9];
	add.f32 	%f70, %f68, %f69;
	mad.lo.s32 	%r128, %r4, 120, %r123;
	mul.wide.u32 	%rd41, %r128, 4;
	add.s64 	%rd42, %rd3, %rd41;
	ld.global.f32 	%f71, [%rd42];
	add.f32 	%f72, %f71, %f70;
	setp.ge.f32 	%p32, %f72, 0f3F800000;
	selp.f32 	%f73, 0f3F800000, 0f00000000, %p32;
	add.s64 	%rd43, %rd2, %rd41;
	st.global.f32 	[%rd43], %f73;
	mov.f32 	%f74, 0f3F800000;
	sub.f32 	%f75, %f74, %f73;
	mul.f32 	%f76, %f72, %f75;
	st.global.f32 	[%rd42], %f76;
$L__BB6_36:
	setp.gt.u32 	%p33, %r2, 159;
	@%p33 bra 	$L__BB6_51;
	ld.param.u32 	%r145, [_Z26wmma_linear_if_kernel_halfILi256ELi120ELi256EEvPKfPK6__halfS1_PfS5_i_param_5];
	setp.gt.u32 	%p34, %r123, 119;
	setp.ge.s32 	%p35, %r5, %r145;
	or.pred  	%p36, %p35, %p34;
	@%p36 bra 	$L__BB6_39;
	ld.shared.f32 	%f77, [%r16+384];
	ld.global.nc.f32 	%f78, [%rd9];
	add.f32 	%f79, %f77, %f78;
	mad.lo.s32 	%r129, %r5, 120, %r123;
	mul.wide.u32 	%rd44, %r129, 4;
	add.s64 	%rd45, %rd3, %rd44;
	ld.global.f32 	%f80, [%rd45];
	add.f32 	%f81, %f80, %f79;
	setp.ge.f32 	%p37, %f81, 0f3F800000;
	selp.f32 	%f82, 0f3F800000, 0f00000000, %p37;
	add.s64 	%rd46, %rd2, %rd44;
	st.global.f32 	[%rd46], %f82;
	mov.f32 	%f83, 0f3F800000;
	sub.f32 	%f84, %f83, %f82;
	mul.f32 	%f85, %f81, %f84;
	st.global.f32 	[%rd45], %f85;
$L__BB6_39:
	setp.gt.u32 	%p38, %r2, 127;
	@%p38 bra 	$L__BB6_51;
	ld.param.u32 	%r146, [_Z26wmma_linear_if_kernel_halfILi256ELi120ELi256EEvPKfPK6__halfS1_PfS5_i_param_5];
	setp.gt.u32 	%p39, %r123, 119;
	setp.ge.s32 	%p40, %r6, %r146;
	or.pred  	%p41, %p40, %p39;
	@%p41 bra 	$L__BB6_42;
	ld.shared.f32 	%f86, [%r16+512];
	ld.global.nc.f32 	%f87, [%rd9];
	add.f32 	%f88, %f86, %f87;
	mad.lo.s32 	%r130, %r6, 120, %r123;
	mul.wide.u32 	%rd47, %r130, 4;
	add.s64 	%rd48, %rd3, %rd47;
	ld.global.f32 	%f89, [%rd48];
	add.f32 	%f90, %f89, %f88;
	setp.ge.f32 	%p42, %f90, 0f3F800000;
	selp.f32 	%f91, 0f3F800000, 0f00000000, %p42;
	add.s64 	%rd49, %rd2, %rd47;
	st.global.f32 	[%rd49], %f91;
	mov.f32 	%f92, 0f3F800000;
	sub.f32 	%f93, %f92, %f91;
	mul.f32 	%f94, %f90, %f93;
	st.global.f32 	[%rd48], %f94;
$L__BB6_42:
	setp.gt.u32 	%p43, %r2, 95;
	@%p43 bra 	$L__BB6_51;
	ld.param.u32 	%r147, [_Z26wmma_linear_if_kernel_halfILi256ELi120ELi256EEvPKfPK6__halfS1_PfS5_i_param_5];
	setp.gt.u32 	%p44, %r123, 119;
	setp.ge.s32 	%p45, %r7, %r147;
	or.pred  	%p46, %p45, %p44;
	@%p46 bra 	$L__BB6_45;
	ld.shared.f32 	%f95, [%r16+640];
	ld.global.nc.f32 	%f96, [%rd9];
	add.f32 	%f97, %f95, %f96;
	mad.lo.s32 	%r131, %r7, 120, %r123;
	mul.wide.u32 	%rd50, %r131, 4;
	add.s64 	%rd51, %rd3, %rd50;
	ld.global.f32 	%f98, [%rd51];
	add.f32 	%f99, %f98, %f97;
	setp.ge.f32 	%p47, %f99, 0f3F800000;
	selp.f32 	%f100, 0f3F800000, 0f00000000, %p47;
	add.s64 	%rd52, %rd2, %rd50;
	st.global.f32 	[%rd52], %f100;
	mov.f32 	%f101, 0f3F800000;
	sub.f32 	%f102, %f101, %f100;
	mul.f32 	%f103, %f99, %f102;
	st.global.f32 	[%rd51], %f103;
$L__BB6_45:
	setp.gt.u32 	%p48, %r2, 63;
	@%p48 bra 	$L__BB6_51;
	ld.param.u32 	%r148, [_Z26wmma_linear_if_kernel_halfILi256ELi120ELi256EEvPKfPK6__halfS1_PfS5_i_param_5];
	setp.gt.u32 	%p49, %r123, 119;
	setp.ge.s32 	%p50, %r8, %r148;
	or.pred  	%p51, %p50, %p49;
	@%p51 bra 	$L__BB6_48;
	ld.shared.f32 	%f104, [%r16+768];
	ld.global.nc.f32 	%f105, [%rd9];
	add.f32 	%f106, %f104, %f105;
	mad.lo.s32 	%r132, %r8, 120, %r123;
	mul.wide.u32 	%rd53, %r132, 4;
	add.s64 	%rd54, %rd3, %rd53;
	ld.global.f32 	%f107, [%rd54];
	add.f32 	%f108, %f107, %f106;
	setp.ge.f32 	%p52, %f108, 0f3F800000;
	selp.f32 	%f109, 0f3F800000, 0f00000000, %p52;
	add.s64 	%rd55, %rd2, %rd53;
	st.global.f32 	[%rd55], %f109;
	mov.f32 	%f110, 0f3F800000;
	sub.f32 	%f111, %f110, %f109;
	mul.f32 	%f112, %f108, %f111;
	st.global.f32 	[%rd54], %f112;
$L__BB6_48:
	setp.gt.u32 	%p53, %r2, 31;
	@%p53 bra 	$L__BB6_51;
	ld.param.u32 	%r149, [_Z26wmma_linear_if_kernel_halfILi256ELi120ELi256EEvPKfPK6__halfS1_PfS5_i_param_5];
	setp.gt.u32 	%p54, %r123, 119;
	setp.ge.s32 	%p55, %r9, %r149;
	or.pred  	%p56, %p55, %p54;
	@%p56 bra 	$L__BB6_51;
	ld.shared.f32 	%f113, [%r16+896];
	ld.global.nc.f32 	%f114, [%rd9];
	add.f32 	%f115, %f113, %f114;
	mad.lo.s32 	%r133, %r9, 120, %r123;
	mul.wide.u32 	%rd56, %r133, 4;
	add.s64 	%rd57, %rd3, %rd56;
	ld.global.f32 	%f116, [%rd57];
	add.f32 	%f117, %f116, %f115;
	setp.ge.f32 	%p57, %f117, 0f3F800000;
	selp.f32 	%f118, 0f3F800000, 0f00000000, %p57;
	add.s64 	%rd58, %rd2, %rd56;
	st.global.f32 	[%rd58], %f118;
	mov.f32 	%f119, 0f3F800000;
	sub.f32 	%f120, %f119, %f118;
	mul.f32 	%f121, %f117, %f120;
	st.global.f32 	[%rd57], %f121;
$L__BB6_51:
	ret;

}
	// .globl	_Z26wmma_linear_if_kernel_halfILi120ELi84ELi128EEvPKfPK6__halfS1_PfS5_i
.visible .entry _Z26wmma_linear_if_kernel_halfILi120ELi84ELi128EEvPKfPK6__halfS1_PfS5_i(
	.param .u64 .ptr .align 1 _Z26wmma_linear_if_kernel_halfILi120ELi84ELi128EEvPKfPK6__halfS1_PfS5_i_param_0,
	.param .u64 .ptr .align 1 _Z26wmma_linear_if_kernel_halfILi120ELi84ELi128EEvPKfPK6__halfS1_PfS5_i_param_1,
	.param .u64 .ptr .align 1 _Z26wmma_linear_if_kernel_halfILi120ELi84ELi128EEvPKfPK6__halfS1_PfS5_i_param_2,
	.param .u64 .ptr .align 1 _Z26wmma_linear_if_kernel_halfILi120ELi84ELi128EEvPKfPK6__halfS1_PfS5_i_param_3,
	.param .u64 .ptr .align 1 _Z26wmma_linear_if_kernel_halfILi120ELi84ELi128EEvPKfPK6__halfS1_PfS5_i_param_4,
	.param .u32 _Z26wmma_linear_if_kernel_halfILi120ELi84ELi128EEvPKfPK6__halfS1_PfS5_i_param_5
)
{
	.reg .pred 	%p<74>;
	.reg .b16 	%rs<9>;
	.reg .b32 	%r<155>;
	.reg .b32 	%f<138>;
	.reg .b64 	%rd<62>;
	// demoted variable
	.shared .align 2 .b8 _ZZ26wmma_linear_if_kernel_halfILi120ELi84ELi128EEvPKfPK6__halfS1_PfS5_iE3s_a[512];
	// demoted variable
	.shared .align 4 .b8 _ZZ26wmma_linear_if_kernel_halfILi120ELi84ELi128EEvPKfPK6__halfS1_PfS5_iE3s_c[1024];
	ld.param.u64 	%rd11, [_Z26wmma_linear_if_kernel_halfILi120ELi84ELi128EEvPKfPK6__halfS1_PfS5_i_param_0];
	ld.param.u64 	%rd12, [_Z26wmma_linear_if_kernel_halfILi120ELi84ELi128EEvPKfPK6__halfS1_PfS5_i_param_1];
	ld.param.u64 	%rd13, [_Z26wmma_linear_if_kernel_halfILi120ELi84ELi128EEvPKfPK6__halfS1_PfS5_i_param_3];
	ld.param.u64 	%rd14, [_Z26wmma_linear_if_kernel_halfILi120ELi84ELi128EEvPKfPK6__halfS1_PfS5_i_param_4];
	cvta.to.global.u64 	%rd61, %rd11;
	cvta.to.global.u64 	%rd15, %rd12;
	cvta.to.global.u64 	%rd2, %rd14;
	cvta.to.global.u64 	%rd3, %rd13;
	mov.u32 	%r20, %ctaid.y;
	mov.u32 	%r21, %ctaid.x;
	mov.u32 	%r1, %tid.x;
	shl.b32 	%r22, %r20, 4;
	shl.b32 	%r23, %r21, 11;
	and.b32  	%r153, %r1, 15;
	add.s32 	%r24, %r1, 32;
	shr.u32 	%r25, %r24, 4;
	add.s32 	%r3, %r25, %r22;
	add.s32 	%r26, %r1, 64;
	shr.u32 	%r27, %r26, 4;
	add.s32 	%r4, %r27, %r22;
	add.s32 	%r28, %r1, 96;
	shr.u32 	%r29, %r28, 4;
	add.s32 	%r5, %r29, %r22;
	add.s32 	%r30, %r1, 128;
	shr.u32 	%r31, %r30, 4;
	add.s32 	%r6, %r31, %r22;
	add.s32 	%r32, %r1, 160;
	shr.u32 	%r33, %r32, 4;
	add.s32 	%r7, %r33, %r22;
	add.s32 	%r34, %r1, 192;
	shr.u32 	%r35, %r34, 4;
	add.s32 	%r8, %r35, %r22;
	add.s32 	%r36, %r1, 224;
	shr.u32 	%r37, %r36, 4;
	add.s32 	%r9, %r37, %r22;
	mul.wide.u32 	%rd16, %r23, 2;
	add.s64 	%rd60, %rd15, %rd16;
	mov.b32 	%r154, 0;
	mov.f32 	%f122, 0f00000000;
	mov.f32 	%f123, %f122;
	mov.f32 	%f124, %f122;
	mov.f32 	%f125, %f122;
	mov.f32 	%f126, %f122;
	mov.f32 	%f127, %f122;
	mov.f32 	%f128, %f122;
	mov.f32 	%f129, %f122;
$L__BB7_1:
	mov.u32 	%r11, %r154;
	setp.gt.u32 	%p1, %r1, 255;
	@%p1 bra 	$L__BB7_26;
	ld.param.u32 	%r137, [_Z26wmma_linear_if_kernel_halfILi120ELi84ELi128EEvPKfPK6__halfS1_PfS5_i_param_5];
	shr.u32 	%r38, %r1, 4;
	mov.u32 	%r39, %ctaid.y;
	shl.b32 	%r40, %r39, 4;
	add.s32 	%r41, %r38, %r40;
	setp.ge.s32 	%p2, %r41, %r137;
	setp.gt.u32 	%p3, %r153, 119;
	mov.f32 	%f130, 0f00000000;
	or.pred  	%p4, %p2, %p3;
	@%p4 bra 	$L__BB7_4;
	mul.lo.s32 	%r44, %r38, 120;
	mad.lo.s32 	%r45, %r39, 1920, %r44;
	and.b32  	%r46, %r1, 15;
	add.s32 	%r47, %r45, %r46;
	mul.wide.u32 	%rd17, %r47, 4;
	add.s64 	%rd18, %rd61, %rd17;
	ld.global.nc.f32 	%f130, [%rd18];
$L__BB7_4:
	setp.gt.u32 	%p5, %r1, 223;
	// begin inline asm
	{  cvt.rn.f16.f32 %rs1, %f130;}

	// end inline asm
	shl.b32 	%r48, %r1, 1;
	mov.u32 	%r49, _ZZ26wmma_linear_if_kernel_halfILi120ELi84ELi128EEvPKfPK6__halfS1_PfS5_iE3s_a;
	add.s32 	%r12, %r49, %r48;
	st.shared.u16 	[%r12], %rs1;
	@%p5 bra 	$L__BB7_26;
	ld.param.u32 	%r138, [_Z26wmma_linear_if_kernel_halfILi120ELi84ELi128EEvPKfPK6__halfS1_PfS5_i_param_5];
	setp.gt.u32 	%p6, %r153, 119;
	setp.ge.s32 	%p7, %r3, %r138;
	mov.f32 	%f131, 0f00000000;
	or.pred  	%p8, %p7, %p6;
	@%p8 bra 	$L__BB7_7;
	add.s32 	%r51, %r1, 32;
	shr.u32 	%r52, %r51, 4;
	mul.lo.s32 	%r53, %r52, 120;
	mad.lo.s32 	%r54, %r39, 1920, %r53;
	and.b32  	%r55, %r1, 15;
	add.s32 	%r56, %r54, %r55;
	mul.wide.u32 	%rd19, %r56, 4;
	add.s64 	%rd20, %rd61, %rd19;
	ld.global.nc.f32 	%f131, [%rd20];
$L__BB7_7:
	setp.gt.u32 	%p9, %r1, 191;
	// begin inline asm
	{  cvt.rn.f16.f32 %rs2, %f131;}

	// end inline asm
	st.shared.u16 	[%r12+64], %rs2;
	@%p9 bra 	$L__BB7_26;
	ld.param.u32 	%r139, [_Z26wmma_linear_if_kernel_halfILi120ELi84ELi128EEvPKfPK6__halfS1_PfS5_i_param_5];
	setp.gt.u32 	%p10, %r153, 119;
	setp.ge.s32 	%p11, %r4, %r139;
	mov.f32 	%f132, 0f00000000;
	or.pred  	%p12, %p11, %p10;
	@%p12 bra 	$L__BB7_10;
	add.s32 	%r58, %r1, 64;
	shr.u32 	%r59, %r58, 4;
	mul.lo.s32 	%r60, %r59, 120;
	mad.lo.s32 	%r61, %r39, 1920, %r60;
	and.b32  	%r62, %r1, 15;
	add.s32 	%r63, %r61, %r62;
	mul.wide.u32 	%rd21, %r63, 4;
	add.s64 	%rd22, %rd61, %rd21;
	ld.global.nc.f32 	%f132, [%rd22];
$L__BB7_10:
	setp.gt.u32 	%p13, %r1, 159;
	// begin inline asm
	{  cvt.rn.f16.f32 %rs3, %f132;}

	// end inline asm
	st.shared.u16 	[%r12+128], %rs3;
	@%p13 bra 	$L__BB7_26;
	ld.param.u32 	%r140, [_Z26wmma_linear_if_kernel_halfILi120ELi84ELi128EEvPKfPK6__halfS1_PfS5_i_param_5];
	setp.gt.u32 	%p14, %r153, 119;
	setp.ge.s32 	%p15, %r5, %r140;
	mov.f32 	%f133, 0f00000000;
	or.pred  	%p16, %p15, %p14;
	@%p16 bra 	$L__BB7_13;
	add.s32 	%r65, %r1, 96;
	shr.u32 	%r66, %r65, 4;
	mul.lo.s32 	%r67, %r66, 120;
	mad.lo.s32 	%r68, %r39, 1920, %r67;
	and.b32  	%r69, %r1, 15;
	add.s32 	%r70, %r68, %r69;
	mul.wide.u32 	%rd23, %r70, 4;
	add.s64 	%rd24, %rd61, %rd23;
	ld.global.nc.f32 	%f133, [%rd24];
$L__BB7_13:
	setp.gt.u32 	%p17, %r1, 127;
	// begin inline asm
	{  cvt.rn.f16.f32 %rs4, %f133;}

	// end inline asm
	st.shared.u16 	[%r12+192], %rs4;
	@%p17 bra 	$L__BB7_26;
	ld.param.u32 	%r141, [_Z26wmma_linear_if_kernel_halfILi120ELi84ELi128EEvPKfPK6__halfS1_PfS5_i_param_5];
	setp.gt.u32 	%p18, %r153, 119;
	setp.ge.s32 	%p19, %r6, %r141;
	mov.f32 	%f134, 0f00000000;
	or.pred  	%p20, %p19, %p18;
	@%p20 bra 	$L__BB7_16;
	add.s32 	%r72, %r1, 128;
	shr.u32 	%r73, %r72, 4;
	mul.lo.s32 	%r74, %r73, 120;
	mad.lo.s32 	%r75, %r39, 1920, %r74;
	and.b32  	%r76, %r1, 15;
	add.s32 	%r77, %r75, %r76;
	mul.wide.u32 	%rd25, %r77, 4;
	add.s64 	%rd26, %rd61, %rd25;
	ld.global.nc.f32 	%f134, [%rd26];
$L__BB7_16:
	setp.gt.u32 	%p21, %r1, 95;
	// begin inline asm
	{  cvt.rn.f16.f32 %rs5, %f134;}

	// end inline asm
	st.shared.u16 	[%r12+256], %rs5;
	@%p21 bra 	$L__BB7_26;
	ld.param.u32 	%r142, [_Z26wmma_linear_if_kernel_halfILi120ELi84ELi128EEvPKfPK6__halfS1_PfS5_i_param_5];
	setp.gt.u32 	%p22, %r153, 119;
	setp.ge.s32 	%p23, %r7, %r142;
	mov.f32 	%f135, 0f00000000;
	or.pred  	%p24, %p23, %p22;
	@%p24 bra 	$L__BB7_19;
	add.s32 	%r79, %r1, 160;
	shr.u32 	%r80, %r79, 4;
	mul.lo.s32 	%r81, %r80, 120;
	mad.lo.s32 	%r82, %r39, 1920, %r81;
	and.b32  	%r83, %r1, 15;
	add.s32 	%r84, %r82, %r83;
	mul.wide.u32 	%rd27, %r84, 4;
	add.s64 	%rd28, %rd61, %rd27;
	ld.global.nc.f32 	%f135, [%rd28];
$L__BB7_19:
	setp.gt.u32 	%p25, %r1, 63;
	// begin inline asm
	{  cvt.rn.f16.f32 %rs6, %f135;}

	// end inline asm
	st.shared.u16 	[%r12+320], %rs6;
	@%p25 bra 	$L__BB7_26;
	ld.param.u32 	%r143, [_Z26wmma_linear_if_kernel_halfILi120ELi84ELi128EEvPKfPK6__halfS1_PfS5_i_param_5];
	setp.gt.u32 	%p26, %r153, 119;
	setp.ge.s32 	%p27, %r8, %r143;
	mov.f32 	%f136, 0f00000000;
	or.pred  	%p28, %p27, %p26;
	@%p28 bra 	$L__BB7_22;
	add.s32 	%r86, %r1, 192;
	shr.u32 	%r87, %r86, 4;
	mul.lo.s32 	%r88, %r87, 120;
	mad.lo.s32 	%r89, %r39, 1920, %r88;
	and.b32  	%r90, %r1, 15;
	add.s32 	%r91, %r89, %r90;
	mul.wide.u32 	%rd29, %r91, 4;
	add.s64 	%rd30, %rd61, %rd29;
	ld.global.nc.f32 	%f136, [%rd30];
$L__BB7_22:
	setp.gt.u32 	%p29, %r1, 31;
	// begin inline asm
	{  cvt.rn.f16.f32 %rs7, %f136;}

	// end inline asm
	st.shared.u16 	[%r12+384], %rs7;
	@%p29 bra 	$L__BB7_26;
	ld.param.u32 	%r144, [_Z26wmma_linear_if_kernel_halfILi120ELi84ELi128EEvPKfPK6__halfS1_PfS5_i_param_5];
	setp.gt.u32 	%p30, %r153, 119;
	setp.ge.s32 	%p31, %r9, %r144;
	mov.f32 	%f137, 0f00000000;
	or.pred  	%p32, %p31, %p30;
	@%p32 bra 	$L__BB7_25;
	add.s32 	%r93, %r1, 224;
	shr.u32 	%r94, %r93, 4;
	mul.lo.s32 	%r95, %r94, 120;
	mad.lo.s32 	%r96, %r39, 1920, %r95;
	and.b32  	%r97, %r1, 15;
	add.s32 	%r98, %r96, %r97;
	mul.wide.u32 	%rd31, %r98, 4;
	add.s64 	%rd32, %rd61, %rd31;
	ld.global.nc.f32 	%f137, [%rd32];
$L__BB7_25:
	// begin inline asm
	{  cvt.rn.f16.f32 %rs8, %f137;}

	// end inline asm
	st.shared.u16 	[%r12+448], %rs8;
$L__BB7_26:
	bar.warp.sync 	-1;
	mov.u32 	%r99, _ZZ26wmma_linear_if_kernel_halfILi120ELi84ELi128EEvPKfPK6__halfS1_PfS5_iE3s_a;
	mov.b32 	%r100, 16;
	wmma.load.a.sync.aligned.row.m16n16k16.shared.f16 	{%r101, %r102, %r103, %r104, %r105, %r106, %r107, %r108}, [%r99], %r100;
	mov.b32 	%r109, 128;
	wmma.load.b.sync.aligned.col.m16n16k16.global.f16 	{%r110, %r111, %r112, %r113, %r114, %r115, %r116, %r117}, [%rd60], %r109;
	wmma.mma.sync.aligned.row.col.m16n16k16.f32.f32 {%f129, %f128, %f127, %f126, %f125, %f124, %f123, %f122}, {%r101, %r102, %r103, %r104, %r105, %r106, %r107, %r108}, {%r110, %r111, %r112, %r113, %r114, %r115, %r116, %r117}, {%f129, %f128, %f127, %f126, %f125, %f124, %f123, %f122};
	bar.warp.sync 	-1;
	add.s32 	%r154, %r11, 16;
	add.s64 	%rd61, %rd61, 64;
	add.s32 	%r153, %r153, 16;
	add.s64 	%rd60, %rd60, 32;
	setp.lt.u32 	%p33, %r11, 112;
	@%p33 bra 	$L__BB7_1;
	setp.gt.u32 	%p34, %r1, 255;
	mov.u32 	%r118, _ZZ26wmma_linear_if_kernel_halfILi120ELi84ELi128EEvPKfPK6__halfS1_PfS5_iE3s_c;
	mov.b32 	%r119, 16;
	wmma.store.d.sync.aligned.row.m16n16k16.shared.f32 	[%r118], {%f129, %f128, %f127, %f126, %f125, %f124, %f123, %f122}, %r119;
	bar.warp.sync 	-1;
	@%p34 bra 	$L__BB7_51;
	ld.param.u32 	%r145, [_Z26wmma_linear_if_kernel_halfILi120ELi84ELi128EEvPKfPK6__halfS1_PfS5_i_param_5];
	ld.param.u64 	%rd59, [_Z26wmma_linear_if_kernel_halfILi120ELi84ELi128EEvPKfPK6__halfS1_PfS5_i_param_2];
	shr.u32 	%r120, %r1, 4;
	mov.u32 	%r121, %ctaid.y;
	shl.b32 	%r122, %r121, 4;
	add.s32 	%r15, %r120, %r122;
	setp.ge.s32 	%p35, %r15, %r145;
	mov.u32 	%r123, %ctaid.x;
	shl.b32 	%r124, %r123, 4;
	and.b32  	%r125, %r1, 15;
	or.b32  	%r126, %r125, %r124;
	setp.gt.u32 	%p36, %r126, 83;
	shl.b32 	%r127, %r1, 2;
	add.s32 	%r17, %r118, %r127;
	cvta.to.global.u64 	%rd33, %rd59;
	mul.wide.u32 	%rd34, %r126, 4;
	add.s64 	%rd9, %rd33, %rd34;
	or.pred  	%p37, %p35, %p36;
	@%p37 bra 	$L__BB7_30;
	ld.shared.f32 	%f50, [%r17];
	ld.global.nc.f32 	%f51, [%rd9];
	add.f32 	%f52, %f50, %f51;
	mad.lo.s32 	%r129, %r15, 84, %r126;
	mul.wide.u32 	%rd35, %r129, 4;
	add.s64 	%rd36, %rd3, %rd35;
	ld.global.f32 	%f53, [%rd36];
	add.f32 	%f54, %f53, %f52;
	setp.ge.f32 	%p38, %f54, 0f3F800000;
	selp.f32 	%f55, 0f3F800000, 0f00000000, %p38;
	add.s64 	%rd37, %rd2, %rd35;
	st.global.f32 	[%rd37], %f55;
	mov.f32 	%f56, 0f3F800000;
	sub.f32 	%f57, %f56, %f55;
	mul.f32 	%f58, %f54, %f57;
	st.global.f32 	[%rd36], %f58;
$L__BB7_30:
	setp.gt.u32 	%p39, %r1, 223;
	@%p39 bra 	$L__BB7_51;
	ld.param.u32 	%r146, [_Z26wmma_linear_if_kernel_halfILi120ELi84ELi128EEvPKfPK6__halfS1_PfS5_i_param_5];
	setp.gt.u32 	%p40, %r126, 83;
	setp.ge.s32 	%p41, %r3, %r146;
	or.pred  	%p42, %p41, %p40;
	@%p42 bra 	$L__BB7_33;
	ld.shared.f32 	%f59, [%r17+128];
	ld.global.nc.f32 	%f60, [%rd9];
	add.f32 	%f61, %f59, %f60;
	mad.lo.s32 	%r130, %r3, 84, %r126;
	mul.wide.u32 	%rd38, %r130, 4;
	add.s64 	%rd39, %rd3, %rd38;
	ld.global.f32 	%f62, [%rd39];
	add.f32 	%f63, %f62, %f61;
	setp.ge.f32 	%p43, %f63, 0f3F800000;
	selp.f32 	%f64, 0f3F800000, 0f00000000, %p43;
	add.s64 	%rd40, %rd2, %rd38;
	st.global.f32 	[%rd40], %f64;
	mov.f32 	%f65, 0f3F800000;
	sub.f32 	%f66, %f65, %f64;
	mul.f32 	%f67, %f63, %f66;
	st.global.f32 	[%rd39], %f67;
$L__BB7_33:
	setp.gt.u32 	%p44, %r1, 191;
	@%p44 bra 	$L__BB7_51;
	ld.param.u32 	%r147, [_Z26wmma_linear_if_kernel_halfILi120ELi84ELi128EEvPKfPK6__halfS1_PfS5_i_param_5];
	setp.gt.u32 	%p45, %r126, 83;
	setp.ge.s32 	%p46, %r4, %r147;
	or.pred  	%p47, %p46, %p45;
	@%p47 bra 	$L__BB7_36;
	ld.shared.f32 	%f68, [%r17+256];
	ld.global.nc.f32 	%f69, [%rd9];
	add.f32 	%f70, %f68, %f69;
	mad.lo.s32 	%r131, %r4, 84, %r126;
	mul.wide.u32 	%rd41, %r131, 4;
	add.s64 	%rd42, %rd3, %rd41;
	ld.global.f32 	%f71, [%rd42];
	add.f32 	%f72, %f71, %f70;
	setp.ge.f32 	%p48, %f72, 0f3F800000;
	selp.f32 	%f73, 0f3F800000, 0f00000000, %p48;
	add.s64 	%rd43, %rd2, %rd41;
	st.global.f32 	[%rd43], %f73;
	mov.f32 	%f74, 0f3F800000;
	sub.f32 	%f75, %f74, %f73;
	mul.f32 	%f76, %f72, %f75;
	st.global.f32 	[%rd42], %f76;
$L__BB7_36:
	setp.gt.u32 	%p49, %r1, 159;
	@%p49 bra 	$L__BB7_51;
	ld.param.u32 	%r148, [_Z26wmma_linear_if_kernel_halfILi120ELi84ELi128EEvPKfPK6__halfS1_PfS5_i_param_5];
	setp.gt.u32 	%p50, %r126, 83;
	setp.ge.s32 	%p51, %r5, %r148;
	or.pred  	%p52, %p51, %p50;
	@%p52 bra 	$L__BB7_39;
	ld.shared.f32 	%f77, [%r17+384];
	ld.global.nc.f32 	%f78, [%rd9];
	add.f32 	%f79, %f77, %f78;
	mad.lo.s32 	%r132, %r5, 84, %r126;
	mul.wide.u32 	%rd44, %r132, 4;
	add.s64 	%rd45, %rd3, %rd44;
	ld.global.f32 	%f80, [%rd45];
	add.f32 	%f81, %f80, %f79;
	setp.ge.f32 	%p53, %f81, 0f3F800000;
	selp.f32 	%f82, 0f3F800000, 0f00000000, %p53;
	add.s64 	%rd46, %rd2, %rd44;
	st.global.f32 	[%rd46], %f82;
	mov.f32 	%f83, 0f3F800000;
	sub.f32 	%f84, %f83, %f82;
	mul.f32 	%f85, %f81, %f84;
	st.global.f32 	[%rd45], %f85;
$L__BB7_39:
	setp.gt.u32 	%p54, %r1, 127;
	@%p54 bra 	$L__BB7_51;
	ld.param.u32 	%r149, [_Z26wmma_linear_if_kernel_halfILi120ELi84ELi128EEvPKfPK6__halfS1_PfS5_i_param_5];
	setp.gt.u32 	%p55, %r126, 83;
	setp.ge.s32 	%p56, %r6, %r149;
	or.pred  	%p57, %p56, %p55;
	@%p57 bra 	$L__BB7_42;
	ld.shared.f32 	%f86, [%r17+512];
	ld.global.nc.f32 	%f87, [%rd9];
	add.f32 	%f88, %f86, %f87;
	mad.lo.s32 	%r133, %r6, 84, %r126;
	mul.wide.u32 	%rd47, %r133, 4;
	add.s64 	%rd48, %rd3, %rd47;
	ld.global.f32 	%f89, [%rd48];
	add.f32 	%f90, %f89, %f88;
	setp.ge.f32 	%p58, %f90, 0f3F800000;
	selp.f32 	%f91, 0f3F800000, 0f00000000, %p58;
	add.s64 	%rd49, %rd2, %rd47;
	st.global.f32 	[%rd49], %f91;
	mov.f32 	%f92, 0f3F800000;
	sub.f32 	%f93, %f92, %f91;
	mul.f32 	%f94, %f90, %f93;
	st.global.f32 	[%rd48], %f94;
$L__BB7_42:
	setp.gt.u32 	%p59, %r1, 95;
	@%p59 bra 	$L__BB7_51;
	ld.param.u32 	%r150, [_Z26wmma_linear_if_kernel_halfILi120ELi84ELi128EEvPKfPK6__halfS1_PfS5_i_param_5];
	setp.gt.u32 	%p60, %r126, 83;
	setp.ge.s32 	%p61, %r7, %r150;
	or.pred  	%p62, %p61, %p60;
	@%p62 bra 	$L__BB7_45;
	ld.shared.f32 	%f95, [%r17+640];
	ld.global.nc.f32 	%f96, [%rd9];
	add.f32 	%f97, %f95, %f96;
	mad.lo.s32 	%r134, %r7, 84, %r126;
	mul.wide.u32 	%rd50, %r134, 4;
	add.s64 	%rd51, %rd3, %rd50;
	ld.global.f32 	%f98, [%rd51];
	add.f32 	%f99, %f98, %f97;
	setp.ge.f32 	%p63, %f99, 0f3F800000;
	selp.f32 	%f100, 0f3F800000, 0f00000000, %p63;
	add.s64 	%rd52, %rd2, %rd50;
	st.global.f32 	[%rd52], %f100;
	mov.f32 	%f101, 0f3F800000;
	sub.f32 	%f102, %f101, %f100;
	mul.f32 	%f103, %f99, %f102;
	st.global.f32 	[%rd51], %f103;
$L__BB7_45:
	setp.gt.u32 	%p64, %r1, 63;
	@%p64 bra 	$L__BB7_51;
	ld.param.u32 	%r151, [_Z26wmma_linear_if_kernel_halfILi120ELi84ELi128EEvPKfPK6__halfS1_PfS5_i_param_5];
	setp.gt.u32 	%p65, %r126, 83;
	setp.ge.s32 	%p66, %r8, %r151;
	or.pred  	%p67, %p66, %p65;
	@%p67 bra 	$L__BB7_48;
	ld.shared.f32 	%f104, [%r17+768];
	ld.global.nc.f32 	%f105, [%rd9];
	add.f32 	%f106, %f104, %f105;
	mad.lo.s32 	%r135, %r8, 84, %r126;
	mul.wide.u32 	%rd53, %r135, 4;
	add.s64 	%rd54, %rd3, %rd53;
	ld.global.f32 	%f107, [%rd54];
	add.f32 	%f108, %f107, %f106;
	setp.ge.f32 	%p68, %f108, 0f3F800000;
	selp.f32 	%f109, 0f3F800000, 0f00000000, %p68;
	add.s64 	%rd55, %rd2, %rd53;
	st.global.f32 	[%rd55], %f109;
	mov.f32 	%f110, 0f3F800000;
	sub.f32 	%f111, %f110, %f109;
	mul.f32 	%f112, %f108, %f111;
	st.global.f32 	[%rd54], %f112;
$L__BB7_48:
	setp.gt.u32 	%p69, %r1, 31;
	@%p69 bra 	$L__BB7_51;
	ld.param.u32 	%r152, [_Z26wmma_linear_if_kernel_halfILi120ELi84ELi128EEvPKfPK6__halfS1_PfS5_i_param_5];
	setp.gt.u32 	%p70, %r126, 83;
	setp.ge.s32 	%p71, %r9, %r152;
	or.pred  	%p72, %p71, %p70;
	@%p72 bra 	$L__BB7_51;
	ld.shared.f32 	%f113, [%r17+896];
	ld.global.nc.f32 	%f114, [%rd9];
	add.f32 	%f115, %f113, %f114;
	mad.lo.s32 	%r136, %r9, 84, %r126;
	mul.wide.u32 	%rd56, %r136, 4;
	add.s64 	%rd57, %rd3, %rd56;
	ld.global.f32 	%f116, [%rd57];
	add.f32 	%f117, %f116, %f115;
	setp.ge.f32 	%p73, %f117, 0f3F800000;
	selp.f32 	%f118, 0f3F800000, 0f00000000, %p73;
	add.s64 	%rd58, %rd2, %rd56;
	st.global.f32 	[%rd58], %f118;
	mov.f32 	%f119, 0f3F800000;
	sub.f32 	%f120, %f119, %f118;
	mul.f32 	%f121, %f117, %f120;
	st.global.f32 	[%rd57], %f121;
$L__BB7_51:
	ret;

}


// ===== COMPILED SASS (sm_100) =====

	.target	sm_100

	.elftype	@"ET_EXEC"


//--------------------- .note.nv.tkinfo           --------------------------
	.section	.note.nv.tkinfo,"",@"SHT_NOTE"
	.sectionflags	@"SHF_NOTE_NV_TKINFO"
	.tkinfo
        /*0018*/ 	.word	0x00000002
        /*0030*/ 	.string	""
        /*0030*/ 	.string	"ptxas"
        /*0030*/ 	.string	"Cuda compilation tools, release 13.0, V13.0.88"
        /*0030*/ 	.string	"Build cuda_13.0.r13.0/compiler.36424714_0"
        /*0030*/ 	.string	"-arch sm_100 -m 64 "



//--------------------- .note.nv.cuinfo           --------------------------
	.section	.note.nv.cuinfo,"",@"SHT_NOTE"
	.sectionflags	@"SHF_NOTE_NV_CUINFO"
        /*0018*/ 	.short	0x0002
        /*001a*/ 	.short	0x0064
        /*001c*/ 	.short	0x0082
	.zero		2


//--------------------- .nv.info                  --------------------------
	.section	.nv.info,"",@"SHT_CUDA_INFO"
	.align	4


	//----- nvinfo : EIATTR_REGCOUNT
	.align		4
        /*0000*/ 	.byte	0x04, 0x2f
        /*0002*/ 	.short	(.L_1 - .L_0)
	.align		4
.L_0:
        /*0004*/ 	.word	index@(_Z25fused_conv_if_kernel1_ptxPKfS0_S0_PfS1_i)
        /*0008*/ 	.word	0x00000034


	//----- nvinfo : EIATTR_FRAME_SIZE
	.align		4
.L_1:
        /*000c*/ 	.byte	0x04, 0x11
        /*000e*/ 	.short	(.L_3 - .L_2)
	.align		4
.L_2:
        /*0010*/ 	.word	index@(_Z25fused_conv_if_kernel1_ptxPKfS0_S0_PfS1_i)
        /*0014*/ 	.word	0x00000000


	//----- nvinfo : EIATTR_REGCOUNT
	.align		4
.L_3:
        /*0018*/ 	.byte	0x04, 0x2f
        /*001a*/ 	.short	(.L_5 - .L_4)
	.align		4
.L_4:
        /*001c*/ 	.word	index@(_Z25fused_conv_if_kernel2_ptxPKfS0_S0_PfS1_i)
        /*0020*/ 	.word	0x00000048


	//----- nvinfo : EIATTR_FRAME_SIZE
	.align		4
.L_5:
        /*0024*/ 	.byte	0x04, 0x11
        /*0026*/ 	.short	(.L_7 - .L_6)
	.align		4
.L_6:
        /*0028*/ 	.word	index@(_Z25fused_conv_if_kernel2_ptxPKfS0_S0_PfS1_i)
        /*002c*/ 	.word	0x00000000


	//----- nvinfo : EIATTR_REGCOUNT
	.align		4
.L_7:
        /*0030*/ 	.byte	0x04, 0x2f
        /*0032*/ 	.short	(.L_9 - .L_8)
	.align		4
.L_8:
        /*0034*/ 	.word	index@(_Z20maxpool2d_kernel_ptxPKfPfiiiiii)
        /*0038*/ 	.word	0x00000011


	//----- nvinfo : EIATTR_FRAME_SIZE
	.align		4
.L_9:
        /*003c*/ 	.byte	0x04, 0x11
        /*003e*/ 	.short	(.L_11 - .L_10)
	.align		4
.L_10:
        /*0040*/ 	.word	index@(_Z20maxpool2d_kernel_ptxPKfPfiiiiii)
        /*0044*/ 	.word	0x00000000


	//----- nvinfo : EIATTR_REGCOUNT
	.align		4
.L_11:
        /*0048*/ 	.byte	0x04, 0x2f
        /*004a*/ 	.short	(.L_13 - .L_12)
	.align		4
.L_12:
        /*004c*/ 	.word	index@(_Z30convert_weights_to_half_kernelPKfP6__halfi)
        /*0050*/ 	.word	0x0000000a


	//----- nvinfo : EIATTR_FRAME_SIZE
	.align		4
.L_13:
        /*0054*/ 	.byte	0x04, 0x11
        /*0056*/ 	.short	(.L_15 - .L_14)
	.align		4
.L_14:
        /*0058*/ 	.word	index@(_Z30convert_weights_to_half_kernelPKfP6__halfi)
        /*005c*/ 	.word	0x00000000


	//----- nvinfo : EIATTR_REGCOUNT
	.align		4
.L_15:
        /*0060*/ 	.byte	0x04, 0x2f
        /*0062*/ 	.short	(.L_17 - .L_16)
	.align		4
.L_16:
        /*0064*/ 	.word	index@(_Z29convert_weights_padded_kernelPKfP6__halfiii)
        /*0068*/ 	.word	0x0000000e


	//----- nvinfo : EIATTR_FRAME_SIZE
	.align		4
.L_17:
        /*006c*/ 	.byte	0x04, 0x11
        /*006e*/ 	.short	(.L_19 - .L_18)
	.align		4
.L_18:
        /*0070*/ 	.word	index@(_Z29convert_weights_padded_kernelPKfP6__halfiii)
        /*0074*/ 	.word	0x00000000


	//----- nvinfo : EIATTR_REGCOUNT
	.align		4
.L_19:
        /*0078*/ 	.byte	0x04, 0x2f
        /*007a*/ 	.short	(.L_21 - .L_20)
	.align		4
.L_20:
        /*007c*/ 	.word	index@(_Z28linear_accumulate_fc3_kernelPKfS0_S0_Pfi)
        /*0080*/ 	.word	0x00000042


	//----- nvinfo : EIATTR_FRAME_SIZE
	.align		4
.L_21:
        /*0084*/ 	.byte	0x04, 0x11
        /*0086*/ 	.short	(.L_23 - .L_22)
	.align		4
.L_22:
        /*0088*/ 	.word	index@($__internal_0_$__cuda_sm20_div_u16)
        /*008c*/ 	.word	0x00000000


	//----- nvinfo : EIATTR_FRAME_SIZE
	.align		4
.L_23:
        /*0090*/ 	.byte	0x04, 0x11
        /*0092*/ 	.short	(.L_25 - .L_24)
	.align		4
.L_24:
        /*0094*/ 	.word	index@(_Z28linear_accumulate_fc3_kernelPKfS0_S0_Pfi)
        /*0098*/ 	.word	0x00000000


	//----- nvinfo : EIATTR_REGCOUNT
	.align		4
.L_25:
        /*009c*/ 	.byte	0x04, 0x2f
        /*009e*/ 	.short	(.L_27 - .L_26)
	.align		4
.L_26:
        /*00a0*/ 	.word	index@(_Z26wmma_linear_if_kernel_halfILi256ELi120ELi256EEvPKfPK6__halfS1_PfS5_i)
        /*00a4*/ 	.word	0x00000028


	//----- nvinfo : EIATTR_FRAME_SIZE
	.align		4
.L_27:
        /*00a8*/ 	.byte	0x04, 0x11
        /*00aa*/ 	.short	(.L_29 - .L_28)
	.align		4
.L_28:
        /*00ac*/ 	.word	index@(_Z26wmma_linear_if_kernel_halfILi256ELi120ELi256EEvPKfPK6__halfS1_PfS5_i)
        /*00b0*/ 	.word	0x00000000


	//----- nvinfo : EIATTR_REGCOUNT
	.align		4
.L_29:
        /*00b4*/ 	.byte	0x04, 0x2f
        /*00b6*/ 	.short	(.L_31 - .L_30)
	.align		4
.L_30:
        /*00b8*/ 	.word	index@(_Z26wmma_linear_if_kernel_halfILi120ELi84ELi128EEvPKfPK6__halfS1_PfS5_i)
        /*00bc*/ 	.word	0x00000026


	//----- nvinfo : EIATTR_FRAME_SIZE
	.align		4
.L_31:
        /*00c0*/ 	.byte	0x04, 0x11
        /*00c2*/ 	.short	(.L_33 - .L_32)
	.align		4
.L_32:
        /*00c4*/ 	.word	index@(_Z26wmma_linear_if_kernel_halfILi120ELi84ELi128EEvPKfPK6__halfS1_PfS5_i)
        /*00c8*/ 	.word	0x00000000


	//----- nvinfo : EIATTR_MIN_STACK_SIZE
	.align		4
.L_33:
        /*00cc*/ 	.byte	0x04, 0x12
        /*00ce*/ 	.short	(.L_35 - .L_34)
	.align		4
.L_34:
        /*00d0*/ 	.word	index@(_Z26wmma_linear_if_kernel_halfILi120ELi84ELi128EEvPKfPK6__halfS1_PfS5_i)
        /*00d4*/ 	.word	0x00000000


	//----- nvinfo : EIATTR_MIN_STACK_SIZE
	.align		4
.L_35:
        /*00d8*/ 	.byte	0x04, 0x12
        /*00da*/ 	.short	(.L_37 - .L_36)
	.align		4
.L_36:
        /*00dc*/ 	.word	index@(_Z26wmma_linear_if_kernel_halfILi256ELi120ELi256EEvPKfPK6__halfS1_PfS5_i)
        /*00e0*/ 	.word	0x00000000


	//----- nvinfo : EIATTR_MIN_STACK_SIZE
	.align		4
.L_37:
        /*00e4*/ 	.byte	0x04, 0x12
        /*00e6*/ 	.short	(.L_39 - .L_38)
	.align		4
.L_38:
        /*00e8*/ 	.word	index@(_Z28linear_accumulate_fc3_kernelPKfS0_S0_Pfi)
        /*00ec*/ 	.word	0x00000000


	//----- nvinfo : EIATTR_MIN_STACK_SIZE
	.align		4
.L_39:
        /*00f0*/ 	.byte	0x04, 0x12
        /*00f2*/ 	.short	(.L_41 - .L_40)
	.align		4
.L_40:
        /*00f4*/ 	.word	index@(_Z29convert_weights_padded_kernelPKfP6__halfiii)
        /*00f8*/ 	.word	0x00000000


	//----- nvinfo : EIATTR_MIN_STACK_SIZE
	.align		4
.L_41:
        /*00fc*/ 	.byte	0x04, 0x12
        /*00fe*/ 	.short	(.L_43 - .L_42)
	.align		4
.L_42:
        /*0100*/ 	.word	index@(_Z30convert_weights_to_half_kernelPKfP6__halfi)
        /*0104*/ 	.word	0x00000000


	//----- nvinfo : EIATTR_MIN_STACK_SIZE
	.align		4
.L_43:
        /*0108*/ 	.byte	0x04, 0x12
        /*010a*/ 	.short	(.L_45 - .L_44)
	.align		4
.L_44:
        /*010c*/ 	.word	index@(_Z20maxpool2d_kernel_ptxPKfPfiiiiii)
        /*0110*/ 	.word	0x00000000


	//----- nvinfo : EIATTR_MIN_STACK_SIZE
	.align		4
.L_45:
        /*0114*/ 	.byte	0x04, 0x12
        /*0116*/ 	.short	(.L_47 - .L_46)
	.align		4
.L_46:
        /*0118*/ 	.word	index@(_Z25fused_conv_if_kernel2_ptxPKfS0_S0_PfS1_i)
        /*011c*/ 	.word	0x00000000


	//----- nvinfo : EIATTR_MIN_STACK_SIZE
	.align		4
.L_47:
        /*0120*/ 	.byte	0x04, 0x12
        /*0122*/ 	.short	(.L_49 - .L_48)
	.align		4
.L_48:
        /*0124*/ 	.word	index@(_Z25fused_conv_if_kernel1_ptxPKfS0_S0_PfS1_i)
        /*0128*/ 	.word	0x00000000
.L_49:


//--------------------- .nv.compat                --------------------------
	.section	.nv.compat,"",@"SHT_CUDA_COMPAT_INFO"
	.align	4
        /*0000*/ 	.byte	0x02, 0x09, 0x00, 0x00, 0x02, 0x02, 0x01, 0x00, 0x02, 0x05, 0x05, 0x00, 0x03, 0x07, 0x01, 0x01
        /*0010*/ 	.byte	0x02, 0x03, 0x00, 0x00, 0x02, 0x06, 0x01, 0x00, 0x04, 0x0b, 0x08, 0x00, 0x01, 0x00, 0x00, 0x00
        /*0020*/ 	.byte	0x00, 0x00, 0x00, 0x00


//--------------------- .nv.info._Z26wmma_linear_if_kernel_halfILi120ELi84ELi128EEvPKfPK6__halfS1_PfS5_i --------------------------
	.section	.nv.info._Z26wmma_linear_if_kernel_halfILi120ELi84ELi128EEvPKfPK6__halfS1_PfS5_i,"",@"SHT_CUDA_INFO"
	.sectionflags	@""
	.align	4


	//----- nvinfo : EIATTR_CUDA_API_VERSION
	.align		4
        /*0000*/ 	.byte	0x04, 0x37
        /*0002*/ 	.short	(.L_51 - .L_50)
.L_50:
        /*0004*/ 	.word	0x00000082


	//----- nvinfo : EIATTR_KPARAM_INFO
	.align		4
.L_51:
        /*0008*/ 	.byte	0x04, 0x17
        /*000a*/ 	.short	(.L_53 - .L_52)
.L_52:
        /*000c*/ 	.word	0x00000000
        /*0010*/ 	.short	0x0005
        /*0012*/ 	.short	0x0028
        /*0014*/ 	.byte	0x00, 0xf0, 0x11, 0x00


	//----- nvinfo : EIATTR_KPARAM_INFO
	.align		4
.L_53:
        /*0018*/ 	.byte	0x04, 0x17
        /*001a*/ 	.short	(.L_55 - .L_54)
.L_54:
        /*001c*/ 	.word	0x00000000
        /*0020*/ 	.short	0x0004
        /*0022*/ 	.short	0x0020
        /*0024*/ 	.byte	0x00, 0xf5, 0x21, 0x00


	//----- nvinfo : EIATTR_KPARAM_INFO
	.align		4
.L_55:
        /*0028*/ 	.byte	0x04, 0x17
        /*002a*/ 	.short	(.L_57 - .L_56)
.L_56:
        /*002c*/ 	.word	0x00000000
        /*0030*/ 	.short	0x0003
        /*0032*/ 	.short	0x0018
        /*0034*/ 	.byte	0x00, 0xf5, 0x21, 0x00


	//----- nvinfo : EIATTR_KPARAM_INFO
	.align		4
.L_57:
        /*0038*/ 	.byte	0x04, 0x17
        /*003a*/ 	.short	(.L_59 - .L_58)
.L_58:
        /*003c*/ 	.word	0x00000000
        /*0040*/ 	.short	0x0002
        /*0042*/ 	.short	0x0010
        /*0044*/ 	.byte	0x00, 0xf5, 0x21, 0x00


	//----- nvinfo : EIATTR_KPARAM_INFO
	.align		4
.L_59:
        /*0048*/ 	.byte	0x04, 0x17
        /*004a*/ 	.short	(.L_61 - .L_60)
.L_60:
        /*004c*/ 	.word	0x00000000
        /*0050*/ 	.short	0x0001
        /*0052*/ 	.short	0x0008
        /*0054*/ 	.byte	0x00, 0xf5, 0x21, 0x00


	//----- nvinfo : EIATTR_KPARAM_INFO
	.align		4
.L_61:
        /*0058*/ 	.byte	0x04, 0x17
        /*005a*/ 	.short	(.L_63 - .L_62)
.L_62:
        /*005c*/ 	.word	0x00000000
        /*0060*/ 	.short	0x0000
        /*0062*/ 	.short	0x0000
        /*0064*/ 	.byte	0x00, 0xf5, 0x21, 0x00


	//----- nvinfo : EIATTR_SPARSE_MMA_MASK
	.align		4
.L_63:
        /*0068*/ 	.byte	0x03, 0x50
        /*006a*/ 	.short	0x0000


	//----- nvinfo : EIATTR_WMMA_USED
	.align		4
        /*006c*/ 	.byte	0x01, 0x2b
	.zero		2


	//----- nvinfo : EIATTR_MAXREG_COUNT
	.align		4
        /*0070*/ 	.byte	0x03, 0x1b
        /*0072*/ 	.short	0x00ff


	//----- nvinfo : EIATTR_MERCURY_ISA_VERSION
	.align		4
        /*0074*/ 	.byte	0x03, 0x5f
        /*0076*/ 	.short	0x0101


	//----- nvinfo : EIATTR_COOP_GROUP_MASK_REGIDS
	.align		4
        /*0078*/ 	.byte	0x04, 0x29
        /*007a*/ 	.short	(.L_65 - .L_64)


	//   ....[0]....
.L_64:
        /*007c*/ 	.word	0xffffffff


	//   ....[1]....
        /*0080*/ 	.word	0xffffffff


	//   ....[2]....
        /*0084*/ 	.word	0xffffffff


	//----- nvinfo : EIATTR_COOP_GROUP_INSTR_OFFSETS
	.align		4
.L_65:
        /*0088*/ 	.byte	0x04, 0x28
        /*008a*/ 	.short	(.L_67 - .L_66)


	//   ....[0]....
.L_66:
        /*008c*/ 	.word	0x00000b90


	//   ....[1]....
        /*0090*/ 	.word	0x00000c80


	//   ....[2]....
        /*0094*/ 	.word	0x00000da0


	//----- nvinfo : EIATTR_VRC_CTA_INIT_COUNT
	.align		4
.L_67:
        /*0098*/ 	.byte	0x02, 0x4a
	.zero		1
	.zero		1


	//----- nvinfo : EIATTR_EXIT_INSTR_OFFSETS
	.align		4
        /*009c*/ 	.byte	0x04, 0x1c
        /*009e*/ 	.short	(.L_69 - .L_68)


	//   ....[0]....
.L_68:
        /*00a0*/ 	.word	0x00000db0


	//   ....[1]....
        /*00a4*/ 	.word	0x00000fb0


	//   ....[2]....
        /*00a8*/ 	.word	0x00001100


	//   ....[3]....
        /*00ac*/ 	.word	0x00001250


	//   ....[4]....
        /*00b0*/ 	.word	0x000013a0


	//   ....[5]....
        /*00b4*/ 	.word	0x000014f0


	//   ....[6]....
        /*00b8*/ 	.word	0x00001640


	//   ....[7]....
        /*00bc*/ 	.word	0x00001790


	//   ....[8]....
        /*00c0*/ 	.word	0x000017b0


	//   ....[9]....
        /*00c4*/ 	.word	0x000018b0


	//----- nvinfo : EIATTR_CRS_STACK_SIZE
	.align		4
.L_69:
        /*00c8*/ 	.byte	0x04, 0x1e
        /*00ca*/ 	.short	(.L_71 - .L_70)
.L_70:
        /*00cc*/ 	.word	0x00000000


	//----- nvinfo : EIATTR_CBANK_PARAM_SIZE
	.align		4
.L_71:
        /*00d0*/ 	.byte	0x03, 0x19
        /*00d2*/ 	.short	0x002c


	//----- nvinfo : EIATTR_PARAM_CBANK
	.align		4
        /*00d4*/ 	.byte	0x04, 0x0a
        /*00d6*/ 	.short	(.L_73 - .L_72)
	.align		4
.L_72:
        /*00d8*/ 	.word	index@(.nv.constant0._Z26wmma_linear_if_kernel_halfILi120ELi84ELi128EEvPKfPK6__halfS1_PfS5_i)
        /*00dc*/ 	.short	0x0380
        /*00de*/ 	.short	0x002c


	//----- nvinfo : EIATTR_SW_WAR
	.align		4
.L_73:
        /*00e0*/ 	.byte	0x04, 0x36
        /*00e2*/ 	.short	(.L_75 - .L_74)
.L_74:
        /*00e4*/ 	.word	0x00000008
.L_75:


//--------------------- .nv.info._Z26wmma_linear_if_kernel_halfILi256ELi120ELi256EEvPKfPK6__halfS1_PfS5_i --------------------------
	.section	.nv.info._Z26wmma_linear_if_kernel_halfILi256ELi120ELi256EEvPKfPK6__halfS1_PfS5_i,"",@"SHT_CUDA_INFO"
	.sectionflags	@""
	.align	4


	//----- nvinfo : EIATTR_CUDA_API_VERSION
	.align		4
        /*0000*/ 	.byte	0x04, 0x37
        /*0002*/ 	.short	(.L_77 - .L_76)
.L_76:
        /*0004*/ 	.word	0x00000082


	//----- nvinfo : EIATTR_KPARAM_INFO
	.align		4
.L_77:
        /*0008*/ 	.byte	0x04, 0x17
        /*000a*/ 	.short	(.L_79 - .L_78)
.L_78:
        /*000c*/ 	.word	0x00000000
        /*0010*/ 	.short	0x0005
        /*0012*/ 	.short	0x0028
        /*0014*/ 	.byte	0x00, 0xf0, 0x11, 0x00


	//----- nvinfo : EIATTR_KPARAM_INFO
	.align		4
.L_79:
        /*0018*/ 	.byte	0x04, 0x17
        /*001a*/ 	.short	(.L_81 - .L_80)
.L_80:
        /*001c*/ 	.word	0x00000000
        /*0020*/ 	.short	0x0004
        /*0022*/ 	.short	0x0020
        /*0024*/ 	.byte	0x00, 0xf5, 0x21, 0x00


	//----- nvinfo : EIATTR_KPARAM_INFO
	.align		4
.L_81:
        /*0028*/ 	.byte	0x04, 0x17
        /*002a*/ 	.short	(.L_83 - .L_82)
.L_82:
        /*002c*/ 	.word	0x00000000
        /*0030*/ 	.short	0x0003
        /*0032*/ 	.short	0x0018
        /*0034*/ 	.byte	0x00, 0xf5, 0x21, 0x00


	//----- nvinfo : EIATTR_KPARAM_INFO
	.align		4
.L_83:
        /*0038*/ 	.byte	0x04, 0x17
        /*003a*/ 	.short	(.L_85 - .L_84)
.L_84:
        /*003c*/ 	.word	0x00000000
        /*0040*/ 	.short	0x0002
        /*0042*/ 	.short	0x0010
        /*0044*/ 	.byte	0x00, 0xf5, 0x21, 0x00


	//----- nvinfo : EIATTR_KPARAM_INFO
	.align		4
.L_85:
        /*0048*/ 	.byte	0x04, 0x17
        /*004a*/ 	.short	(.L_87 - .L_86)
.L_86:
        /*004c*/ 	.word	0x00000000
        /*0050*/ 	.short	0x0001
        /*0052*/ 	.short	0x0008
        /*0054*/ 	.byte	0x00, 0xf5, 0x21, 0x00


	//----- nvinfo : EIATTR_KPARAM_INFO
	.align		4
.L_87:
        /*0058*/ 	.byte	0x04, 0x17
        /*005a*/ 	.short	(.L_89 - .L_88)
.L_88:
        /*005c*/ 	.word	0x00000000
        /*0060*/ 	.short	0x0000
        /*0062*/ 	.short	0x0000
        /*0064*/ 	.byte	0x00, 0xf5, 0x21, 0x00


	//----- nvinfo : EIATTR_SPARSE_MMA_MASK
	.align		4
.L_89:
        /*0068*/ 	.byte	0x03, 0x50
        /*006a*/ 	.short	0x0000


	//----- nvinfo : EIATTR_WMMA_USED
	.align		4
        /*006c*/ 	.byte	0x01, 0x2b
	.zero		2


	//----- nvinfo : EIATTR_MAXREG_COUNT
	.align		4
        /*0070*/ 	.byte	0x03, 0x1b
        /*0072*/ 	.short	0x00ff


	//----- nvinfo : EIATTR_MERCURY_ISA_VERSION
	.align		4
        /*0074*/ 	.byte	0x03, 0x5f
        /*0076*/ 	.short	0x0101


	//----- nvinfo : EIATTR_COOP_GROUP_MASK_REGIDS
	.align		4
        /*0078*/ 	.byte	0x04, 0x29
        /*007a*/ 	.short	(.L_91 - .L_90)


	//   ....[0]....
.L_90:
        /*007c*/ 	.word	0xffffffff


	//   ....[1]....
        /*0080*/ 	.word	0xffffffff


	//   ....[2]....
        /*0084*/ 	.word	0xffffffff


	//----- nvinfo : EIATTR_COOP_GROUP_INSTR_OFFSETS
	.align		4
.L_91:
        /*0088*/ 	.byte	0x04, 0x28
        /*008a*/ 	.short	(.L_93 - .L_92)


	//   ....[0]....
.L_92:
        /*008c*/ 	.word	0x00000b40


	//   ....[1]....
        /*0090*/ 	.word	0x00000c20


	//   ....[2]....
        /*0094*/ 	.word	0x00000d40


	//----- nvinfo : EIATTR_VRC_CTA_INIT_COUNT
	.align		4
.L_93:
        /*0098*/ 	.byte	0x02, 0x4a
	.zero		1
	.zero		1


	//----- nvinfo : EIATTR_EXIT_INSTR_OFFSETS
	.align		4
        /*009c*/ 	.byte	0x04, 0x1c
        /*009e*/ 	.short	(.L_95 - .L_94)


	//   ....[0]....
.L_94:
        /*00a0*/ 	.word	0x00000d50


	//   ....[1]....
        /*00a4*/ 	.word	0x00000f40


	//   ....[2]....
        /*00a8*/ 	.word	0x00001090


	//   ....[3]....
        /*00ac*/ 	.word	0x000011e0


	//   ....[4]....
        /*00b0*/ 	.word	0x00001330


	//   ....[5]....
        /*00b4*/ 	.word	0x00001480


	//   ....[6]....
        /*00b8*/ 	.word	0x000015d0


	//   ....[7]....
        /*00bc*/ 	.word	0x00001720


	//   ....[8]....
        /*00c0*/ 	.word	0x00001740


	//   ....[9]....
        /*00c4*/ 	.word	0x00001840


	//----- nvinfo : EIATTR_CRS_STACK_SIZE
	.align		4
.L_95:
        /*00c8*/ 	.byte	0x04, 0x1e
        /*00ca*/ 	.short	(.L_97 - .L_96)
.L_96:
        /*00cc*/ 	.word	0x00000000


	//----- nvinfo : EIATTR_CBANK_PARAM_SIZE
	.align		4
.L_97:
        /*00d0*/ 	.byte	0x03, 0x19
        /*00d2*/ 	.short	0x002c


	//----- nvinfo : EIATTR_PARAM_CBANK
	.align		4
        /*00d4*/ 	.byte	0x04, 0x0a
        /*00d6*/ 	.short	(.L_99 - .L_98)
	.align		4
.L_98:
        /*00d8*/ 	.word	index@(.nv.constant0._Z26wmma_linear_if_kernel_halfILi256ELi120ELi256EEvPKfPK6__halfS1_PfS5_i)
        /*00dc*/ 	.short	0x0380
        /*00de*/ 	.short	0x002c


	//----- nvinfo : EIATTR_SW_WAR
	.align		4
.L_99:
        /*00e0*/ 	.byte	0x04, 0x36
        /*00e2*/ 	.short	(.L_101 - .L_100)
.L_100:
        /*00e4*/ 	.word	0x00000008
.L_101:


//--------------------- .nv.info._Z28linear_accumulate_fc3_kernelPKfS0_S0_Pfi --------------------------
	.section	.nv.info._Z28linear_accumulate_fc3_kernelPKfS0_S0_Pfi,"",@"SHT_CUDA_INFO"
	.sectionflags	@""
	.align	4


	//----- nvinfo : EIATTR_CUDA_API_VERSION
	.align		4
        /*0000*/ 	.byte	0x04, 0x37
        /*0002*/ 	.short	(.L_103 - .L_102)
.L_102:
        /*0004*/ 	.word	0x00000082


	//----- nvinfo : EIATTR_KPARAM_INFO
	.align		4
.L_103:
        /*0008*/ 	.byte	0x04, 0x17
        /*000a*/ 	.short	(.L_105 - .L_104)
.L_104:
        /*000c*/ 	.word	0x00000000
        /*0010*/ 	.short	0x0004
        /*0012*/ 	.short	0x0020
        /*0014*/ 	.byte	0x00, 0xf0, 0x11, 0x00


	//----- nvinfo : EIATTR_KPARAM_INFO
	.align		4
.L_105:
        /*0018*/ 	.byte	0x04, 0x17
        /*001a*/ 	.short	(.L_107 - .L_106)
.L_106:
        /*001c*/ 	.word	0x00000000
        /*0020*/ 	.short	0x0003
        /*0022*/ 	.short	0x0018
        /*0024*/ 	.byte	0x00, 0xf5, 0x21, 0x00


	//----- nvinfo : EIATTR_KPARAM_INFO
	.align		4
.L_107:
        /*0028*/ 	.byte	0x04, 0x17
        /*002a*/ 	.short	(.L_109 - .L_108)
.L_108:
        /*002c*/ 	.word	0x00000000
        /*0030*/ 	.short	0x0002
        /*0032*/ 	.short	0x0010
        /*0034*/ 	.byte	0x00, 0xf5, 0x21, 0x00


	//----- nvinfo : EIATTR_KPARAM_INFO
	.align		4
.L_109:
        /*0038*/ 	.byte	0x04, 0x17
        /*003a*/ 	.short	(.L_111 - .L_110)
.L_110:
        /*003c*/ 	.word	0x00000000
        /*0040*/ 	.short	0x0001
        /*0042*/ 	.short	0x0008
        /*0044*/ 	.byte	0x00, 0xf5, 0x21, 0x00


	//----- nvinfo : EIATTR_KPARAM_INFO
	.align		4
.L_111:
        /*0048*/ 	.byte	0x04, 0x17
        /*004a*/ 	.short	(.L_113 - .L_112)
.L_112:
        /*004c*/ 	.word	0x00000000
        /*0050*/ 	.short	0x0000
        /*0052*/ 	.short	0x0000
        /*0054*/ 	.byte	0x00, 0xf5, 0x21, 0x00


	//----- nvinfo : EIATTR_SPARSE_MMA_MASK
	.align		4
.L_113:
        /*0058*/ 	.byte	0x03, 0x50
        /*005a*/ 	.short	0x0000


	//----- nvinfo : EIATTR_MAXREG_COUNT
	.align		4
        /*005c*/ 	.byte	0x03, 0x1b
        /*005e*/ 	.short	0x00ff


	//----- nvinfo : EIATTR_NUM_BARRIERS
	.align		4
        /*0060*/ 	.byte	0x02, 0x4c
        /*0062*/ 	.byte	0x01
	.zero		1


	//----- nvinfo : EIATTR_MERCURY_ISA_VERSION
	.align		4
        /*0064*/ 	.byte	0x03, 0x5f
        /*0066*/ 	.short	0x0101


	//----- nvinfo : EIATTR_VRC_CTA_INIT_COUNT
	.align		4
        /*0068*/ 	.byte	0x02, 0x4a
	.zero		1
	.zero		1


	//----- nvinfo : EIATTR_EXIT_INSTR_OFFSETS
	.align		4
        /*006c*/ 	.byte	0x04, 0x1c
        /*006e*/ 	.short	(.L_115 - .L_114)


	//   ....[0]....
.L_114:
        /*0070*/ 	.word	0x00000040


	//   ....[1]....
        /*0074*/ 	.word	0x000004d0


	//   ....[2]....
        /*0078*/ 	.word	0x00000db0


	//----- nvinfo : EIATTR_MAX_THREADS
	.align		4
.L_115:
        /*007c*/ 	.byte	0x04, 0x05
        /*007e*/ 	.short	(.L_117 - .L_116)
.L_116:
        /*0080*/ 	.word	0x00000020
        /*0084*/ 	.word	0x00000001
        /*0088*/ 	.word	0x00000001


	//----- nvinfo : EIATTR_CRS_STACK_SIZE
	.align		4
.L_117:
        /*008c*/ 	.byte	0x04, 0x1e
        /*008e*/ 	.short	(.L_119 - .L_118)
.L_118:
        /*0090*/ 	.word	0x00000000


	//----- nvinfo : EIATTR_CBANK_PARAM_SIZE
	.align		4
.L_119:
        /*0094*/ 	.byte	0x03, 0x19
        /*0096*/ 	.short	0x0024


	//----- nvinfo : EIATTR_PARAM_CBANK
	.align		4
        /*0098*/ 	.byte	0x04, 0x0a
        /*009a*/ 	.short	(.L_121 - .L_120)
	.align		4
.L_120:
        /*009c*/ 	.word	index@(.nv.constant0._Z28linear_accumulate_fc3_kernelPKfS0_S0_Pfi)
        /*00a0*/ 	.short	0x0380
        /*00a2*/ 	.short	0x0024


	//----- nvinfo : EIATTR_SW_WAR
	.align		4
.L_121:
        /*00a4*/ 	.byte	0x04, 0x36
        /*00a6*/ 	.short	(.L_123 - .L_122)
.L_122:
        /*00a8*/ 	.word	0x00000008
.L_123:


//--------------------- .nv.info._Z29convert_weights_padded_kernelPKfP6__halfiii --------------------------
	.section	.nv.info._Z29convert_weights_padded_kernelPKfP6__halfiii,"",@"SHT_CUDA_INFO"
	.sectionflags	@""
	.align	4


	//----- nvinfo : EIATTR_CUDA_API_VERSION
	.align		4
        /*0000*/ 	.byte	0x04, 0x37
        /*0002*/ 	.short	(.L_125 - .L_124)
.L_124:
        /*0004*/ 	.word	0x00000082


	//----- nvinfo : EIATTR_KPARAM_INFO
	.align		4
.L_125:
        /*0008*/ 	.byte	0x04, 0x17
        /*000a*/ 	.short	(.L_127 - .L_126)
.L_126:
        /*000c*/ 	.word	0x00000000
        /*0010*/ 	.short	0x0004
        /*0012*/ 	.short	0x0018
        /*0014*/ 	.byte	0x00, 0xf0, 0x11, 0x00


	//----- nvinfo : EIATTR_KPARAM_INFO
	.align		4
.L_127:
        /*0018*/ 	.byte	0x04, 0x17
        /*001a*/ 	.short	(.L_129 - .L_128)
.L_128:
        /*001c*/ 	.word	0x00000000
        /*0020*/ 	.short	0x0003
        /*0022*/ 	.short	0x0014
        /*0024*/ 	.byte	0x00, 0xf0, 0x11, 0x00


	//----- nvinfo : EIATTR_KPARAM_INFO
	.align		4
.L_129:
        /*0028*/ 	.byte	0x04, 0x17
        /*002a*/ 	.short	(.L_131 - .L_130)
.L_130:
        /*002c*/ 	.word	0x00000000
        /*0030*/ 	.short	0x0002
        /*0032*/ 	.short	0x0010
        /*0034*/ 	.byte	0x00, 0xf0, 0x11, 0x00


	//----- nvinfo : EIATTR_KPARAM_INFO
	.align		4
.L_131:
        /*0038*/ 	.byte	0x04, 0x17
        /*003a*/ 	.short	(.L_133 - .L_132)
.L_132:
        /*003c*/ 	.word	0x00000000
        /*0040*/ 	.short	0x0001
        /*0042*/ 	.short	0x0008
        /*0044*/ 	.byte	0x00, 0xf5, 0x21, 0x00


	//----- nvinfo : EIATTR_KPARAM_INFO
	.align		4
.L_133:
        /*0048*/ 	.byte	0x04, 0x17
        /*004a*/ 	.short	(.L_135 - .L_134)
.L_134:
        /*004c*/ 	.word	0x00000000
        /*0050*/ 	.short	0x0000
        /*0052*/ 	.short	0x0000
        /*0054*/ 	.byte	0x00, 0xf5, 0x21, 0x00


	//----- nvinfo : EIATTR_SPARSE_MMA_MASK
	.align		4
.L_135:
        /*0058*/ 	.byte	0x03, 0x50
        /*005a*/ 	.short	0x0000


	//----- nvinfo : EIATTR_MAXREG_COUNT
	.align		4
        /*005c*/ 	.byte	0x03, 0x1b
        /*005e*/ 	.short	0x00ff


	//----- nvinfo : EIATTR_MERCURY_ISA_VERSION
	.align		4
        /*0060*/ 	.byte	0x03, 0x5f
        /*0062*/ 	.short	0x0101


	//----- nvinfo : EIATTR_VRC_CTA_INIT_COUNT
	.align		4
        /*0064*/ 	.byte	0x02, 0x4a
	.zero		1
	.zero		1


	//----- nvinfo : EIATTR_EXIT_INSTR_OFFSETS
	.align		4
        /*0068*/ 	.byte	0x04, 0x1c
        /*006a*/ 	.short	(.L_137 - .L_136)


	//   ....[0]....
.L_136:
        /*006c*/ 	.word	0x00000080


	//   ....[1]....
        /*0070*/ 	.word	0x000002c0


	//----- nvinfo : EIATTR_CBANK_PARAM_SIZE
	.align		4
.L_137:
        /*0074*/ 	.byte	0x03, 0x19
        /*0076*/ 	.short	0x001c


	//----- nvinfo : EIATTR_PARAM_CBANK
	.align		4
        /*0078*/ 	.byte	0x04, 0x0a
        /*007a*/ 	.short	(.L_139 - .L_138)
	.align		4
.L_138:
        /*007c*/ 	.word	index@(.nv.constant0._Z29convert_weights_padded_kernelPKfP6__halfiii)
        /*0080*/ 	.short	0x0380
        /*0082*/ 	.short	0x001c


	//----- nvinfo : EIATTR_SW_WAR
	.align		4
.L_139:
        /*0084*/ 	.byte	0x04, 0x36
        /*0086*/ 	.short	(.L_141 - .L_140)
.L_140:
        /*0088*/ 	.word	0x00000008
.L_141:


//--------------------- .nv.info._Z30convert_weights_to_half_kernelPKfP6__halfi --------------------------
	.section	.nv.info._Z30convert_weights_to_half_kernelPKfP6__halfi,"",@"SHT_CUDA_INFO"
	.sectionflags	@""
	.align	4


	//----- nvinfo : EIATTR_CUDA_API_VERSION
	.align		4
        /*0000*/ 	.byte	0x04, 0x37
        /*0002*/ 	.short	(.L_143 - .L_142)
.L_142:
        /*0004*/ 	.word	0x00000082


	//----- nvinfo : EIATTR_KPARAM_INFO
	.align		4
.L_143:
        /*0008*/ 	.byte	0x04, 0x17
        /*000a*/ 	.short	(.L_145 - .L_144)
.L_144:
        /*000c*/ 	.word	0x00000000
        /*0010*/ 	.short	0x0002
        /*0012*/ 	.short	0x0010
        /*0014*/ 	.byte	0x00, 0xf0, 0x11, 0x00


	//----- nvinfo : EIATTR_KPARAM_INFO
	.align		4
.L_145:
        /*0018*/ 	.byte	0x04, 0x17
        /*001a*/ 	.short	(.L_147 - .L_146)
.L_146:
        /*001c*/ 	.word	0x00000000
        /*0020*/ 	.short	0x0001
        /*0022*/ 	.short	0x0008
        /*0024*/ 	.byte	0x00, 0xf5, 0x21, 0x00


	//----- nvinfo : EIATTR_KPARAM_INFO
	.align		4
.L_147:
        /*0028*/ 	.byte	0x04, 0x17
        /*002a*/ 	.short	(.L_149 - .L_148)
.L_148:
        /*002c*/ 	.word	0x00000000
        /*0030*/ 	.short	0x0000
        /*0032*/ 	.short	0x0000
        /*0034*/ 	.byte	0x00, 0xf5, 0x21, 0x00


	//----- nvinfo : EIATTR_SPARSE_MMA_MASK
	.align		4
.L_149:
        /*0038*/ 	.byte	0x03, 0x50
        /*003a*/ 	.short	0x0000


	//----- nvinfo : EIATTR_MAXREG_COUNT
	.align		4
        /*003c*/ 	.byte	0x03, 0x1b
        /*003e*/ 	.short	0x00ff


	//----- nvinfo : EIATTR_MERCURY_ISA_VERSION
	.align		4
        /*0040*/ 	.byte	0x03, 0x5f
        /*0042*/ 	.short	0x0101


	//----- nvinfo : EIATTR_VRC_CTA_INIT_COUNT
	.align		4
        /*0044*/ 	.byte	0x02, 0x4a
	.zero		1
	.zero		1


	//----- nvinfo : EIATTR_EXIT_INSTR_OFFSETS
	.align		4
        /*0048*/ 	.byte	0x04, 0x1c
        /*004a*/ 	.short	(.L_151 - .L_150)


	//   ....[0]....
.L_150:
        /*004c*/ 	.word	0x00000070


	//   ....[1]....
        /*0050*/ 	.word	0x00000100


	//----- nvinfo : EIATTR_CBANK_PARAM_SIZE
	.align		4
.L_151:
        /*0054*/ 	.byte	0x03, 0x19
        /*0056*/ 	.short	0x0014


	//----- nvinfo : EIATTR_PARAM_CBANK
	.align		4
        /*0058*/ 	.byte	0x04, 0x0a
        /*005a*/ 	.short	(.L_153 - .L_152)
	.align		4
.L_152:
        /*005c*/ 	.word	index@(.nv.constant0._Z30convert_weights_to_half_kernelPKfP6__halfi)
        /*0060*/ 	.short	0x0380
        /*0062*/ 	.short	0x0014


	//----- nvinfo : EIATTR_SW_WAR
	.align		4
.L_153:
        /*0064*/ 	.byte	0x04, 0x36
        /*0066*/ 	.short	(.L_155 - .L_154)
.L_154:
        /*0068*/ 	.word	0x00000008
.L_155:


//--------------------- .nv.info._Z20maxpool2d_kernel_ptxPKfPfiiiiii --------------------------
	.section	.nv.info._Z20maxpool2d_kernel_ptxPKfPfiiiiii,"",@"SHT_CUDA_INFO"
	.sectionflags	@""
	.align	4


	//----- nvinfo : EIATTR_CUDA_API_VERSION
	.align		4
        /*0000*/ 	.byte	0x04, 0x37
        /*0002*/ 	.short	(.L_157 - .L_156)
.L_156:
        /*0004*/ 	.word	0x00000082


	//----- nvinfo : EIATTR_KPARAM_INFO
	.align		4
.L_157:
        /*0008*/ 	.byte	0x04, 0x17
        /*000a*/ 	.short	(.L_159 - .L_158)
.L_158:
        /*000c*/ 	.word	0x00000000
        /*0010*/ 	.short	0x0007
        /*0012*/ 	.short	0x0024
        /*0014*/ 	.byte	0x00, 0xf0, 0x11, 0x00


	//----- nvinfo : EIATTR_KPARAM_INFO
	.align		4
.L_159:
        /*0018*/ 	.byte	0x04, 0x17
        /*001a*/ 	.short	(.L_161 - .L_160)
.L_160:
        /*001c*/ 	.word	0x00000000
        /*0020*/ 	.short	0x0006
        /*0022*/ 	.short	0x0020
        /*0024*/ 	.byte	0x00, 0xf0, 0x11, 0x00


	//----- nvinfo : EIATTR_KPARAM_INFO
	.align		4
.L_161:
        /*0028*/ 	.byte	0x04, 0x17
        /*002a*/ 	.short	(.L_163 - .L_162)
.L_162:
        /*002c*/ 	.word	0x00000000
        /*0030*/ 	.short	0x0005
        /*0032*/ 	.short	0x001c
        /*0034*/ 	.byte	0x00, 0xf0, 0x11, 0x00


	//----- nvinfo : EIATTR_KPARAM_INFO
	.align		4
.L_163:
        /*0038*/ 	.byte	0x04, 0x17
        /*003a*/ 	.short	(.L_165 - .L_164)
.L_164:
        /*003c*/ 	.word	0x00000000
        /*0040*/ 	.short	0x0004
        /*0042*/ 	.short	0x0018
        /*0044*/ 	.byte	0x00, 0xf0, 0x11, 0x00


	//----- nvinfo : EIATTR_KPARAM_INFO
	.align		4
.L_165:
        /*0048*/ 	.byte	0x04, 0x17
        /*004a*/ 	.short	(.L_167 - .L_166)
.L_166:
        /*004c*/ 	.word	0x00000000
        /*0050*/ 	.short	0x0003
        /*0052*/ 	.short	0x0014
        /*0054*/ 	.byte	0x00, 0xf0, 0x11, 0x00


	//----- nvinfo : EIATTR_KPARAM_INFO
	.align		4
.L_167:
        /*0058*/ 	.byte	0x04, 0x17
        /*005a*/ 	.short	(.L_169 - .L_168)
.L_168:
        /*005c*/ 	.word	0x00000000
        /*0060*/ 	.short	0x0002
        /*0062*/ 	.short	0x0010
        /*0064*/ 	.byte	0x00, 0xf0, 0x11, 0x00


	//----- nvinfo : EIATTR_KPARAM_INFO
	.align		4
.L_169:
        /*0068*/ 	.byte	0x04, 0x17
        /*006a*/ 	.short	(.L_171 - .L_170)
.L_170:
        /*006c*/ 	.word	0x00000000
        /*0070*/ 	.short	0x0001
        /*0072*/ 	.short	0x0008
        /*0074*/ 	.byte	0x00, 0xf5, 0x21, 0x00


	//----- nvinfo : EIATTR_KPARAM_INFO
	.align		4
.L_171:
        /*0078*/ 	.byte	0x04, 0x17
        /*007a*/ 	.short	(.L_173 - .L_172)
.L_172:
        /*007c*/ 	.word	0x00000000
        /*0080*/ 	.short	0x0000
        /*0082*/ 	.short	0x0000
        /*0084*/ 	.byte	0x00, 0xf5, 0x21, 0x00


	//----- nvinfo : EIATTR_SPARSE_MMA_MASK
	.align		4
.L_173:
        /*0088*/ 	.byte	0x03, 0x50
        /*008a*/ 	.short	0x0000


	//----- nvinfo : EIATTR_MAXREG_COUNT
	.align		4
        /*008c*/ 	.byte	0x03, 0x1b
        /*008e*/ 	.short	0x00ff


	//----- nvinfo : EIATTR_MERCURY_ISA_VERSION
	.align		4
        /*0090*/ 	.byte	0x03, 0x5f
        /*0092*/ 	.short	0x0101


	//----- nvinfo : EIATTR_VRC_CTA_INIT_COUNT
	.align		4
        /*0094*/ 	.byte	0x02, 0x4a
	.zero		1
	.zero		1


	//----- nvinfo : EIATTR_EXIT_INSTR_OFFSETS
	.align		4
        /*0098*/ 	.byte	0x04, 0x1c
        /*009a*/ 	.short	(.L_175 - .L_174)


	//   ....[0]....
.L_174:
        /*009c*/ 	.word	0x00000280


	//   ....[1]....
        /*00a0*/ 	.word	0x000004c0


	//----- nvinfo : EIATTR_CBANK_PARAM_SIZE
	.align		4
.L_175:
        /*00a4*/ 	.byte	0x03, 0x19
        /*00a6*/ 	.short	0x0028


	//----- nvinfo : EIATTR_PARAM_CBANK
	.align		4
        /*00a8*/ 	.byte	0x04, 0x0a
        /*00aa*/ 	.short	(.L_177 - .L_176)
	.align		4
.L_176:
        /*00ac*/ 	.word	index@(.nv.constant0._Z20maxpool2d_kernel_ptxPKfPfiiiiii)
        /*00b0*/ 	.short	0x0380
        /*00b2*/ 	.short	0x0028


	//----- nvinfo : EIATTR_SW_WAR
	.align		4
.L_177:
        /*00b4*/ 	.byte	0x04, 0x36
        /*00b6*/ 	.short	(.L_179 - .L_178)
.L_178:
        /*00b8*/ 	.word	0x00000008
.L_179:


//--------------------- .nv.info._Z25fused_conv_if_kernel2_ptxPKfS0_S0_PfS1_i --------------------------
	.section	.nv.info._Z25fused_conv_if_kernel2_ptxPKfS0_S0_PfS1_i,"",@"SHT_CUDA_INFO"
	.sectionflags	@""
	.align	4


	//----- nvinfo : EIATTR_CUDA_API_VERSION
	.align		4
        /*0000*/ 	.byte	0x04, 0x37
        /*0002*/ 	.short	(.L_181 - .L_180)
.L_180:
        /*0004*/ 	.word	0x00000082


	//----- nvinfo : EIATTR_KPARAM_INFO
	.align		4
.L_181:
        /*0008*/ 	.byte	0x04, 0x17
        /*000a*/ 	.short	(.L_183 - .L_182)
.L_182:
        /*000c*/ 	.word	0x00000000
        /*0010*/ 	.short	0x0005
        /*0012*/ 	.short	0x0028
        /*0014*/ 	.byte	0x00, 0xf0, 0x11, 0x00


	//----- nvinfo : EIATTR_KPARAM_INFO
	.align		4
.L_183:
        /*0018*/ 	.byte	0x04, 0x17
        /*001a*/ 	.short	(.L_185 - .L_184)
.L_184:
        /*001c*/ 	.word	0x00000000
        /*0020*/ 	.short	0x0004
        /*0022*/ 	.short	0x0020
        /*0024*/ 	.byte	0x00, 0xf5, 0x21, 0x00


	//----- nvinfo : EIATTR_KPARAM_INFO
	.align		4
.L_185:
        /*0028*/ 	.byte	0x04, 0x17
        /*002a*/ 	.short	(.L_187 - .L_186)
.L_186:
        /*002c*/ 	.word	0x00000000
        /*0030*/ 	.short	0x0003
        /*0032*/ 	.short	0x0018
        /*0034*/ 	.byte	0x00, 0xf5, 0x21, 0x00


	//----- nvinfo : EIATTR_KPARAM_INFO
	.align		4
.L_187:
        /*0038*/ 	.byte	0x04, 0x17
        /*003a*/ 	.short	(.L_189 - .L_188)
.L_188:
        /*003c*/ 	.word	0x00000000
        /*0040*/ 	.short	0x0002
        /*0042*/ 	.short	0x0010
        /*0044*/ 	.byte	0x00, 0xf5, 0x21, 0x00


	//----- nvinfo : EIATTR_KPARAM_INFO
	.align		4
.L_189:
        /*0048*/ 	.byte	0x04, 0x17
        /*004a*/ 	.short	(.L_191 - .L_190)
.L_190:
        /*004c*/ 	.word	0x00000000
        /*0050*/ 	.short	0x0001
        /*0052*/ 	.short	0x0008
        /*0054*/ 	.byte	0x00, 0xf5, 0x21, 0x00


	//----- nvinfo : EIATTR_KPARAM_INFO
	.align		4
.L_191:
        /*0058*/ 	.byte	0x04, 0x17
        /*005a*/ 	.short	(.L_193 - .L_192)
.L_192:
        /*005c*/ 	.word	0x00000000
        /*0060*/ 	.short	0x0000
        /*0062*/ 	.short	0x0000
        /*0064*/ 	.byte	0x00, 0xf5, 0x21, 0x00


	//----- nvinfo : EIATTR_SPARSE_MMA_MASK
	.align		4
.L_193:
        /*0068*/ 	.byte	0x03, 0x50
        /*006a*/ 	.short	0x0000


	//----- nvinfo : EIATTR_MAXREG_COUNT
	.align		4
        /*006c*/ 	.byte	0x03, 0x1b
        /*006e*/ 	.short	0x00ff


	//----- nvinfo : EIATTR_NUM_BARRIERS
	.align		4
        /*0070*/ 	.byte	0x02, 0x4c
        /*0072*/ 	.byte	0x01
	.zero		1


	//----- nvinfo : EIATTR_MERCURY_ISA_VERSION
	.align		4
        /*0074*/ 	.byte	0x03, 0x5f
        /*0076*/ 	.short	0x0101


	//----- nvinfo : EIATTR_VRC_CTA_INIT_COUNT
	.align		4
        /*0078*/ 	.byte	0x02, 0x4a
	.zero		1
	.zero		1


	//----- nvinfo : EIATTR_EXIT_INSTR_OFFSETS
	.align		4
        /*007c*/ 	.byte	0x04, 0x1c
        /*007e*/ 	.short	(.L_195 - .L_194)


	//   ....[0]....
.L_194:
        /*0080*/ 	.word	0x00005f80


	//   ....[1]....
        /*0084*/ 	.word	0x000068b0


	//----- nvinfo : EIATTR_MAX_THREADS
	.align		4
.L_195:
        /*0088*/ 	.byte	0x04, 0x05
        /*008a*/ 	.short	(.L_197 - .L_196)
.L_196:
        /*008c*/ 	.word	0x00000040
        /*0090*/ 	.word	0x00000001
        /*0094*/ 	.word	0x00000001


	//----- nvinfo : EIATTR_CRS_STACK_SIZE
	.align		4
.L_197:
        /*0098*/ 	.byte	0x04, 0x1e
        /*009a*/ 	.short	(.L_199 - .L_198)
.L_198:
        /*009c*/ 	.word	0x00000000


	//----- nvinfo : EIATTR_CBANK_PARAM_SIZE
	.align		4
.L_199:
        /*00a0*/ 	.byte	0x03, 0x19
        /*00a2*/ 	.short	0x002c


	//----- nvinfo : EIATTR_PARAM_CBANK
	.align		4
        /*00a4*/ 	.byte	0x04, 0x0a
        /*00a6*/ 	.short	(.L_201 - .L_200)
	.align		4
.L_200:
        /*00a8*/ 	.word	index@(.nv.constant0._Z25fused_conv_if_kernel2_ptxPKfS0_S0_PfS1_i)
        /*00ac*/ 	.short	0x0380
        /*00ae*/ 	.short	0x002c


	//----- nvinfo : EIATTR_SW_WAR
	.align		4
.L_201:
        /*00b0*/ 	.byte	0x04, 0x36
        /*00b2*/ 	.short	(.L_203 - .L_202)
.L_202:
        /*00b4*/ 	.word	0x00000008
.L_203:


//--------------------- .nv.info._Z25fused_conv_if_kernel1_ptxPKfS0_S0_PfS1_i --------------------------
	.section	.nv.info._Z25fused_conv_if_kernel1_ptxPKfS0_S0_PfS1_i,"",@"SHT_CUDA_INFO"
	.sectionflags	@""
	.align	4


	//----- nvinfo : EIATTR_CUDA_API_VERSION
	.align		4
        /*0000*/ 	.byte	0x04, 0x37
        /*0002*/ 	.short	(.L_205 - .L_204)
.L_204:
        /*0004*/ 	.word	0x00000082


	//----- nvinfo : EIATTR_KPARAM_INFO
	.align		4
.L_205:
        /*0008*/ 	.byte	0x04, 0x17
        /*000a*/ 	.short	(.L_207 - .L_206)
.L_206:
        /*000c*/ 	.word	0x00000000
        /*0010*/ 	.short	0x0005
        /*0012*/ 	.short	0x0028
        /*0014*/ 	.byte	0x00, 0xf0, 0x11, 0x00


	//----- nvinfo : EIATTR_KPARAM_INFO
	.align		4
.L_207:
        /*0018*/ 	.byte	0x04, 0x17
        /*001a*/ 	.short	(.L_209 - .L_208)
.L_208:
        /*001c*/ 	.word	0x00000000
        /*0020*/ 	.short	0x0004
        /*0022*/ 	.short	0x0020
        /*0024*/ 	.byte	0x00, 0xf5, 0x21, 0x00


	//----- nvinfo : EIATTR_KPARAM_INFO
	.align		4
.L_209:
        /*0028*/ 	.byte	0x04, 0x17
        /*002a*/ 	.short	(.L_211 - .L_210)
.L_210:
        /*002c*/ 	.word	0x00000000
        /*0030*/ 	.short	0x0003
        /*0032*/ 	.short	0x0018
        /*0034*/ 	.byte	0x00, 0xf5, 0x21, 0x00


	//----- nvinfo : EIATTR_KPARAM_INFO
	.align		4
.L_211:
        /*0038*/ 	.byte	0x04, 0x17
        /*003a*/ 	.short	(.L_213 - .L_212)
.L_212:
        /*003c*/ 	.word	0x00000000
        /*0040*/ 	.short	0x0002
        /*0042*/ 	.short	0x0010
        /*0044*/ 	.byte	0x00, 0xf5, 0x21, 0x00


	//----- nvinfo : EIATTR_KPARAM_INFO
	.align		4
.L_213:
        /*0048*/ 	.byte	0x04, 0x17
        /*004a*/ 	.short	(.L_215 - .L_214)
.L_214:
        /*004c*/ 	.word	0x00000000
        /*0050*/ 	.short	0x0001
        /*0052*/ 	.short	0x0008
        /*0054*/ 	.byte	0x00, 0xf5, 0x21, 0x00


	//----- nvinfo : EIATTR_KPARAM_INFO
	.align		4
.L_215:
        /*0058*/ 	.byte	0x04, 0x17
        /*005a*/ 	.short	(.L_217 - .L_216)
.L_216:
        /*005c*/ 	.word	0x00000000
        /*0060*/ 	.short	0x0000
        /*0062*/ 	.short	0x0000
        /*0064*/ 	.byte	0x00, 0xf5, 0x21, 0x00


	//----- nvinfo : EIATTR_SPARSE_MMA_MASK
	.align		4
.L_217:
        /*0068*/ 	.byte	0x03, 0x50
        /*006a*/ 	.short	0x0000


	//----- nvinfo : EIATTR_MAXREG_COUNT
	.align		4
        /*006c*/ 	.byte	0x03, 0x1b
        /*006e*/ 	.short	0x00ff


	//----- nvinfo : EIATTR_NUM_BARRIERS
	.align		4
        /*0070*/ 	.byte	0x02, 0x4c
        /*0072*/ 	.byte	0x01
	.zero		1


	//----- nvinfo : EIATTR_MERCURY_ISA_VERSION
	.align		4
        /*0074*/ 	.byte	0x03, 0x5f
        /*0076*/ 	.short	0x0101


	//----- nvinfo : EIATTR_VRC_CTA_INIT_COUNT
	.align		4
        /*0078*/ 	.byte	0x02, 0x4a
	.zero		1
	.zero		1


	//----- nvinfo : EIATTR_EXIT_INSTR_OFFSETS
	.align		4
        /*007c*/ 	.byte	0x04, 0x1c
        /*007e*/ 	.short	(.L_219 - .L_218)


	//   ....[0]....
.L_218:
        /*0080*/ 	.word	0x00000770


	//   ....[1]....
        /*0084*/ 	.word	0x00001900


	//----- nvinfo : EIATTR_MAX_THREADS
	.align		4
.L_219:
        /*0088*/ 	.byte	0x04, 0x05
        /*008a*/ 	.short	(.L_221 - .L_220)
.L_220:
        /*008c*/ 	.word	0x00000040
        /*0090*/ 	.word	0x00000001
        /*0094*/ 	.word	0x00000001


	//----- nvinfo : EIATTR_CRS_STACK_SIZE
	.align		4
.L_221:
        /*0098*/ 	.byte	0x04, 0x1e
        /*009a*/ 	.short	(.L_223 - .L_222)
.L_222:
        /*009c*/ 	.word	0x00000000


	//----- nvinfo : EIATTR_CBANK_PARAM_SIZE
	.align		4
.L_223:
        /*00a0*/ 	.byte	0x03, 0x19
        /*00a2*/ 	.short	0x002c


	//----- nvinfo : EIATTR_PARAM_CBANK
	.align		4
        /*00a4*/ 	.byte	0x04, 0x0a
        /*00a6*/ 	.short	(.L_225 - .L_224)
	.align		4
.L_224:
        /*00a8*/ 	.word	index@(.nv.constant0._Z25fused_conv_if_kernel1_ptxPKfS0_S0_PfS1_i)
        /*00ac*/ 	.short	0x0380
        /*00ae*/ 	.short	0x002c


	//----- nvinfo : EIATTR_SW_WAR
	.align		4
.L_225:
        /*00b0*/ 	.byte	0x04, 0x36
        /*00b2*/ 	.short	(.L_227 - .L_226)
.L_226:
        /*00b4*/ 	.word	0x00000008
.L_227:


//--------------------- .nv.callgraph             --------------------------
	.section	.nv.callgraph,"",@"SHT_CUDA_CALLGRAPH"
	.align	4
	.sectionentsize	8
	.align		4
        /*0000*/ 	.word	0x00000000
	.align		4
        /*0004*/ 	.word	0xffffffff
	.align		4
        /*0008*/ 	.word	0x00000000
	.align		4
        /*000c*/ 	.word	0xfffffffe
	.align		4
        /*0010*/ 	.word	0x00000000
	.align		4
        /*0014*/ 	.word	0xfffffffd
	.align		4
        /*0018*/ 	.word	0x00000000
	.align		4
        /*001c*/ 	.word	0xfffffffc


//--------------------- .text._Z26wmma_linear_if_kernel_halfILi120ELi84ELi128EEvPKfPK6__halfS1_PfS5_i --------------------------
	.section	.text._Z26wmma_linear_if_kernel_halfILi120ELi84ELi128EEvPKfPK6__halfS1_PfS5_i,"ax",@progbits
	.align	128
        .global         _Z26wmma_linear_if_kernel_halfILi120ELi84ELi128EEvPKfPK6__halfS1_PfS5_i
        .type           _Z26wmma_linear_if_kernel_halfILi120ELi84ELi128EEvPKfPK6__halfS1_PfS5_i,@function
        .size           _Z26wmma_linear_if_kernel_halfILi120ELi84ELi128EEvPKfPK6__halfS1_PfS5_i,(.L_x_96 - _Z26wmma_linear_if_kernel_halfILi120ELi84ELi128EEvPKfPK6__halfS1_PfS5_i)
        .other          _Z26wmma_linear_if_kernel_halfILi120ELi84ELi128EEvPKfPK6__halfS1_PfS5_i,@"STO_CUDA_ENTRY STV_DEFAULT"
_Z26wmma_linear_if_kernel_halfILi120ELi84ELi128EEvPKfPK6__halfS1_PfS5_i:
.text._Z26wmma_linear_if_kernel_halfILi120ELi84ELi128EEvPKfPK6__halfS1_PfS5_i:
[----:B------:R-:W-:Y:S01]  /*0000*/  LDC R1, c[0x0][0x37c] ;  /* 0x0000df00ff017b82 */ /* 0x000fe20000000800 */
[----:B------:R-:W0:Y:S07]  /*0010*/  S2R R5, SR_LANEID ;  /* 0x0000000000057919 */ /* 0x000e2e0000000000 */
[----:B------:R-:W1:Y:S01]  /*0020*/  S2UR UR5, SR_CTAID.Y ;  /* 0x00000000000579c3 */ /* 0x000e620000002600 */
[----:B------:R-:W2:Y:S01]  /*0030*/  LDCU UR9, c[0x0][0x380] ;  /* 0x00007000ff0977ac */ /* 0x000ea20008000800 */
[----:B------:R-:W-:Y:S01]  /*0040*/  IMAD.MOV.U32 R23, RZ, RZ, RZ ;  /* 0x000000ffff177224 */ /* 0x000fe200078e00ff */
[----:B------:R-:W3:Y:S01]  /*0050*/  S2R R7, SR_CgaCtaId ;  /* 0x0000000000077919 */ /* 0x000ee20000008800 */
[----:B------:R-:W-:Y:S01]  /*0060*/  CS2R R14, SRZ ;  /* 0x00000000000e7805 */ /* 0x000fe2000001ff00 */
[----:B------:R-:W4:Y:S01]  /*0070*/  LDCU.64 UR6, c[0x0][0x388] ;  /* 0x00007100ff0677ac */ /* 0x000f220008000a00 */
[----:B------:R-:W-:-:S02]  /*0080*/  CS2R R12, SRZ ;  /* 0x00000000000c7805 */ /* 0x000fc4000001ff00 */
[----:B------:R-:W-:Y:S01]  /*0090*/  CS2R R10, SRZ ;  /* 0x00000000000a7805 */ /* 0x000fe2000001ff00 */
[----:B------:R-:W5:Y:S01]  /*00a0*/  S2UR UR8, SR_CTAID.X ;  /* 0x00000000000879c3 */ /* 0x000f620000002500 */
[----:B------:R-:W-:Y:S01]  /*00b0*/  UMOV UR4, 0x400 ;  /* 0x0000040000047882 */ /* 0x000fe20000000000 */
[----:B------:R-:W-:Y:S01]  /*00c0*/  CS2R R8, SRZ ;  /* 0x0000000000087805 */ /* 0x000fe2000001ff00 */
[----:B------:R-:W3:Y:S05]  /*00d0*/  LDCU.64 UR10, c[0x0][0x358] ;  /* 0x00006b00ff0a77ac */ /* 0x000eea0008000a00 */
[----:B------:R-:W3:Y:S01]  /*00e0*/  LDC R25, c[0x0][0x384] ;  /* 0x0000e100ff197b82 */ /* 0x000ee20000000800 */
[----:B--2---:R-:W-:Y:S01]  /*00f0*/  IMAD.U32 R24, RZ, RZ, UR9 ;  /* 0x00000009ff187e24 */ /* 0x004fe2000f8e00ff */
[----:B-1----:R-:W-:Y:S01]  /*0100*/  USHF.L.U32 UR5, UR5, 0x4, URZ ;  /* 0x0000000405057899 */ /* 0x002fe200080006ff */
[----:B0-----:R-:W-:Y:S01]  /*0110*/  SHF.R.U32.HI R0, RZ, 0x3, R5 ;  /* 0x00000003ff007819 */ /* 0x001fe20000011605 */
[----:B-----5:R-:W-:Y:S01]  /*0120*/  USHF.L.U32 UR8, UR8, 0xb, URZ ;  /* 0x0000000b08087899 */ /* 0x020fe200080006ff */
[----:B------:R-:W-:-:S02]  /*0130*/  LOP3.LUT R2, R5, 0x7, RZ, 0xc0, !PT ;  /* 0x0000000705027812 */ /* 0x000fc400078ec0ff */
[----:B------:R-:W-:Y:S01]  /*0140*/  LOP3.LUT R22, R5, 0x3, RZ, 0xc0, !PT ;  /* 0x0000000305167812 */ /* 0x000fe200078ec0ff */
[----:B------:R-:W-:Y:S01]  /*0150*/  IMAD.SHL.U32 R3, R0, 0x8, RZ ;  /* 0x0000000800037824 */ /* 0x000fe200078e00ff */
[----:B----4-:R-:W-:Y:S01]  /*0160*/  UIMAD.WIDE.U32 UR6, UR8, 0x2, UR6 ;  /* 0x00000002080678a5 */ /* 0x010fe2000f8e0006 */
[----:B------:R-:W0:Y:S03]  /*0170*/  S2R R0, SR_TID.X ;  /* 0x0000000000007919 */ /* 0x000e260000002100 */
[----:B------:R-:W-:Y:S02]  /*0180*/  LOP3.LUT R4, R3, 0x8, R2, 0xe2, !PT ;  /* 0x0000000803047812 */ /* 0x000fe400078ee202 */
[--C-:B------:R-:W-:Y:S02]  /*0190*/  SHF.R.U32.HI R2, RZ, 0x4, R5.reuse ;  /* 0x00000004ff027819 */ /* 0x100fe40000011605 */
[----:B------:R-:W-:-:S03]  /*01a0*/  SHF.R.U32.HI R5, RZ, 0x2, R5 ;  /* 0x00000002ff057819 */ /* 0x000fc60000011605 */
[----:B------:R-:W-:Y:S02]  /*01b0*/  IMAD.SHL.U32 R3, R2, 0x8, RZ ;  /* 0x0000000802037824 */ /* 0x000fe400078e00ff */
[----:B------:R-:W-:Y:S01]  /*01c0*/  IMAD.U32 R2, RZ, RZ, UR4 ;  /* 0x00000004ff027e24 */ /* 0x000fe2000f8e00ff */
[----:B------:R-:W-:Y:S01]  /*01d0*/  UMOV UR4, URZ ;  /* 0x000000ff00047c82 */ /* 0x000fe20008000000 */
[----:B------:R-:W-:Y:S01]  /*01e0*/  IMAD.WIDE.U32 R22, R5, 0x40, R22 ;  /* 0x0000004005167825 */ /* 0x000fe200078e0016 */
[----:B------:R-:W-:Y:S02]  /*01f0*/  LEA R4, R4, R3, 0x4 ;  /* 0x0000000304047211 */ /* 0x000fe400078e20ff */
[----:B---3--:R-:W-:Y:S02]  /*0200*/  LEA R3, R7, R2, 0x18 ;  /* 0x0000000207037211 */ /* 0x008fe400078ec0ff */
[----:B------:R-:W-:-:S03]  /*0210*/  SHF.L.U64.HI R32, R22, 0x2, R23 ;  /* 0x0000000216207819 */ /* 0x000fc60000010217 */
[----:B------:R-:W-:Y:S02]  /*0220*/  IMAD.U32 R3, R4, 0x2, R3 ;  /* 0x0000000204037824 */ /* 0x000fe400078e0003 */
[C---:B0-----:R-:W-:Y:S01]  /*0230*/  VIADD R5, R0.reuse, 0x20 ;  /* 0x0000002000057836 */ /* 0x041fe20000000000 */
[C---:B------:R-:W-:Y:S01]  /*0240*/  IADD3 R6, PT, PT, R0.reuse, 0x40, RZ ;  /* 0x0000004000067810 */ /* 0x040fe20007ffe0ff */
[C---:B------:R-:W-:Y:S01]  /*0250*/  VIADD R7, R0.reuse, 0x60 ;  /* 0x0000006000077836 */ /* 0x040fe20000000000 */
[C---:B------:R-:W-:Y:S01]  /*0260*/  IADD3 R30, PT, PT, R0.reuse, 0xc0, RZ ;  /* 0x000000c0001e7810 */ /* 0x040fe20007ffe0ff */
[C---:B------:R-:W-:Y:S01]  /*0270*/  VIADD R20, R0.reuse, 0x80 ;  /* 0x0000008000147836 */ /* 0x040fe20000000000 */
[C---:B------:R-:W-:Y:S01]  /*0280*/  LOP3.LUT R4, R0.reuse, 0xf, RZ, 0xc0, !PT ;  /* 0x0000000f00047812 */ /* 0x040fe200078ec0ff */
[C---:B------:R-:W-:Y:S01]  /*0290*/  VIADD R21, R0.reuse, 0xa0 ;  /* 0x000000a000157836 */ /* 0x040fe20000000000 */
[----:B------:R-:W-:Y:S01]  /*02a0*/  LEA.HI R5, R5, UR5, RZ, 0x1c ;  /* 0x0000000505057c11 */ /* 0x000fe2000f8fe0ff */
[----:B------:R-:W-:Y:S01]  /*02b0*/  VIADD R31, R0, 0xe0 ;  /* 0x000000e0001f7836 */ /* 0x000fe20000000000 */
[----:B------:R-:W-:-:S02]  /*02c0*/  LEA.HI R6, R6, UR5, RZ, 0x1c ;  /* 0x0000000506067c11 */ /* 0x000fc4000f8fe0ff */
[----:B------:R-:W-:Y:S02]  /*02d0*/  LEA.HI R7, R7, UR5, RZ, 0x1c ;  /* 0x0000000507077c11 */ /* 0x000fe4000f8fe0ff */
[----:B------:R-:W-:Y:S02]  /*02e0*/  LEA.HI R20, R20, UR5, RZ, 0x1c ;  /* 0x0000000514147c11 */ /* 0x000fe4000f8fe0ff */
[----:B------:R-:W-:Y:S02]  /*02f0*/  LEA.HI R21, R21, UR5, RZ, 0x1c ;  /* 0x0000000515157c11 */ /* 0x000fe4000f8fe0ff */
[----:B------:R-:W-:Y:S02]  /*0300*/  LEA.HI R30, R30, UR5, RZ, 0x1c ;  /* 0x000000051e1e7c11 */ /* 0x000fe4000f8fe0ff */
[----:B------:R-:W-:-:S07]  /*0310*/  LEA.HI R31, R31, UR5, RZ, 0x1c ;  /* 0x000000051f1f7c11 */ /* 0x000fce000f8fe0ff */
.L_x_16:
[----:B------:R-:W-:Y:S01]  /*0320*/  ISETP.GT.U32.AND P0, PT, R0, 0xff, PT ;  /* 0x000000ff0000780c */ /* 0x000fe20003f04070 */
[----:B------:R-:W-:-:S12]  /*0330*/  BSSY.RECONVERGENT B0, `(.L_x_0) ;  /* 0x0000084000007945 */ /* 0x000fd80003800200 */
[----:B------:R-:W-:Y:S05]  /*0340*/  @P0 BRA `(.L_x_1) ;  /* 0x0000000800080947 */ /* 0x000fea0003800000 */
[----:B------:R-:W0:Y:S01]  /*0350*/  S2R R18, SR_CTAID.Y ;  /* 0x0000000000127919 */ /* 0x000e220000002600 */
[----:B------:R-:W1:Y:S01]  /*0360*/  LDC R26, c[0x0][0x3a8] ;  /* 0x0000ea00ff1a7b82 */ /* 0x000e620000000800 */
[----:B------:R-:W-:Y:S01]  /*0370*/  SHF.R.U32.HI R17, RZ, 0x4, R0 ;  /* 0x00000004ff117819 */ /* 0x000fe20000011600 */
[----:B------:R-:W-:Y:S01]  /*0380*/  IMAD.MOV.U32 R19, RZ, RZ, RZ ;  /* 0x000000ffff137224 */ /* 0x000fe200078e00ff */
[----:B------:R-:W-:Y:S02]  /*0390*/  ISETP.GT.U32.AND P0, PT, R4, 0x77, PT ;  /* 0x000000770400780c */ /* 0x000fe40003f04070 */
[----:B0-----:R-:W-:-:S04]  /*03a0*/  LEA R17, R18, R17, 0x4 ;  /* 0x0000001112117211 */ /* 0x001fc800078e20ff */
[----:B-1----:R-:W-:-:S13]  /*03b0*/  ISETP.GE.OR P1, PT, R17, R26, P0 ;  /* 0x0000001a1100720c */ /* 0x002fda0000726670 */
[----:B------:R-:W-:-:S05]  /*03c0*/  @!P1 LOP3.LUT R2, R0, 0xf, RZ, 0xc0, !PT ;  /* 0x0000000f00029812 */ /* 0x000fca00078ec0ff */
[----:B------:R-:W-:-:S04]  /*03d0*/  @!P1 IMAD R17, R17, 0x78, R2 ;  /* 0x0000007811119824 */ /* 0x000fc800078e0202 */
[----:B------:R-:W-:-:S05]  /*03e0*/  @!P1 IMAD.WIDE.U32 R16, R17, 0x4, R24 ;  /* 0x0000000411109825 */ /* 0x000fca00078e0018 */
[----:B------:R-:W2:Y:S01]  /*03f0*/  @!P1 LDG.E.CONSTANT R19, desc[UR10][R16.64] ;  /* 0x0000000a10139981 */ /* 0x000ea2000c1e9900 */
[----:B------:R-:W-:Y:S01]  /*0400*/  UMOV UR5, 0x400 ;  /* 0x0000040000057882 */ /* 0x000fe20000000000 */
[----:B------:R-:W-:Y:S01]  /*0410*/  ISETP.GT.U32.AND P1, PT, R0, 0xdf, PT ;  /* 0x000000df0000780c */ /* 0x000fe20003f24070 */
[----:B------:R-:W-:Y:S01]  /*0420*/  IMAD.U32 R2, RZ, RZ, UR5 ;  /* 0x00000005ff027e24 */ /* 0x000fe2000f8e00ff */
[----:B------:R-:W0:Y:S04]  /*0430*/  S2R R27, SR_CgaCtaId ;  /* 0x00000000001b7919 */ /* 0x000e280000008800 */
[----:B0-----:R-:W-:Y:S02]  /*0440*/  LEA R27, R27, R2, 0x18 ;  /* 0x000000021b1b7211 */ /* 0x001fe400078ec0ff */
[----:B--2---:R-:W-:-:S02]  /*0450*/  F2FP.F16.F32.PACK_AB R17, RZ, R19 ;  /* 0x00000013ff11723e */ /* 0x004fc400000000ff */
[----:B------:R-:W-:-:S05]  /*0460*/  LEA R19, R0, R27, 0x1 ;  /* 0x0000001b00137211 */ /* 0x000fca00078e08ff */
[----:B------:R0:W-:Y:S01]  /*0470*/  STS.U16 [R19], R17 ;  /* 0x0000001113007388 */ /* 0x0001e20000000400 */
[----:B------:R-:W-:Y:S05]  /*0480*/  @P1 BRA `(.L_x_1) ;  /* 0x0000000400b81947 */ /* 0x000fea0003800000 */
[----:B------:R-:W-:Y:S01]  /*0490*/  ISETP.GE.OR P1, PT, R5, R26, P0 ;  /* 0x0000001a0500720c */ /* 0x000fe20000726670 */
[----:B------:R-:W-:Y:S01]  /*04a0*/  BSSY.RECONVERGENT B1, `(.L_x_2) ;  /* 0x000000a000017945 */ /* 0x000fe20003800200 */
[----:B------:R-:W-:-:S11]  /*04b0*/  IMAD.MOV.U32 R16, RZ, RZ, RZ ;  /* 0x000000ffff107224 */ /* 0x000fd600078e00ff */
[----:B------:R-:W-:Y:S05]  /*04c0*/  @P1 BRA `(.L_x_3) ;  /* 0x00000000001c1947 */ /* 0x000fea0003800000 */
[C---:B0-----:R-:W-:Y:S01]  /*04d0*/  VIADD R17, R0.reuse, 0x20 ;  /* 0x0000002000117836 */ /* 0x041fe20000000000 */
[----:B------:R-:W-:-:S04]  /*04e0*/  LOP3.LUT R16, R0, 0xf, RZ, 0xc0, !PT ;  /* 0x0000000f00107812 */ /* 0x000fc800078ec0ff */
[----:B------:R-:W-:-:S04]  /*04f0*/  SHF.R.U32.HI R17, RZ, 0x4, R17 ;  /* 0x00000004ff117819 */ /* 0x000fc80000011611 */
[----:B------:R-:W-:-:S05]  /*0500*/  LEA R17, R18, R17, 0x4 ;  /* 0x0000001112117211 */ /* 0x000fca00078e20ff */
[----:B------:R-:W-:-:S04]  /*0510*/  IMAD R17, R17, 0x78, R16 ;  /* 0x0000007811117824 */ /* 0x000fc800078e0210 */
[----:B------:R-:W-:-:S06]  /*0520*/  IMAD.WIDE.U32 R16, R17, 0x4, R24 ;  /* 0x0000000411107825 */ /* 0x000fcc00078e0018 */
[----:B------:R1:W5:Y:S02]  /*0530*/  LDG.E.CONSTANT R16, desc[UR10][R16.64] ;  /* 0x0000000a10107981 */ /* 0x000364000c1e9900 */
.L_x_3:
[----:B------:R-:W-:Y:S05]  /*0540*/  BSYNC.RECONVERGENT B1 ;  /* 0x0000000000017941 */ /* 0x000fea0003800200 */
.L_x_2:
[----:B-----5:R-:W-:Y:S02]  /*0550*/  F2FP.F16.F32.PACK_AB R16, RZ, R16 ;  /* 0x00000010ff10723e */ /* 0x020fe400000000ff */
[----:B------:R-:W-:-:S03]  /*0560*/  ISETP.GT.U32.AND P1, PT, R0, 0xbf, PT ;  /* 0x000000bf0000780c */ /* 0x000fc60003f24070 */
[----:B------:R2:W-:Y:S10]  /*0570*/  STS.U16 [R19+0x40], R16 ;  /* 0x0000401013007388 */ /* 0x0005f40000000400 */
[----:B--2---:R-:W-:Y:S05]  /*0580*/  @P1 BRA `(.L_x_1) ;  /* 0x0000000400781947 */ /* 0x004fea0003800000 */
[----:B------:R-:W-:Y:S01]  /*0590*/  ISETP.GE.OR P1, PT, R6, R26, P0 ;  /* 0x0000001a0600720c */ /* 0x000fe20000726670 */
[----:B------:R-:W-:Y:S01]  /*05a0*/  BSSY.RECONVERGENT B1, `(.L_x_4) ;  /* 0x000000a000017945 */ /* 0x000fe20003800200 */
[----:B------:R-:W-:-:S11]  /*05b0*/  IMAD.MOV.U32 R16, RZ, RZ, RZ ;  /* 0x000000ffff107224 */ /* 0x000fd600078e00ff */
[----:B------:R-:W-:Y:S05]  /*05c0*/  @P1 BRA `(.L_x_5) ;  /* 0x00000000001c1947 */ /* 0x000fea0003800000 */
[C---:B01----:R-:W-:Y:S01]  /*05d0*/  VIADD R17, R0.reuse, 0x40 ;  /* 0x0000004000117836 */ /* 0x043fe20000000000 */
[----:B------:R-:W-:-:S04]  /*05e0*/  LOP3.LUT R16, R0, 0xf, RZ, 0xc0, !PT ;  /* 0x0000000f00107812 */ /* 0x000fc800078ec0ff */
[----:B------:R-:W-:-:S04]  /*05f0*/  SHF.R.U32.HI R17, RZ, 0x4, R17 ;  /* 0x00000004ff117819 */ /* 0x000fc80000011611 */
[----:B------:R-:W-:-:S05]  /*0600*/  LEA R17, R18, R17, 0x4 ;  /* 0x0000001112117211 */ /* 0x000fca00078e20ff */
[----:B------:R-:W-:-:S04]  /*0610*/  IMAD R17, R17, 0x78, R16 ;  /* 0x0000007811117824 */ /* 0x000fc800078e0210 */
[----:B------:R-:W-:-:S06]  /*0620*/  IMAD.WIDE.U32 R16, R17, 0x4, R24 ;  /* 0x0000000411107825 */ /* 0x000fcc00078e0018 */
[----:B------:R2:W5:Y:S02]  /*0630*/  LDG.E.CONSTANT R16, desc[UR10][R16.64] ;  /* 0x0000000a10107981 */ /* 0x000564000c1e9900 */
.L_x_5:
[----:B------:R-:W-:Y:S05]  /*0640*/  BSYNC.RECONVERGENT B1 ;  /* 0x0000000000017941 */ /* 0x000fea0003800200 */
.L_x_4:
[----:B-----5:R-:W-:Y:S02]  /*0650*/  F2FP.F16.F32.PACK_AB R16, RZ, R16 ;  /* 0x00000010ff10723e */ /* 0x020fe400000000ff */
[----:B------:R-:W-:-:S03]  /*0660*/  ISETP.GT.U32.AND P1, PT, R0, 0x9f, PT ;  /* 0x0000009f0000780c */ /* 0x000fc60003f24070 */
[----:B------:R3:W-:Y:S10]  /*0670*/  STS.U16 [R19+0x80], R16 ;  /* 0x0000801013007388 */ /* 0x0007f40000000400 */
[----:B---3--:R-:W-:Y:S05]  /*0680*/  @P1 BRA `(.L_x_1) ;  /* 0x0000000400381947 */ /* 0x008fea0003800000 */
[----:B------:R-:W-:Y:S01]  /*0690*/  ISETP.GE.OR P1, PT, R7, R26, P0 ;  /* 0x0000001a0700720c */ /* 0x000fe20000726670 */
[----:B------:R-:W-:Y:S01]  /*06a0*/  BSSY.RECONVERGENT B1, `(.L_x_6) ;  /* 0x000000a000017945 */ /* 0x000fe20003800200 */
[----:B------:R-:W-:-:S11]  /*06b0*/  IMAD.MOV.U32 R16, RZ, RZ, RZ ;  /* 0x000000ffff107224 */ /* 0x000fd600078e00ff */
[----:B------:R-:W-:Y:S05]  /*06c0*/  @P1 BRA `(.L_x_7) ;  /* 0x00000000001c1947 */ /* 0x000fea0003800000 */
[C---:B012---:R-:W-:Y:S01]  /*06d0*/  VIADD R17, R0.reuse, 0x60 ;  /* 0x0000006000117836 */ /* 0x047fe20000000000 */
[----:B------:R-:W-:-:S04]  /*06e0*/  LOP3.LUT R16, R0, 0xf, RZ, 0xc0, !PT ;  /* 0x0000000f00107812 */ /* 0x000fc800078ec0ff */
[----:B------:R-:W-:-:S04]  /*06f0*/  SHF.R.U32.HI R17, RZ, 0x4, R17 ;  /* 0x00000004ff117819 */ /* 0x000fc80000011611 */
[----:B------:R-:W-:-:S05]  /*0700*/  LEA R17, R18, R17, 0x4 ;  /* 0x0000001112117211 */ /* 0x000fca00078e20ff */
[----:B------:R-:W-:-:S04]  /*0710*/  IMAD R17, R17, 0x78, R16 ;  /* 0x0000007811117824 */ /* 0x000fc800078e0210 */
[----:B------:R-:W-:-:S06]  /*0720*/  IMAD.WIDE.U32 R16, R17, 0x4, R24 ;  /* 0x0000000411107825 */ /* 0x000fcc00078e0018 */
[----:B------:R3:W5:Y:S02]  /*0730*/  LDG.E.CONSTANT R16, desc[UR10][R16.64] ;  /* 0x0000000a10107981 */ /* 0x000764000c1e9900 */
.L_x_7:
[----:B------:R-:W-:Y:S05]  /*0740*/  BSYNC.RECONVERGENT B1 ;  /* 0x0000000000017941 */ /* 0x000fea0003800200 */
.L_x_6:
[----:B-----5:R-:W-:Y:S02]  /*0750*/  F2FP.F16.F32.PACK_AB R16, RZ, R16 ;  /* 0x00000010ff10723e */ /* 0x020fe400000000ff */
[----:B------:R-:W-:-:S03]  /*0760*/  ISETP.GT.U32.AND P1, PT, R0, 0x7f, PT ;  /* 0x0000007f0000780c */ /* 0x000fc60003f24070 */
[----:B------:R4:W-:Y:S10]  /*0770*/  STS.U16 [R19+0xc0], R16 ;  /* 0x0000c01013007388 */ /* 0x0009f40000000400 */
[----:B----4-:R-:W-:Y:S05]  /*0780*/  @P1 BRA `(.L_x_1) ;  /* 0x0000000000f81947 */ /* 0x010fea0003800000 */
[----:B------:R-:W-:Y:S01]  /*0790*/  ISETP.GE.OR P1, PT, R20, R26, P0 ;  /* 0x0000001a1400720c */ /* 0x000fe20000726670 */
[----:B------:R-:W-:Y:S01]  /*07a0*/  BSSY.RECONVERGENT B1, `(.L_x_8) ;  /* 0x000000a000017945 */ /* 0x000fe20003800200 */
[----:B------:R-:W-:-:S11]  /*07b0*/  IMAD.MOV.U32 R16, RZ, RZ, RZ ;  /* 0x000000ffff107224 */ /* 0x000fd600078e00ff */
[----:B------:R-:W-:Y:S05]  /*07c0*/  @P1 BRA `(.L_x_9) ;  /* 0x00000000001c1947 */ /* 0x000fea0003800000 */
[C---:B0123--:R-:W-:Y:S01]  /*07d0*/  VIADD R17, R0.reuse, 0x80 ;  /* 0x0000008000117836 */ /* 0x04ffe20000000000 */
[----:B------:R-:W-:-:S04]  /*07e0*/  LOP3.LUT R16, R0, 0xf, RZ, 0xc0, !PT ;  /* 0x0000000f00107812 */ /* 0x000fc800078ec0ff */
[----:B------:R-:W-:-:S04]  /*07f0*/  SHF.R.U32.HI R17, RZ, 0x4, R17 ;  /* 0x00000004ff117819 */ /* 0x000fc80000011611 */
[----:B------:R-:W-:-:S05]  /*0800*/  LEA R17, R18, R17, 0x4 ;  /* 0x0000001112117211 */ /* 0x000fca00078e20ff */
[----:B------:R-:W-:-:S04]  /*0810*/  IMAD R17, R17, 0x78, R16 ;  /* 0x0000007811117824 */ /* 0x000fc800078e0210 */
[----:B------:R-:W-:-:S06]  /*0820*/  IMAD.WIDE.U32 R16, R17, 0x4, R24 ;  /* 0x0000000411107825 */ /* 0x000fcc00078e0018 */
[----:B------:R4:W5:Y:S02]  /*0830*/  LDG.E.CONSTANT R16, desc[UR10][R16.64] ;  /* 0x0000000a10107981 */ /* 0x000964000c1e9900 */
.L_x_9:
[----:B------:R-:W-:Y:S05]  /*0840*/  BSYNC.RECONVERGENT B1 ;  /* 0x0000000000017941 */ /* 0x000fea0003800200 */
.L_x_8:
[----:B-----5:R-:W-:Y:S02]  /*0850*/  F2FP.F16.F32.PACK_AB R16, RZ, R16 ;  /* 0x00000010ff10723e */ /* 0x020fe400000000ff */
[----:B------:R-:W-:-:S03]  /*0860*/  ISETP.GT.U32.AND P1, PT, R0, 0x5f, PT ;  /* 0x0000005f0000780c */ /* 0x000fc60003f24070 */
[----:B------:R0:W-:Y:S10]  /*0870*/  STS.U16 [R19+0x100], R16 ;  /* 0x0001001013007388 */ /* 0x0001f40000000400 */
[----:B0-----:R-:W-:Y:S05]  /*0880*/  @P1 BRA `(.L_x_1) ;  /* 0x0000000000b81947 */ /* 0x001fea0003800000 */
[----:B------:R-:W-:Y:S01]  /*0890*/  ISETP.GE.OR P1, PT, R21, R26, P0 ;  /* 0x0000001a1500720c */ /* 0x000fe20000726670 */
[----:B------:R-:W-:Y:S01]  /*08a0*/  BSSY.RECONVERGENT B1, `(.L_x_10) ;  /* 0x000000a000017945 */ /* 0x000fe20003800200 */
[----:B------:R-:W-:-:S11]  /*08b0*/  IMAD.MOV.U32 R16, RZ, RZ, RZ ;  /* 0x000000ffff107224 */ /* 0x000fd600078e00ff */
[----:B------:R-:W-:Y:S05]  /*08c0*/  @P1 BRA `(.L_x_11) ;  /* 0x00000000001c1947 */ /* 0x000fea0003800000 */
[C---:B-1234-:R-:W-:Y:S01]  /*08d0*/  VIADD R17, R0.reuse, 0xa0 ;  /* 0x000000a000117836 */ /* 0x05efe20000000000 */
[----:B------:R-:W-:-:S04]  /*08e0*/  LOP3.LUT R16, R0, 0xf, RZ, 0xc0, !PT ;  /* 0x0000000f00107812 */ /* 0x000fc800078ec0ff */
[----:B------:R-:W-:-:S04]  /*08f0*/  SHF.R.U32.HI R17, RZ, 0x4, R17 ;  /* 0x00000004ff117819 */ /* 0x000fc80000011611 */
[----:B------:R-:W-:-:S05]  /*0900*/  LEA R17, R18, R17, 0x4 ;  /* 0x0000001112117211 */ /* 0x000fca00078e20ff */
[----:B------:R-:W-:-:S04]  /*0910*/  IMAD R17, R17, 0x78, R16 ;  /* 0x0000007811117824 */ /* 0x000fc800078e0210 */
[----:B------:R-:W-:-:S06]  /*0920*/  IMAD.WIDE.U32 R16, R17, 0x4, R24 ;  /* 0x0000000411107825 */ /* 0x000fcc00078e0018 */
[----:B------:R0:W5:Y:S02]  /*0930*/  LDG.E.CONSTANT R16, desc[UR10][R16.64] ;  /* 0x0000000a10107981 */ /* 0x000164000c1e9900 */
.L_x_11:
[----:B------:R-:W-:Y:S05]  /*0940*/  BSYNC.RECONVERGENT B1 ;  /* 0x0000000000017941 */ /* 0x000fea0003800200 */
.L_x_10:
        /* <DEDUP_REMOVED lines=15> */
.L_x_13:
[----:B------:R-:W-:Y:S05]  /*0a40*/  BSYNC.RECONVERGENT B1 ;  /* 0x0000000000017941 */ /* 0x000fea0003800200 */
.L_x_12:
        /* <DEDUP_REMOVED lines=15> */
.L_x_15:
[----:B------:R-:W-:Y:S05]  /*0b40*/  BSYNC.RECONVERGENT B1 ;  /* 0x0000000000017941 */ /* 0x000fea0003800200 */
.L_x_14:
[----:B-----5:R-:W-:-:S05]  /*0b50*/  F2FP.F16.F32.PACK_AB R16, RZ, R16 ;  /* 0x00000010ff10723e */ /* 0x020fca00000000ff */
[----:B------:R0:W-:Y:S02]  /*0b60*/  STS.U16 [R19+0x1c0], R16 ;  /* 0x0001c01013007388 */ /* 0x0001e40000000400 */
.L_x_1:
[----:B------:R-:W-:Y:S05]  /*0b70*/  BSYNC.RECONVERGENT B0 ;  /* 0x0000000000007941 */ /* 0x000fea0003800200 */
.L_x_0:
[----:B------:R-:W-:Y:S01]  /*0b80*/  LEA R34, P0, R22, UR6, 0x2 ;  /* 0x0000000616227c11 */ /* 0x000fe2000f8010ff */
[----:B------:R-:W-:-:S03]  /*0b90*/  NOP ;  /* 0x0000000000007918 */ /* 0x000fc60000000000 */
[----:B------:R-:W-:Y:S01]  /*0ba0*/  IADD3.X R35, PT, PT, R32, UR7, RZ, P0, !PT ;  /* 0x0000000720237c10 */ /* 0x000fe200087fe4ff */
[----:B01234-:R-:W0:Y:S04]  /*0bb0*/  LDSM.16.M88.4 R16, [R3] ;  /* 0x000000000310783b */ /* 0x01fe280000000200 */
[----:B------:R-:W0:Y:S04]  /*0bc0*/  LDG.E R26, desc[UR10][R34.64] ;  /* 0x0000000a221a7981 */ /* 0x000e28000c1e1900 */
[----:B------:R-:W0:Y:S04]  /*0bd0*/  LDG.E R27, desc[UR10][R34.64+0x10] ;  /* 0x0000100a221b7981 */ /* 0x000e28000c1e1900 */
[----:B------:R-:W2:Y:S04]  /*0be0*/  LDG.E R28, desc[UR10][R34.64+0x800] ;  /* 0x0008000a221c7981 */ /* 0x000ea8000c1e1900 */
[----:B------:R-:W2:Y:S01]  /*0bf0*/  LDG.E R29, desc[UR10][R34.64+0x810] ;  /* 0x0008100a221d7981 */ /* 0x000ea2000c1e1900 */
[----:B------:R-:W-:Y:S01]  /*0c00*/  UISETP.GE.U32.AND UP0, UPT, UR4, 0x70, UPT ;  /* 0x000000700400788c */ /* 0x000fe2000bf06070 */
[----:B------:R-:W-:Y:S01]  /*0c10*/  IADD3 R24, P0, PT, R24, 0x40, RZ ;  /* 0x0000004018187810 */ /* 0x000fe20007f1e0ff */
[----:B------:R-:W-:Y:S01]  /*0c20*/  UIADD3 UR5, UPT, UPT, UR4, 0x10, URZ ;  /* 0x0000001004057890 */ /* 0x000fe2000fffe0ff */
[----:B------:R-:W-:Y:S01]  /*0c30*/  VIADD R4, R4, 0x10 ;  /* 0x0000001004047836 */ /* 0x000fe20000000000 */
[----:B------:R-:W-:-:S02]  /*0c40*/  UIADD3 UR6, UP1, UPT, UR6, 0x20, URZ ;  /* 0x0000002006067890 */ /* 0x000fc4000ff3e0ff */
[----:B------:R-:W-:Y:S02]  /*0c50*/  IMAD.X R25, RZ, RZ, R25, P0 ;  /* 0x000000ffff197224 */ /* 0x000fe400000e0619 */
[----:B------:R-:W-:Y:S01]  /*0c60*/  UIADD3.X UR7, UPT, UPT, URZ, UR7, URZ, UP1, !UPT ;  /* 0x00000007ff077290 */ /* 0x000fe20008ffe4ff */
[----:B------:R-:W-:Y:S01]  /*0c70*/  UMOV UR4, UR5 ;  /* 0x0000000500047c82 */ /* 0x000fe20008000000 */
[----:B------:R-:W-:Y:S01]  /*0c80*/  NOP ;  /* 0x0000000000007918 */ /* 0x000fe20000000000 */
[C---:B0-----:R-:W-:Y:S08]  /*0c90*/  HMMA.16816.F32 R8, R16.reuse, R26, R8 ;  /* 0x0000001a1008723c */ /* 0x041ff00000001808 */
[----:B--2---:R-:W-:Y:S01]  /*0ca0*/  HMMA.16816.F32 R12, R16, R28, R12 ;  /* 0x0000001c100c723c */ /* 0x004fe2000000180c */
[----:B------:R-:W-:-:S04]  /*0cb0*/  NOP ;  /* 0x0000000000007918 */ /* 0x000fc80000000000 */
[----:B------:R-:W-:-:S15]  /*0cc0*/  BRA.U !UP0, `(.L_x_16) ;  /* 0xfffffff508947547 */ /* 0x000fde000b83ffff */
[----:B------:R-:W0:Y:S01]  /*0cd0*/  S2R R3, SR_LANEID ;  /* 0x0000000000037919 */ /* 0x000e220000000000 */
[----:B------:R-:W-:Y:S02]  /*0ce0*/  IADD3 R2, PT, PT, R2, 0x200, RZ ;  /* 0x0000020002027810 */ /* 0x000fe40007ffe0ff */
[----:B------:R-:W-:Y:S01]  /*0cf0*/  ISETP.GT.U32.AND P0, PT, R0, 0xff, PT ;  /* 0x000000ff0000780c */ /* 0x000fe20003f04070 */
[----:B------:R-:W1:Y:S01]  /*0d00*/  S2R R17, SR_CgaCtaId ;  /* 0x0000000000117919 */ /* 0x000e620000008800 */
[----:B0-----:R-:W-:Y:S02]  /*0d10*/  SHF.R.U32.HI R4, RZ, 0x2, R3 ;  /* 0x00000002ff047819 */ /* 0x001fe40000011603 */
[----:B------:R-:W-:Y:S02]  /*0d20*/  LOP3.LUT R3, R3, 0x3, RZ, 0xc0, !PT ;  /* 0x0000000303037812 */ /* 0x000fe400078ec0ff */
[----:B-1----:R-:W-:-:S03]  /*0d30*/  LEA R17, R17, R2, 0x18 ;  /* 0x0000000211117211 */ /* 0x002fc600078ec0ff */
[----:B------:R-:W-:-:S04]  /*0d40*/  IMAD R2, R4, 0x8, R3 ;  /* 0x0000000804027824 */ /* 0x000fc800078e0203 */
[----:B------:R-:W-:-:S05]  /*0d50*/  IMAD.U32 R2, R2, 0x8, R17 ;  /* 0x0000000802027824 */ /* 0x000fca00078e0011 */
[----:B------:R0:W-:Y:S04]  /*0d60*/  STS.64 [R2], R8 ;  /* 0x0000000802007388 */ /* 0x0001e80000000a00 */
[----:B------:R0:W-:Y:S04]  /*0d70*/  STS.64 [R2+0x200], R10 ;  /* 0x0002000a02007388 */ /* 0x0001e80000000a00 */
[----:B------:R0:W-:Y:S04]  /*0d80*/  STS.64 [R2+0x20], R12 ;  /* 0x0000200c02007388 */ /* 0x0001e80000000a00 */
[----:B------:R0:W-:Y:S01]  /*0d90*/  STS.64 [R2+0x220], R14 ;  /* 0x0002200e02007388 */ /* 0x0001e20000000a00 */
[----:B------:R-:W-:Y:S01]  /*0da0*/  NOP ;  /* 0x0000000000007918 */ /* 0x000fe20000000000 */
[----:B------:R-:W-:Y:S05]  /*0db0*/  @P0 EXIT ;  /* 0x000000000000094d */ /* 0x000fea0003800000 */
[----:B------:R-:W1:Y:S01]  /*0dc0*/  S2R R4, SR_CTAID.X ;  /* 0x0000000000047919 */ /* 0x000e620000002500 */
[----:B------:R-:W2:Y:S01]  /*0dd0*/  S2UR UR4, SR_CTAID.Y ;  /* 0x00000000000479c3 */ /* 0x000ea20000002600 */
[----:B------:R-:W3:Y:S01]  /*0de0*/  LDCU UR5, c[0x0][0x3a8] ;  /* 0x00007500ff0577ac */ /* 0x000ee20008000800 */
[C---:B0-----:R-:W-:Y:S01]  /*0df0*/  LOP3.LUT R9, R0.reuse, 0xf, RZ, 0xc0, !PT ;  /* 0x0000000f00097812 */ /* 0x041fe200078ec0ff */
[----:B------:R-:W-:Y:S01]  /*0e00*/  BSSY.RECONVERGENT B0, `(.L_x_17) ;  /* 0x000001a000007945 */ /* 0x000fe20003800200 */
[C---:B------:R-:W-:Y:S01]  /*0e10*/  ISETP.GT.U32.AND P2, PT, R0.reuse, 0xdf, PT ;  /* 0x000000df0000780c */ /* 0x040fe20003f44070 */
[----:B------:R-:W-:-:S03]  /*0e20*/  IMAD R8, R0, 0x4, R17 ;  /* 0x0000000400087824 */ /* 0x000fc600078e0211 */
[----:B------:R-:W0:Y:S01]  /*0e30*/  LDC.64 R2, c[0x0][0x390] ;  /* 0x0000e400ff027b82 */ /* 0x000e220000000a00 */
[----:B--2---:R-:W-:Y:S01]  /*0e40*/  USHF.L.U32 UR4, UR4, 0x4, URZ ;  /* 0x0000000404047899 */ /* 0x004fe200080006ff */
[----:B-1----:R-:W-:-:S05]  /*0e50*/  LEA R4, R4, R9, 0x4 ;  /* 0x0000000904047211 */ /* 0x002fca00078e20ff */
[----:B------:R-:W-:Y:S02]  /*0e60*/  LEA.HI R9, R0, UR4, RZ, 0x1c ;  /* 0x0000000400097c11 */ /* 0x000fe4000f8fe0ff */
[C---:B------:R-:W-:Y:S01]  /*0e70*/  ISETP.GT.U32.AND P0, PT, R4.reuse, 0x53, PT ;  /* 0x000000530400780c */ /* 0x040fe20003f04070 */
[----:B0-----:R-:W-:-:S03]  /*0e80*/  IMAD.WIDE.U32 R2, R4, 0x4, R2 ;  /* 0x0000000404027825 */ /* 0x001fc600078e0002 */
[----:B---3--:R-:W-:-:S13]  /*0e90*/  ISETP.GE.OR P1, PT, R9, UR5, P0 ;  /* 0x0000000509007c0c */ /* 0x008fda0008726670 */
[----:B------:R-:W-:Y:S05]  /*0ea0*/  @P1 BRA `(.L_x_18) ;  /* 0x00000000003c1947 */ /* 0x000fea0003800000 */
[----:B------:R-:W0:Y:S01]  /*0eb0*/  LDC.64 R10, c[0x0][0x398] ;  /* 0x0000e600ff0a7b82 */ /* 0x000e220000000a00 */
[----:B------:R-:W-:Y:S01]  /*0ec0*/  IMAD R15, R9, 0x54, R4 ;  /* 0x00000054090f7824 */ /* 0x000fe200078e0204 */
[----:B------:R-:W2:Y:S04]  /*0ed0*/  LDG.E.CONSTANT R14, desc[UR10][R2.64] ;  /* 0x0000000a020e7981 */ /* 0x000ea8000c1e9900 */
[----:B------:R-:W2:Y:S02]  /*0ee0*/  LDS R9, [R8] ;  /* 0x0000000008097984 */ /* 0x000ea40000000800 */
[----:B------:R-:W1:Y:S01]  /*0ef0*/  LDC.64 R12, c[0x0][0x3a0] ;  /* 0x0000e800ff0c7b82 */ /* 0x000e620000000a00 */
[----:B0-----:R-:W-:-:S05]  /*0f00*/  IMAD.WIDE.U32 R10, R15, 0x4, R10 ;  /* 0x000000040f0a7825 */ /* 0x001fca00078e000a */
[----:B------:R-:W3:Y:S01]  /*0f10*/  LDG.E R16, desc[UR10][R10.64] ;  /* 0x0000000a0a107981 */ /* 0x000ee2000c1e1900 */
[----:B-1----:R-:W-:-:S04]  /*0f20*/  IMAD.WIDE.U32 R12, R15, 0x4, R12 ;  /* 0x000000040f0c7825 */ /* 0x002fc800078e000c */
[----:B--2---:R-:W-:-:S04]  /*0f30*/  FADD R9, R9, R14 ;  /* 0x0000000e09097221 */ /* 0x004fc80000000000 */
[----:B---3--:R-:W-:-:S05]  /*0f40*/  FADD R9, R9, R16 ;  /* 0x0000001009097221 */ /* 0x008fca0000000000 */
[----:B------:R-:W-:-:S05]  /*0f50*/  FSET.BF.GE.AND R17, R9, 1, PT ;  /* 0x3f8000000911780a */ /* 0x000fca0003806000 */
[----:B------:R-:W-:-:S04]  /*0f60*/  FADD R14, -R17, 1 ;  /* 0x3f800000110e7421 */ /* 0x000fc80000000100 */
[----:B------:R-:W-:Y:S01]  /*0f70*/  FMUL R9, R9, R14 ;  /* 0x0000000e09097220 */ /* 0x000fe20000400000 */
[----:B------:R0:W-:Y:S04]  /*0f80*/  STG.E desc[UR10][R12.64], R17 ;  /* 0x000000110c007986 */ /* 0x0001e8000c10190a */
[----:B------:R0:W-:Y:S02]  /*0f90*/  STG.E desc[UR10][R10.64], R9 ;  /* 0x000000090a007986 */ /* 0x0001e4000c10190a */
.L_x_18:
[----:B------:R-:W-:Y:S05]  /*0fa0*/  BSYNC.RECONVERGENT B0 ;  /* 0x0000000000007941 */ /* 0x000fea0003800200 */
.L_x_17:
[----:B------:R-:W-:Y:S05]  /*0fb0*/  @P2 EXIT ;  /* 0x000000000000294d */ /* 0x000fea0003800000 */
[----:B------:R-:W-:Y:S01]  /*0fc0*/  ISETP.GE.OR P1, PT, R5, UR5, P0 ;  /* 0x0000000505007c0c */ /* 0x000fe20008726670 */
[----:B------:R-:W-:Y:S01]  /*0fd0*/  BSSY.RECONVERGENT B0, `(.L_x_19) ;  /* 0x0000012000007945 */ /* 0x000fe20003800200 */
[----:B------:R-:W-:-:S11]  /*0fe0*/  ISETP.GT.U32.AND P2, PT, R0, 0xbf, PT ;  /* 0x000000bf0000780c */ /* 0x000fd60003f44070 */
[----:B------:R-:W-:Y:S05]  /*0ff0*/  @P1 BRA `(.L_x_20) ;  /* 0x00000000003c1947 */ /* 0x000fea0003800000 */
[----:B0-----:R-:W0:Y:S01]  /*1000*/  LDC.64 R10, c[0x0][0x398] ;  /* 0x0000e600ff0a7b82 */ /* 0x001e220000000a00 */
[----:B------:R-:W-:Y:S01]  /*1010*/  IMAD R9, R5, 0x54, R4 ;  /* 0x0000005405097824 */ /* 0x000fe200078e0204 */
[----:B------:R-:W2:Y:S04]  /*1020*/  LDG.E.CONSTANT R16, desc[UR10][R2.64] ;  /* 0x0000000a02107981 */ /* 0x000ea8000c1e9900 */
[----:B------:R-:W2:Y:S02]  /*1030*/  LDS R5, [R8+0x80] ;  /* 0x0000800008057984 */ /* 0x000ea40000000800 */
        /* <DEDUP_REMOVED lines=11> */
.L_x_20:
[----:B------:R-:W-:Y:S05]  /*10f0*/  BSYNC.RECONVERGENT B0 ;  /* 0x0000000000007941 */ /* 0x000fea0003800200 */
.L_x_19:
[----:B------:R-:W-:Y:S05]  /*1100*/  @P2 EXIT ;  /* 0x000000000000294d */ /* 0x000fea0003800000 */
[----:B------:R-:W-:Y:S01]  /*1110*/  ISETP.GE.OR P1, PT, R6, UR5, P0 ;  /* 0x0000000506007c0c */ /* 0x000fe20008726670 */
[----:B------:R-:W-:Y:S01]  /*1120*/  BSSY.RECONVERGENT B0, `(.L_x_21) ;  /* 0x0000012000007945 */ /* 0x000fe20003800200 */
[----:B------:R-:W-:-:S11]  /*1130*/  ISETP.GT.U32.AND P2, PT, R0, 0x9f, PT ;  /* 0x0000009f0000780c */ /* 0x000fd60003f44070 */
[----:B------:R-:W-:Y:S05]  /*1140*/  @P1 BRA `(.L_x_22) ;  /* 0x00000000003c1947 */ /* 0x000fea0003800000 */
[----:B01----:R-:W0:Y:S01]  /*1150*/  LDC.64 R10, c[0x0][0x398] ;  /* 0x0000e600ff0a7b82 */ /* 0x003e220000000a00 */
        /* <DEDUP_REMOVED lines=14> */
.L_x_22:
[----:B------:R-:W-:Y:S05]  /*1240*/  BSYNC.RECONVERGENT B0 ;  /* 0x0000000000007941 */ /* 0x000fea0003800200 */
.L_x_21:
[----:B------:R-:W-:Y:S05]  /*1250*/  @P2 EXIT ;  /* 0x000000000000294d */ /* 0x000fea0003800000 */
[----:B------:R-:W-:Y:S01]  /*1260*/  ISETP.GE.OR P1, PT, R7, UR5, P0 ;  /* 0x0000000507007c0c */ /* 0x000fe20008726670 */
[----:B------:R-:W-:Y:S01]  /*1270*/  BSSY.RECONVERGENT B0, `(.L_x_23) ;  /* 0x0000012000007945 */ /* 0x000fe20003800200 */
[----:B------:R-:W-:-:S11]  /*1280*/  ISETP.GT.U32.AND P2, PT, R0, 0x7f, PT ;  /* 0x0000007f0000780c */ /* 0x000fd60003f44070 */
[----:B------:R-:W-:Y:S05]  /*1290*/  @P1 BRA `(.L_x_24) ;  /* 0x00000000003c1947 */ /* 0x000fea0003800000 */
[----:B012---:R-:W0:Y:S01]  /*12a0*/  LDC.64 R10, c[0x0][0x398] ;  /* 0x0000e600ff0a7b82 */ /* 0x007e220000000a00 */
[----:B------:R-:W-:Y:S01]  /*12b0*/  IMAD R9, R7, 0x54, R4 ;  /* 0x0000005407097824 */ /* 0x000fe200078e0204 */
[----:B------:R-:W2:Y:S04]  /*12c0*/  LDG.E.CONSTANT R14, desc[UR10][R2.64] ;  /* 0x0000000a020e7981 */ /* 0x000ea8000c1e9900 */
[----:B------:R-:W2:Y:S01]  /*12d0*/  LDS R5, [R8+0x180] ;  /* 0x0001800008057984 */ /* 0x000ea20000000800 */
[C---:B0-----:R-:W-:Y:S02]  /*12e0*/  IMAD.WIDE.U32 R6, R9.reuse, 0x4, R10 ;  /* 0x0000000409067825 */ /* 0x041fe400078e000a */
[----:B------:R-:W0:Y:S03]  /*12f0*/  LDC.64 R10, c[0x0][0x3a0] ;  /* 0x0000e800ff0a7b82 */ /* 0x000e260000000a00 */
[----:B------:R-:W3:Y:S01]  /*1300*/  LDG.E R12, desc[UR10][R6.64] ;  /* 0x0000000a060c7981 */ /* 0x000ee2000c1e1900 */
[----:B0-----:R-:W-:-:S04]  /*1310*/  IMAD.WIDE.U32 R10, R9, 0x4, R10 ;  /* 0x00000004090a7825 */ /* 0x001fc800078e000a */
[----:B--2---:R-:W-:-:S04]  /*1320*/  FADD R5, R14, R5 ;  /* 0x000000050e057221 */ /* 0x004fc80000000000 */
[----:B---3--:R-:W-:-:S05]  /*1330*/  FADD R5, R5, R12 ;  /* 0x0000000c05057221 */ /* 0x008fca0000000000 */
[----:B------:R-:W-:-:S05]  /*1340*/  FSET.BF.GE.AND R13, R5, 1, PT ;  /* 0x3f800000050d780a */ /* 0x000fca0003806000 */
[----:B------:R-:W-:-:S04]  /*1350*/  FADD R12, -R13, 1 ;  /* 0x3f8000000d0c7421 */ /* 0x000fc80000000100 */
[----:B------:R-:W-:Y:S01]  /*1360*/  FMUL R5, R5, R12 ;  /* 0x0000000c05057220 */ /* 0x000fe20000400000 */
[----:B------:R3:W-:Y:S04]  /*1370*/  STG.E desc[UR10][R10.64], R13 ;  /* 0x0000000d0a007986 */ /* 0x0007e8000c10190a */
[----:B------:R3:W-:Y:S02]  /*1380*/  STG.E desc[UR10][R6.64], R5 ;  /* 0x0000000506007986 */ /* 0x0007e4000c10190a */
.L_x_24:
[----:B------:R-:W-:Y:S05]  /*1390*/  BSYNC.RECONVERGENT B0 ;  /* 0x0000000000007941 */ /* 0x000fea0003800200 */
.L_x_23:
[----:B------:R-:W-:Y:S05]  /*13a0*/  @P2 EXIT ;  /* 0x000000000000294d */ /* 0x000fea0003800000 */
[----:B------:R-:W-:Y:S01]  /*13b0*/  ISETP.GE.OR P1, PT, R20, UR5, P0 ;  /* 0x0000000514007c0c */ /* 0x000fe20008726670 */
[----:B------:R-:W-:Y:S01]  /*13c0*/  BSSY.RECONVERGENT B0, `(.L_x_25) ;  /* 0x0000012000007945 */ /* 0x000fe20003800200 */
[----:B------:R-:W-:-:S11]  /*13d0*/  ISETP.GT.U32.AND P2, PT, R0, 0x5f, PT ;  /* 0x0000005f0000780c */ /* 0x000fd60003f44070 */
[----:B------:R-:W-:Y:S05]  /*13e0*/  @P1 BRA `(.L_x_26) ;  /* 0x00000000003c1947 */ /* 0x000fea0003800000 */
[----:B---3--:R-:W3:Y:S01]  /*13f0*/  LDC.64 R6, c[0x0][0x398] ;  /* 0x0000e600ff067b82 */ /* 0x008ee20000000a00 */
[----:B0-----:R-:W-:Y:S01]  /*1400*/  IMAD R9, R20, 0x54, R4 ;  /* 0x0000005414097824 */ /* 0x001fe200078e0204 */
[----:B------:R-:W4:Y:S04]  /*1410*/  LDG.E.CONSTANT R14, desc[UR10][R2.64] ;  /* 0x0000000a020e7981 */ /* 0x000f28000c1e9900 */
[----:B-12---:R-:W4:Y:S02]  /*1420*/  LDS R5, [R8+0x200] ;  /* 0x0002000008057984 */ /* 0x006f240000000800 */
[----:B------:R-:W0:Y:S01]  /*1430*/  LDC.64 R10, c[0x0][0x3a0] ;  /* 0x0000e800ff0a7b82 */ /* 0x000e220000000a00 */
[----:B---3--:R-:W-:-:S05]  /*1440*/  IMAD.WIDE.U32 R6, R9, 0x4, R6 ;  /* 0x0000000409067825 */ /* 0x008fca00078e0006 */
[----:B------:R-:W2:Y:S01]  /*1450*/  LDG.E R12, desc[UR10][R6.64] ;  /* 0x0000000a060c7981 */ /* 0x000ea2000c1e1900 */
[----:B0-----:R-:W-:-:S04]  /*1460*/  IMAD.WIDE.U32 R10, R9, 0x4, R10 ;  /* 0x00000004090a7825 */ /* 0x001fc800078e000a */
[----:B----4-:R-:W-:-:S04]  /*1470*/  FADD R5, R14, R5 ;  /* 0x000000050e057221 */ /* 0x010fc80000000000 */
[----:B--2---:R-:W-:-:S05]  /*1480*/  FADD R5, R5, R12 ;  /* 0x0000000c05057221 */ /* 0x004fca0000000000 */
[----:B------:R-:W-:-:S05]  /*1490*/  FSET.BF.GE.AND R13, R5, 1, PT ;  /* 0x3f800000050d780a */ /* 0x000fca0003806000 */
[----:B------:R-:W-:-:S04]  /*14a0*/  FADD R12, -R13, 1 ;  /* 0x3f8000000d0c7421 */ /* 0x000fc80000000100 */
[----:B------:R-:W-:Y:S01]  /*14b0*/  FMUL R5, R5, R12 ;  /* 0x0000000c05057220 */ /* 0x000fe20000400000 */
[----:B------:R4:W-:Y:S04]  /*14c0*/  STG.E desc[UR10][R10.64], R13 ;  /* 0x0000000d0a007986 */ /* 0x0009e8000c10190a */
[----:B------:R4:W-:Y:S02]  /*14d0*/  STG.E desc[UR10][R6.64], R5 ;  /* 0x0000000506007986 */ /* 0x0009e4000c10190a */
.L_x_26:
[----:B------:R-:W-:Y:S05]  /*14e0*/  BSYNC.RECONVERGENT B0 ;  /* 0x0000000000007941 */ /* 0x000fea0003800200 */
.L_x_25:
[----:B------:R-:W-:Y:S05]  /*14f0*/  @P2 EXIT ;  /* 0x000000000000294d */ /* 0x000fea0003800000 */
[----:B------:R-:W-:Y:S01]  /*1500*/  ISETP.GE.OR P1, PT, R21, UR5, P0 ;  /* 0x0000000515007c0c */ /* 0x000fe20008726670 */
[----:B------:R-:W-:Y:S01]  /*1510*/  BSSY.RECONVERGENT B0, `(.L_x_27) ;  /* 0x0000012000007945 */ /* 0x000fe20003800200 */
[----:B------:R-:W-:-:S11]  /*1520*/  ISETP.GT.U32.AND P2, PT, R0, 0x3f, PT ;  /* 0x0000003f0000780c */ /* 0x000fd60003f44070 */
[----:B------:R-:W-:Y:S05]  /*1530*/  @P1 BRA `(.L_x_28) ;  /* 0x00000000003c1947 */ /* 0x000fea0003800000 */
[----:B---34-:R-:W3:Y:S01]  /*1540*/  LDC.64 R6, c[0x0][0x398] ;  /* 0x0000e600ff067b82 */ /* 0x018ee20000000a00 */
[----:B------:R-:W-:Y:S01]  /*1550*/  IMAD R21, R21, 0x54, R4 ;  /* 0x0000005415157824 */ /* 0x000fe200078e0204 */
[----:B------:R-:W4:Y:S04]  /*1560*/  LDG.E.CONSTANT R14, desc[UR10][R2.64] ;  /* 0x0000000a020e7981 */ /* 0x000f28000c1e9900 */
[----:B-12---:R-:W4:Y:S02]  /*1570*/  LDS R5, [R8+0x280] ;  /* 0x0002800008057984 */ /* 0x006f240000000800 */
[----:B0-----:R-:W0:Y:S01]  /*1580*/  LDC.64 R10, c[0x0][0x3a0] ;  /* 0x0000e800ff0a7b82 */ /* 0x001e220000000a00 */
        /* <DEDUP_REMOVED lines=10> */
.L_x_28:
[----:B------:R-:W-:Y:S05]  /*1630*/  BSYNC.RECONVERGENT B0 ;  /* 0x0000000000007941 */ /* 0x000fea0003800200 */
.L_x_27:
[----:B------:R-:W-:Y:S05]  /*1640*/  @P2 EXIT ;  /* 0x000000000000294d */ /* 0x000fea0003800000 */
[----:B------:R-:W-:Y:S01]  /*1650*/  ISETP.GE.OR P1, PT, R30, UR5, P0 ;  /* 0x000000051e007c0c */ /* 0x000fe20008726670 */
[----:B------:R-:W-:Y:S01]  /*1660*/  BSSY.RECONVERGENT B0, `(.L_x_29) ;  /* 0x0000012000007945 */ /* 0x000fe20003800200 */
[----:B------:R-:W-:-:S11]  /*1670*/  ISETP.GT.U32.AND P2, PT, R0, 0x1f, PT ;  /* 0x0000001f0000780c */ /* 0x000fd60003f44070 */
[----:B------:R-:W-:Y:S05]  /*1680*/  @P1 BRA `(.L_x_30) ;  /* 0x00000000003c1947 */ /* 0x000fea0003800000 */
[----:B0--34-:R-:W0:Y:S01]  /*1690*/  LDC.64 R6, c[0x0][0x398] ;  /* 0x0000e600ff067b82 */ /* 0x019e220000000a00 */
[----:B-12---:R-:W-:Y:S01]  /*16a0*/  IMAD R5, R30, 0x54, R4 ;  /* 0x000000541e057824 */ /* 0x006fe200078e0204 */
        /* <DEDUP_REMOVED lines=13> */
.L_x_30:
[----:B------:R-:W-:Y:S05]  /*1780*/  BSYNC.RECONVERGENT B0 ;  /* 0x0000000000007941 */ /* 0x000fea0003800200 */
.L_x_29:
[----:B------:R-:W-:Y:S05]  /*1790*/  @P2 EXIT ;  /* 0x000000000000294d */ /* 0x000fea0003800000 */
[----:B------:R-:W-:-:S13]  /*17a0*/  ISETP.GE.OR P0, PT, R31, UR5, P0 ;  /* 0x000000051f007c0c */ /* 0x000fda0008706670 */
[----:B------:R-:W-:Y:S05]  /*17b0*/  @P0 EXIT ;  /* 0x000000000000094d */ /* 0x000fea0003800000 */
[----:B0--34-:R-:W1:Y:S01]  /*17c0*/  LDC.64 R6, c[0x0][0x398] ;  /* 0x0000e600ff067b82 */ /* 0x019e620000000a00 */
[----:B------:R-:W-:Y:S01]  /*17d0*/  IMAD R31, R31, 0x54, R4 ;  /* 0x000000541f1f7824 */ /* 0x000fe200078e0204 */
[----:B------:R-:W3:Y:S04]  /*17e0*/  LDG.E.CONSTANT R3, desc[UR10][R2.64] ;  /* 0x0000000a02037981 */ /* 0x000ee8000c1e9900 */
[----:B------:R-:W3:Y:S01]  /*17f0*/  LDS R8, [R8+0x380] ;  /* 0x0003800008087984 */ /* 0x000ee20000000800 */
[C---:B-12---:R-:W-:Y:S02]  /*1800*/  IMAD.WIDE.U32 R4, R31.reuse, 0x4, R6 ;  /* 0x000000041f047825 */ /* 0x046fe400078e0006 */
[----:B------:R-:W0:Y:S03]  /*1810*/  LDC.64 R6, c[0x0][0x3a0] ;  /* 0x0000e800ff067b82 */ /* 0x000e260000000a00 */
[----:B------:R-:W2:Y:S01]  /*1820*/  LDG.E R9, desc[UR10][R4.64] ;  /* 0x0000000a04097981 */ /* 0x000ea2000c1e1900 */
[----:B0-----:R-:W-:-:S04]  /*1830*/  IMAD.WIDE.U32 R6, R31, 0x4, R6 ;  /* 0x000000041f067825 */ /* 0x001fc800078e0006 */
[----:B---3--:R-:W-:-:S04]  /*1840*/  FADD R0, R3, R8 ;  /* 0x0000000803007221 */ /* 0x008fc80000000000 */
[----:B--2---:R-:W-:-:S05]  /*1850*/  FADD R0, R0, R9 ;  /* 0x0000000900007221 */ /* 0x004fca0000000000 */
[----:B------:R-:W-:-:S05]  /*1860*/  FSET.BF.GE.AND R9, R0, 1, PT ;  /* 0x3f8000000009780a */ /* 0x000fca0003806000 */
[----:B------:R-:W-:-:S04]  /*1870*/  FADD R11, -R9, 1 ;  /* 0x3f800000090b7421 */ /* 0x000fc80000000100 */
[----:B------:R-:W-:Y:S01]  /*1880*/  FMUL R11, R0, R11 ;  /* 0x0000000b000b7220 */ /* 0x000fe20000400000 */
[----:B------:R-:W-:Y:S04]  /*1890*/  STG.E desc[UR10][R6.64], R9 ;  /* 0x0000000906007986 */ /* 0x000fe8000c10190a */
[----:B------:R-:W-:Y:S01]  /*18a0*/  STG.E desc[UR10][R4.64], R11 ;  /* 0x0000000b04007986 */ /* 0x000fe2000c10190a */
[----:B------:R-:W-:Y:S05]  /*18b0*/  EXIT ;  /* 0x000000000000794d */ /* 0x000fea0003800000 */
.L_x_31:
[----:B------:R-:W-:-:S00]  /*18c0*/  BRA `(.L_x_31) ;  /* 0xfffffffc00fc7947 */ /* 0x000fc0000383ffff */
[----:B------:R-:W-:-:S00]  /*18d0*/  NOP ;  /* 0x0000000000007918 */ /* 0x000fc00000000000 */
        /* <DEDUP_REMOVED lines=10> */
.L_x_96:


//--------------------- .text._Z26wmma_linear_if_kernel_halfILi256ELi120ELi256EEvPKfPK6__halfS1_PfS5_i --------------------------
	.section	.text._Z26wmma_linear_if_kernel_halfILi256ELi120ELi256EEvPKfPK6__halfS1_PfS5_i,"ax",@progbits
	.align	128
        .global         _Z26wmma_linear_if_kernel_halfILi256ELi120ELi256EEvPKfPK6__halfS1_PfS5_i
        .type           _Z26wmma_linear_if_kernel_halfILi256ELi120ELi256EEvPKfPK6__halfS1_PfS5_i,@function
        .size           _Z26wmma_linear_if_kernel_halfILi256ELi120ELi256EEvPKfPK6__halfS1_PfS5_i,(.L_x_97 - _Z26wmma_linear_if_kernel_halfILi256ELi120ELi256EEvPKfPK6__halfS1_PfS5_i)
        .other          _Z26wmma_linear_if_kernel_halfILi256ELi120ELi256EEvPKfPK6__halfS1_PfS5_i,@"STO_CUDA_ENTRY STV_DEFAULT"
_Z26wmma_linear_if_kernel_halfILi256ELi120ELi256EEvPKfPK6__halfS1_PfS5_i:
.text._Z26wmma_linear_if_kernel_halfILi256ELi120ELi256EEvPKfPK6__halfS1_PfS5_i:
[----:B------:R-:W-:Y:S01]  /*0000*/  LDC R1, c[0x0][0x37c] ;  /* 0x0000df00ff017b82 */ /* 0x000fe20000000800 */
[----:B------:R-:W0:Y:S07]  /*0010*/  S2R R11, SR_LANEID ;  /* 0x00000000000b7919 */ /* 0x000e2e0000000000 */
[----:B------:R-:W1:Y:S01]  /*0020*/  LDC.64 R6, c[0x0][0x388] ;  /* 0x0000e200ff067b82 */ /* 0x000e620000000a00 */
[----:B------:R-:W-:Y:S01]  /*0030*/  UMOV UR5, 0x400 ;  /* 0x0000040000057882 */ /* 0x000fe20000000000 */
[----:B------:R-:W-:Y:S01]  /*0040*/  IMAD.MOV.U32 R23, RZ, RZ, RZ ;  /* 0x000000ffff177224 */ /* 0x000fe200078e00ff */
[----:B------:R-:W2:Y:S01]  /*0050*/  S2R R0, SR_CTAID.X ;  /* 0x0000000000007919 */ /* 0x000ea20000002500 */
[----:B------:R-:W-:-:S02]  /*0060*/  CS2R R14, SRZ ;  /* 0x00000000000e7805 */ /* 0x000fc4000001ff00 */
[----:B------:R-:W-:Y:S01]  /*0070*/  CS2R R12, SRZ ;  /* 0x00000000000c7805 */ /* 0x000fe2000001ff00 */
[----:B------:R-:W3:Y:S01]  /*0080*/  LDCU.64 UR6, c[0x0][0x358] ;  /* 0x00006b00ff0677ac */ /* 0x000ee20008000a00 */
[----:B------:R-:W4:Y:S01]  /*0090*/  S2R R8, SR_CgaCtaId ;  /* 0x0000000000087919 */ /* 0x000f220000008800 */
[----:B------:R-:W5:Y:S08]  /*00a0*/  S2UR UR4, SR_CTAID.Y ;  /* 0x00000000000479c3 */ /* 0x000f700000002600 */
[----:B------:R-:W3:Y:S01]  /*00b0*/  LDC R25, c[0x0][0x384] ;  /* 0x0000e100ff197b82 */ /* 0x000ee20000000800 */
[----:B0-----:R-:W-:Y:S01]  /*00c0*/  SHF.R.U32.HI R2, RZ, 0x3, R11 ;  /* 0x00000003ff027819 */ /* 0x001fe2000001160b */
[----:B-----5:R-:W-:Y:S01]  /*00d0*/  USHF.L.U32 UR4, UR4, 0x4, URZ ;  /* 0x0000000404047899 */ /* 0x020fe200080006ff */
[C---:B------:R-:W-:Y:S01]  /*00e0*/  LOP3.LUT R3, R11.reuse, 0x7, RZ, 0xc0, !PT ;  /* 0x000000070b037812 */ /* 0x040fe200078ec0ff */
[----:B--2---:R-:W-:Y:S01]  /*00f0*/  IMAD.SHL.U32 R5, R0, 0x1000, RZ ;  /* 0x0000100000057824 */ /* 0x004fe200078e00ff */
[----:B------:R-:W-:Y:S01]  /*0100*/  LOP3.LUT R22, R11, 0x3, RZ, 0xc0, !PT ;  /* 0x000000030b167812 */ /* 0x000fe200078ec0ff */
[----:B------:R-:W-:-:S02]  /*0110*/  IMAD.SHL.U32 R4, R2, 0x8, RZ ;  /* 0x0000000802047824 */ /* 0x000fc400078e00ff */
[----:B------:R-:W0:Y:S01]  /*0120*/  S2R R2, SR_TID.X ;  /* 0x0000000000027919 */ /* 0x000e220000002100 */
[----:B-1----:R-:W-:Y:S02]  /*0130*/  IMAD.WIDE.U32 R6, R5, 0x2, R6 ;  /* 0x0000000205067825 */ /* 0x002fe400078e0006 */
[----:B------:R-:W-:Y:S02]  /*0140*/  LOP3.LUT R9, R4, 0x8, R3, 0xe2, !PT ;  /* 0x0000000804097812 */ /* 0x000fe400078ee203 */
[--C-:B------:R-:W-:Y:S02]  /*0150*/  SHF.R.U32.HI R3, RZ, 0x4, R11.reuse ;  /* 0x00000004ff037819 */ /* 0x100fe4000001160b */
[----:B------:R-:W-:Y:S02]  /*0160*/  SHF.R.U32.HI R11, RZ, 0x2, R11 ;  /* 0x00000002ff0b7819 */ /* 0x000fe4000001160b */
[----:B------:R-:W-:Y:S01]  /*0170*/  MOV R5, R7 ;  /* 0x0000000700057202 */ /* 0x000fe20000000f00 */
[----:B------:R-:W-:Y:S01]  /*0180*/  IMAD.SHL.U32 R4, R3, 0x8, RZ ;  /* 0x0000000803047824 */ /* 0x000fe200078e00ff */
[----:B------:R-:W-:Y:S01]  /*0190*/  MOV R3, UR5 ;  /* 0x0000000500037c02 */ /* 0x000fe20008000f00 */
[----:B------:R-:W1:Y:S01]  /*01a0*/  LDCU UR5, c[0x0][0x380] ;  /* 0x00007000ff0577ac */ /* 0x000e620008000800 */
[----:B------:R-:W-:Y:S01]  /*01b0*/  IMAD.WIDE.U32 R22, R11, 0x80, R22 ;  /* 0x000000800b167825 */ /* 0x000fe200078e0016 */
[----:B------:R-:W-:-:S03]  /*01c0*/  CS2R R10, SRZ ;  /* 0x00000000000a7805 */ /* 0x000fc6000001ff00 */
[----:B------:R-:W-:Y:S01]  /*01d0*/  IMAD R9, R9, 0x10, R4 ;  /* 0x0000001009097824 */ /* 0x000fe200078e0204 */
[----:B----4-:R-:W-:Y:S02]  /*01e0*/  LEA R4, R8, R3, 0x18 ;  /* 0x0000000308047211 */ /* 0x010fe400078ec0ff */
[----:B------:R-:W-:-:S03]  /*01f0*/  SHF.L.U64.HI R34, R22, 0x2, R23 ;  /* 0x0000000216227819 */ /* 0x000fc60000010217 */
[----:B------:R-:W-:Y:S01]  /*0200*/  IMAD.U32 R4, R9, 0x2, R4 ;  /* 0x0000000209047824 */ /* 0x000fe200078e0004 */
[----:B------:R-:W-:Y:S02]  /*0210*/  CS2R R8, SRZ ;  /* 0x0000000000087805 */ /* 0x000fe4000001ff00 */
[----:B-1----:R-:W-:Y:S01]  /*0220*/  MOV R24, UR5 ;  /* 0x0000000500187c02 */ /* 0x002fe20008000f00 */
[C---:B0-----:R-:W-:Y:S01]  /*0230*/  VIADD R7, R2.reuse, 0x20 ;  /* 0x0000002002077836 */ /* 0x041fe20000000000 */
[C---:B------:R-:W-:Y:S01]  /*0240*/  IADD3 R30, PT, PT, R2.reuse, 0x80, RZ ;  /* 0x00000080021e7810 */ /* 0x040fe20007ffe0ff */
[C---:B------:R-:W-:Y:S02]  /*0250*/  VIADD R20, R2.reuse, 0x40 ;  /* 0x0000004002147836 */ /* 0x040fe40000000000 */
[C---:B------:R-:W-:Y:S01]  /*0260*/  VIADD R21, R2.reuse, 0x60 ;  /* 0x0000006002157836 */ /* 0x040fe20000000000 */
[----:B------:R-:W-:Y:S01]  /*0270*/  LEA.HI R7, R7, UR4, RZ, 0x1c ;  /* 0x0000000407077c11 */ /* 0x000fe2000f8fe0ff */
[----:B------:R-:W-:Y:S01]  /*0280*/  VIADD R31, R2, 0xa0 ;  /* 0x000000a0021f7836 */ /* 0x000fe20000000000 */
[----:B------:R-:W-:Y:S01]  /*0290*/  LEA.HI R20, R20, UR4, RZ, 0x1c ;  /* 0x0000000414147c11 */ /* 0x000fe2000f8fe0ff */
[C---:B------:R-:W-:Y:S01]  /*02a0*/  VIADD R32, R2.reuse, 0xc0 ;  /* 0x000000c002207836 */ /* 0x040fe20000000000 */
[----:B------:R-:W-:Y:S01]  /*02b0*/  LEA.HI R21, R21, UR4, RZ, 0x1c ;  /* 0x0000000415157c11 */ /* 0x000fe2000f8fe0ff */
[----:B------:R-:W-:Y:S01]  /*02c0*/  VIADD R33, R2, 0xe0 ;  /* 0x000000e002217836 */ /* 0x000fe20000000000 */
[----:B------:R-:W-:-:S02]  /*02d0*/  LEA.HI R30, R30, UR4, RZ, 0x1c ;  /* 0x000000041e1e7c11 */ /* 0x000fc4000f8fe0ff */
[----:B------:R-:W-:Y:S02]  /*02e0*/  LEA.HI R31, R31, UR4, RZ, 0x1c ;  /* 0x000000041f1f7c11 */ /* 0x000fe4000f8fe0ff */
[----:B------:R-:W-:Y:S02]  /*02f0*/  LEA.HI R32, R32, UR4, RZ, 0x1c ;  /* 0x0000000420207c11 */ /* 0x000fe4000f8fe0ff */
[----:B------:R-:W-:Y:S01]  /*0300*/  LEA.HI R33, R33, UR4, RZ, 0x1c ;  /* 0x0000000421217c11 */ /* 0x000fe2000f8fe0ff */
[----:B---3--:R-:W-:-:S06]  /*0310*/  UMOV UR4, URZ ;  /* 0x000000ff00047c82 */ /* 0x008fcc0008000000 */
.L_x_48:
[----:B------:R-:W-:Y:S01]  /*0320*/  ISETP.GT.U32.AND P0, PT, R2, 0xff, PT ;  /* 0x000000ff0200780c */ /* 0x000fe20003f04070 */
[----:B------:R-:W-:-:S12]  /*0330*/  BSSY.RECONVERGENT B0, `(.L_x_32) ;  /* 0x000007f000007945 */ /* 0x000fd80003800200 */
[----:B------:R-:W-:Y:S05]  /*0340*/  @P0 BRA `(.L_x_33) ;  /* 0x0000000400f40947 */ /* 0x000fea0003800000 */
[----:B------:R-:W0:Y:S01]  /*0350*/  S2R R18, SR_CTAID.Y ;  /* 0x0000000000127919 */ /* 0x000e220000002600 */
[----:B------:R-:W1:Y:S01]  /*0360*/  LDC R26, c[0x0][0x3a8] ;  /* 0x0000ea00ff1a7b82 */ /* 0x000e620000000800 */
[----:B------:R-:W-:Y:S01]  /*0370*/  LOP3.LUT R19, R2, 0xf, RZ, 0xc0, !PT ;  /* 0x0000000f02137812 */ /* 0x000fe200078ec0ff */
[----:B------:R-:W-:Y:S02]  /*0380*/  IMAD.MOV.U32 R27, RZ, RZ, RZ ;  /* 0x000000ffff1b7224 */ /* 0x000fe400078e00ff */
[----:B0-----:R-:W-:-:S05]  /*0390*/  IMAD.SHL.U32 R3, R18, 0x10, RZ ;  /* 0x0000001012037824 */ /* 0x001fca00078e00ff */
[----:B------:R-:W-:-:S04]  /*03a0*/  LEA.HI R3, R2, R3, RZ, 0x1c ;  /* 0x0000000302037211 */ /* 0x000fc800078fe0ff */
[----:B-1----:R-:W-:-:S13]  /*03b0*/  ISETP.GE.AND P0, PT, R3, R26, PT ;  /* 0x0000001a0300720c */ /* 0x002fda0003f06270 */
[----:B------:R-:W-:-:S05]  /*03c0*/  @!P0 IMAD.SHL.U32 R3, R2, 0x10, RZ ;  /* 0x0000001002038824 */ /* 0x000fca00078e00ff */
[----:B------:R-:W-:-:S05]  /*03d0*/  @!P0 LOP3.LUT R3, R3, 0x3f00, RZ, 0xc0, !PT ;  /* 0x00003f0003038812 */ /* 0x000fca00078ec0ff */
[----:B------:R-:W-:-:S05]  /*03e0*/  @!P0 IMAD R16, R18, 0x1000, R3 ;  /* 0x0000100012108824 */ /* 0x000fca00078e0203 */
[----:B------:R-:W-:-:S05]  /*03f0*/  @!P0 IADD3 R17, PT, PT, R19, R16, RZ ;  /* 0x0000001013118210 */ /* 0x000fca0007ffe0ff */
[----:B------:R-:W-:-:S05]  /*0400*/  @!P0 IMAD.WIDE.U32 R16, R17, 0x4, R24 ;  /* 0x0000000411108825 */ /* 0x000fca00078e0018 */
[----:B------:R-:W2:Y:S01]  /*0410*/  @!P0 LDG.E.CONSTANT R27, desc[UR6][R16.64] ;  /* 0x00000006101b8981 */ /* 0x000ea2000c1e9900 */
[----:B------:R-:W-:Y:S01]  /*0420*/  UMOV UR5, 0x400 ;  /* 0x0000040000057882 */ /* 0x000fe20000000000 */
[----:B------:R-:W-:Y:S01]  /*0430*/  ISETP.GT.U32.AND P0, PT, R2, 0xdf, PT ;  /* 0x000000df0200780c */ /* 0x000fe20003f04070 */
[----:B------:R-:W-:Y:S01]  /*0440*/  IMAD.U32 R3, RZ, RZ, UR5 ;  /* 0x00000005ff037e24 */ /* 0x000fe2000f8e00ff */
[----:B------:R-:W0:Y:S04]  /*0450*/  S2R R28, SR_CgaCtaId ;  /* 0x00000000001c7919 */ /* 0x000e280000008800 */
[----:B0-----:R-:W-:Y:S02]  /*0460*/  LEA R29, R28, R3, 0x18 ;  /* 0x000000031c1d7211 */ /* 0x001fe400078ec0ff */
[----:B--2---:R-:W-:-:S03]  /*0470*/  F2FP.F16.F32.PACK_AB R17, RZ, R27 ;  /* 0x0000001bff11723e */ /* 0x004fc600000000ff */
[----:B------:R-:W-:-:S05]  /*0480*/  IMAD R27, R2, 0x2, R29 ;  /* 0x00000002021b7824 */ /* 0x000fca00078e021d */
[----:B------:R0:W-:Y:S01]  /*0490*/  STS.U16 [R27], R17 ;  /* 0x000000111b007388 */ /* 0x0001e20000000400 */
[----:B------:R-:W-:Y:S05]  /*04a0*/  @P0 BRA `(.L_x_33) ;  /* 0x00000004009c0947 */ /* 0x000fea0003800000 */
[----:B------:R-:W-:Y:S01]  /*04b0*/  ISETP.GE.AND P0, PT, R7, R26, PT ;  /* 0x0000001a0700720c */ /* 0x000fe20003f06270 */
[----:B------:R-:W-:Y:S01]  /*04c0*/  BSSY.RECONVERGENT B1, `(.L_x_34) ;  /* 0x0000009000017945 */ /* 0x000fe20003800200 */
[----:B------:R-:W-:-:S11]  /*04d0*/  MOV R16, RZ ;  /* 0x000000ff00107202 */ /* 0x000fd60000000f00 */
[----:B------:R-:W-:Y:S05]  /*04e0*/  @P0 BRA `(.L_x_35) ;  /* 0x0000000000180947 */ /* 0x000fea0003800000 */
[----:B------:R-:W-:-:S04]  /*04f0*/  LEA R16, R2, 0x200, 0x4 ;  /* 0x0000020002107811 */ /* 0x000fc800078e20ff */
[----:B0-----:R-:W-:-:S05]  /*0500*/  LOP3.LUT R17, R16, 0x7f00, RZ, 0xc0, !PT ;  /* 0x00007f0010117812 */ /* 0x001fca00078ec0ff */
[----:B------:R-:W-:-:S04]  /*0510*/  IMAD R16, R18, 0x1000, R17 ;  /* 0x0000100012107824 */ /* 0x000fc800078e0211 */
[----:B------:R-:W-:-:S04]  /*0520*/  IMAD.IADD R17, R19, 0x1, R16 ;  /* 0x0000000113117824 */ /* 0x000fc800078e0210 */
[----:B------:R-:W-:-:S06]  /*0530*/  IMAD.WIDE.U32 R16, R17, 0x4, R24 ;  /* 0x0000000411107825 */ /* 0x000fcc00078e0018 */
[----:B------:R1:W5:Y:S02]  /*0540*/  LDG.E.CONSTANT R16, desc[UR6][R16.64] ;  /* 0x0000000610107981 */ /* 0x000364000c1e9900 */
.L_x_35:
[----:B------:R-:W-:Y:S05]  /*0550*/  BSYNC.RECONVERGENT B1 ;  /* 0x0000000000017941 */ /* 0x000fea0003800200 */
.L_x_34:
[----:B-----5:R-:W-:Y:S02]  /*0560*/  F2FP.F16.F32.PACK_AB R16, RZ, R16 ;  /* 0x00000010ff10723e */ /* 0x020fe400000000ff */
[----:B------:R-:W-:-:S03]  /*0570*/  ISETP.GT.U32.AND P0, PT, R2, 0xbf, PT ;  /* 0x000000bf0200780c */ /* 0x000fc60003f04070 */
[----:B------:R2:W-:Y:S10]  /*0580*/  STS.U16 [R27+0x40], R16 ;  /* 0x000040101b007388 */ /* 0x0005f40000000400 */
[----:B--2---:R-:W-:Y:S05]  /*0590*/  @P0 BRA `(.L_x_33) ;  /* 0x0000000400600947 */ /* 0x004fea0003800000 */
[----:B------:R-:W-:Y:S01]  /*05a0*/  ISETP.GE.AND P0, PT, R20, R26, PT ;  /* 0x0000001a1400720c */ /* 0x000fe20003f06270 */
[----:B------:R-:W-:Y:S01]  /*05b0*/  BSSY.RECONVERGENT B1, `(.L_x_36) ;  /* 0x0000009000017945 */ /* 0x000fe20003800200 */
[----:B------:R-:W-:-:S11]  /*05c0*/  IMAD.MOV.U32 R16, RZ, RZ, RZ ;  /* 0x000000ffff107224 */ /* 0x000fd600078e00ff */
[----:B------:R-:W-:Y:S05]  /*05d0*/  @P0 BRA `(.L_x_37) ;  /* 0x0000000000180947 */ /* 0x000fea0003800000 */
[----:B------:R-:W-:-:S04]  /*05e0*/  LEA R16, R2, 0x400, 0x4 ;  /* 0x0000040002107811 */ /* 0x000fc800078e20ff */
[----:B01----:R-:W-:-:S04]  /*05f0*/  LOP3.LUT R17, R16, 0x7f00, RZ, 0xc0, !PT ;  /* 0x00007f0010117812 */ /* 0x003fc800078ec0ff */
[----:B------:R-:W-:-:S05]  /*0600*/  LEA R16, R18, R17, 0xc ;  /* 0x0000001112107211 */ /* 0x000fca00078e60ff */
[----:B------:R-:W-:-:S04]  /*0610*/  IMAD.IADD R17, R19, 0x1, R16 ;  /* 0x0000000113117824 */ /* 0x000fc800078e0210 */
[----:B------:R-:W-:-:S06]  /*0620*/  IMAD.WIDE.U32 R16, R17, 0x4, R24 ;  /* 0x0000000411107825 */ /* 0x000fcc00078e0018 */
[----:B------:R2:W5:Y:S02]  /*0630*/  LDG.E.CONSTANT R16, desc[UR6][R16.64] ;  /* 0x0000000610107981 */ /* 0x000564000c1e9900 */
.L_x_37:
[----:B------:R-:W-:Y:S05]  /*0640*/  BSYNC.RECONVERGENT B1 ;  /* 0x0000000000017941 */ /* 0x000fea0003800200 */
.L_x_36:
[----:B-----5:R-:W-:Y:S02]  /*0650*/  F2FP.F16.F32.PACK_AB R16, RZ, R16 ;  /* 0x00000010ff10723e */ /* 0x020fe400000000ff */
[----:B------:R-:W-:-:S03]  /*0660*/  ISETP.GT.U32.AND P0, PT, R2, 0x9f, PT ;  /* 0x0000009f0200780c */ /* 0x000fc60003f04070 */
[----:B------:R3:W-:Y:S10]  /*0670*/  STS.U16 [R27+0x80], R16 ;  /* 0x000080101b007388 */ /* 0x0007f40000000400 */
[----:B---3--:R-:W-:Y:S05]  /*0680*/  @P0 BRA `(.L_x_33) ;  /* 0x0000000400240947 */ /* 0x008fea0003800000 */
[----:B------:R-:W-:Y:S01]  /*0690*/  ISETP.GE.AND P0, PT, R21, R26, PT ;  /* 0x0000001a1500720c */ /* 0x000fe20003f06270 */
[----:B------:R-:W-:Y:S01]  /*06a0*/  BSSY.RECONVERGENT B1, `(.L_x_38) ;  /* 0x0000009000017945 */ /* 0x000fe20003800200 */
[----:B------:R-:W-:-:S11]  /*06b0*/  IMAD.MOV.U32 R16, RZ, RZ, RZ ;  /* 0x000000ffff107224 */ /* 0x000fd600078e00ff */
[----:B------:R-:W-:Y:S05]  /*06c0*/  @P0 BRA `(.L_x_39) ;  /* 0x0000000000180947 */ /* 0x000fea0003800000 */
[----:B------:R-:W-:-:S04]  /*06d0*/  LEA R16, R2, 0x600, 0x4 ;  /* 0x0000060002107811 */ /* 0x000fc800078e20ff */
[----:B012---:R-:W-:-:S05]  /*06e0*/  LOP3.LUT R17, R16, 0x7f00, RZ, 0xc0, !PT ;  /* 0x00007f0010117812 */ /* 0x007fca00078ec0ff */
[----:B------:R-:W-:-:S05]  /*06f0*/  IMAD R16, R18, 0x1000, R17 ;  /* 0x0000100012107824 */ /* 0x000fca00078e0211 */
[----:B------:R-:W-:-:S05]  /*0700*/  IADD3 R17, PT, PT, R19, R16, RZ ;  /* 0x0000001013117210 */ /* 0x000fca0007ffe0ff */
[----:B------:R-:W-:-:S06]  /*0710*/  IMAD.WIDE.U32 R16, R17, 0x4, R24 ;  /* 0x0000000411107825 */ /* 0x000fcc00078e0018 */
[----:B------:R3:W5:Y:S02]  /*0720*/  LDG.E.CONSTANT R16, desc[UR6][R16.64] ;  /* 0x0000000610107981 */ /* 0x000764000c1e9900 */
.L_x_39:
[----:B------:R-:W-:Y:S05]  /*0730*/  BSYNC.RECONVERGENT B1 ;  /* 0x0000000000017941 */ /* 0x000fea0003800200 */
.L_x_38:
[----:B-----5:R-:W-:Y:S02]  /*0740*/  F2FP.F16.F32.PACK_AB R16, RZ, R16 ;  /* 0x00000010ff10723e */ /* 0x020fe400000000ff */
[----:B------:R-:W-:-:S03]  /*0750*/  ISETP.GT.U32.AND P0, PT, R2, 0x7f, PT ;  /* 0x0000007f0200780c */ /* 0x000fc60003f04070 */
[----:B------:R4:W-:Y:S10]  /*0760*/  STS.U16 [R27+0xc0], R16 ;  /* 0x0000c0101b007388 */ /* 0x0009f40000000400 */
[----:B----4-:R-:W-:Y:S05]  /*0770*/  @P0 BRA `(.L_x_33) ;  /* 0x0000000000e80947 */ /* 0x010fea0003800000 */
[----:B------:R-:W-:Y:S01]  /*0780*/  ISETP.GE.AND P0, PT, R30, R26, PT ;  /* 0x0000001a1e00720c */ /* 0x000fe20003f06270 */
[----:B------:R-:W-:Y:S01]  /*0790*/  BSSY.RECONVERGENT B1, `(.L_x_40) ;  /* 0x0000009000017945 */ /* 0x000fe20003800200 */
[----:B------:R-:W-:-:S11]  /*07a0*/  IMAD.MOV.U32 R16, RZ, RZ, RZ ;  /* 0x000000ffff107224 */ /* 0x000fd600078e00ff */
[----:B------:R-:W-:Y:S05]  /*07b0*/  @P0 BRA `(.L_x_41) ;  /* 0x0000000000180947 */ /* 0x000fea0003800000 */
[----:B------:R-:W-:-:S04]  /*07c0*/  LEA R16, R2, 0x800, 0x4 ;  /* 0x0000080002107811 */ /* 0x000fc800078e20ff */
[----:B0123--:R-:W-:-:S05]  /*07d0*/  LOP3.LUT R17, R16, 0x7f00, RZ, 0xc0, !PT ;  /* 0x00007f0010117812 */ /* 0x00ffca00078ec0ff */
[----:B------:R-:W-:-:S04]  /*07e0*/  IMAD R16, R18, 0x1000, R17 ;  /* 0x0000100012107824 */ /* 0x000fc800078e0211 */
[----:B------:R-:W-:-:S04]  /*07f0*/  IMAD.IADD R17, R19, 0x1, R16 ;  /* 0x0000000113117824 */ /* 0x000fc800078e0210 */
[----:B------:R-:W-:-:S06]  /*0800*/  IMAD.WIDE.U32 R16, R17, 0x4, R24 ;  /* 0x0000000411107825 */ /* 0x000fcc00078e0018 */
[----:B------:R4:W5:Y:S02]  /*0810*/  LDG.E.CONSTANT R16, desc[UR6][R16.64] ;  /* 0x0000000610107981 */ /* 0x000964000c1e9900 */
.L_x_41:
[----:B------:R-:W-:Y:S05]  /*0820*/  BSYNC.RECONVERGENT B1 ;  /* 0x0000000000017941 */ /* 0x000fea0003800200 */
.L_x_40:
[----:B-----5:R-:W-:Y:S02]  /*0830*/  F2FP.F16.F32.PACK_AB R16, RZ, R16 ;  /* 0x00000010ff10723e */ /* 0x020fe400000000ff */
[----:B------:R-:W-:-:S03]  /*0840*/  ISETP.GT.U32.AND P0, PT, R2, 0x5f, PT ;  /* 0x0000005f0200780c */ /* 0x000fc60003f04070 */
[----:B------:R0:W-:Y:S10]  /*0850*/  STS.U16 [R27+0x100], R16 ;  /* 0x000100101b007388 */ /* 0x0001f40000000400 */
[----:B0-----:R-:W-:Y:S05]  /*0860*/  @P0 BRA `(.L_x_33) ;  /* 0x0000000000ac0947 */ /* 0x001fea0003800000 */
[----:B------:R-:W-:Y:S01]  /*0870*/  ISETP.GE.AND P0, PT, R31, R26, PT ;  /* 0x0000001a1f00720c */ /* 0x000fe20003f06270 */
[----:B------:R-:W-:Y:S01]  /*0880*/  BSSY.RECONVERGENT B1, `(.L_x_42) ;  /* 0x0000009000017945 */ /* 0x000fe20003800200 */
[----:B------:R-:W-:-:S11]  /*0890*/  MOV R16, RZ ;  /* 0x000000ff00107202 */ /* 0x000fd60000000f00 */
[----:B------:R-:W-:Y:S05]  /*08a0*/  @P0 BRA `(.L_x_43) ;  /* 0x0000000000180947 */ /* 0x000fea0003800000 */
[----:B------:R-:W-:-:S04]  /*08b0*/  LEA R16, R2, 0xa00, 0x4 ;  /* 0x00000a0002107811 */ /* 0x000fc800078e20ff */
[----:B-1234-:R-:W-:-:S05]  /*08c0*/  LOP3.LUT R17, R16, 0x7f00, RZ, 0xc0, !PT ;  /* 0x00007f0010117812 */ /* 0x01efca00078ec0ff */
[----:B------:R-:W-:-:S04]  /*08d0*/  IMAD R16, R18, 0x1000, R17 ;  /* 0x0000100012107824 */ /* 0x000fc800078e0211 */
[----:B------:R-:W-:-:S04]  /*08e0*/  IMAD.IADD R17, R19, 0x1, R16 ;  /* 0x0000000113117824 */ /* 0x000fc800078e0210 */
[----:B------:R-:W-:-:S06]  /*08f0*/  IMAD.WIDE.U32 R16, R17, 0x4, R24 ;  /* 0x0000000411107825 */ /* 0x000fcc00078e0018 */
[----:B------:R0:W5:Y:S02]  /*0900*/  LDG.E.CONSTANT R16, desc[UR6][R16.64] ;  /* 0x0000000610107981 */ /* 0x000164000c1e9900 */
.L_x_43:
[----:B------:R-:W-:Y:S05]  /*0910*/  BSYNC.RECONVERGENT B1 ;  /* 0x0000000000017941 */ /* 0x000fea0003800200 */
.L_x_42:
        /* <DEDUP_REMOVED lines=14> */
.L_x_45:
[----:B------:R-:W-:Y:S05]  /*0a00*/  BSYNC.RECONVERGENT B1 ;  /* 0x0000000000017941 */ /* 0x000fea0003800200 */
.L_x_44:
        /* <DEDUP_REMOVED lines=14> */
.L_x_47:
[----:B------:R-:W-:Y:S05]  /*0af0*/  BSYNC.RECONVERGENT B1 ;  /* 0x0000000000017941 */ /* 0x000fea0003800200 */
.L_x_46:
[----:B-----5:R-:W-:-:S05]  /*0b00*/  F2FP.F16.F32.PACK_AB R16, RZ, R16 ;  /* 0x00000010ff10723e */ /* 0x020fca00000000ff */
[----:B------:R0:W-:Y:S02]  /*0b10*/  STS.U16 [R27+0x1c0], R16 ;  /* 0x0001c0101b007388 */ /* 0x0001e40000000400 */
.L_x_33:
[----:B------:R-:W-:Y:S05]  /*0b20*/  BSYNC.RECONVERGENT B0 ;  /* 0x0000000000007941 */ /* 0x000fea0003800200 */
.L_x_32:
[----:B------:R-:W-:Y:S01]  /*0b30*/  LEA R36, P0, R22, R6, 0x2 ;  /* 0x0000000616247211 */ /* 0x000fe200078010ff */
[----:B------:R-:W-:-:S03]  /*0b40*/  NOP ;  /* 0x0000000000007918 */ /* 0x000fc60000000000 */
[----:B------:R-:W-:Y:S01]  /*0b50*/  IADD3.X R37, PT, PT, R5, R34, RZ, P0, !PT ;  /* 0x0000002205257210 */ /* 0x000fe200007fe4ff */
        /* <DEDUP_REMOVED lines=8> */
[----:B------:R-:W-:-:S03]  /*0be0*/  IADD3 R6, P1, PT, R6, 0x20, RZ ;  /* 0x0000002006067810 */ /* 0x000fc60007f3e0ff */
[----:B------:R-:W-:Y:S02]  /*0bf0*/  IMAD.X R25, RZ, RZ, R25, P0 ;  /* 0x000000ffff197224 */ /* 0x000fe400000e0619 */
[----:B------:R-:W-:Y:S01]  /*0c00*/  IMAD.X R5, RZ, RZ, R5, P1 ;  /* 0x000000ffff057224 */ /* 0x000fe200008e0605 */
        /* <DEDUP_REMOVED lines=21> */
[----:B------:R-:W1:Y:S01]  /*0d60*/  S2UR UR4, SR_CTAID.Y ;  /* 0x00000000000479c3 */ /* 0x000e620000002600 */
[----:B------:R-:W2:Y:S01]  /*0d70*/  LDCU UR5, c[0x0][0x3a8] ;  /* 0x00007500ff0577ac */ /* 0x000ea20008000800 */
[C---:B0-----:R-:W-:Y:S01]  /*0d80*/  LOP3.LUT R9, R2.reuse, 0xf, RZ, 0xc0, !PT ;  /* 0x0000000f02097812 */ /* 0x041fe200078ec0ff */
[----:B------:R-:W-:Y:S01]  /*0d90*/  BSSY.RECONVERGENT B0, `(.L_x_49) ;  /* 0x000001a000007945 */ /* 0x000fe20003800200 */
[C---:B------:R-:W-:Y:S01]  /*0da0*/  ISETP.GT.U32.AND P2, PT, R2.reuse, 0xdf, PT ;  /* 0x000000df0200780c */ /* 0x040fe20003f44070 */
[----:B------:R-:W-:Y:S01]  /*0db0*/  IMAD R3, R2, 0x4, R3 ;  /* 0x0000000402037824 */ /* 0x000fe200078e0203 */
[----:B------:R-:W-:Y:S02]  /*0dc0*/  LEA R0, R0, R9, 0x4 ;  /* 0x0000000900007211 */ /* 0x000fe400078e20ff */
[----:B------:R-:W0:Y:S02]  /*0dd0*/  LDC.64 R4, c[0x0][0x390] ;  /* 0x0000e400ff047b82 */ /* 0x000e240000000a00 */
[----:B------:R-:W-:Y:S01]  /*0de0*/  ISETP.GT.U32.AND P0, PT, R0, 0x77, PT ;  /* 0x000000770000780c */ /* 0x000fe20003f04070 */
[----:B-1----:R-:W-:-:S06]  /*0df0*/  USHF.L.U32 UR4, UR4, 0x4, URZ ;  /* 0x0000000404047899 */ /* 0x002fcc00080006ff */
[----:B------:R-:W-:Y:S01]  /*0e00*/  LEA.HI R15, R2, UR4, RZ, 0x1c ;  /* 0x00000004020f7c11 */ /* 0x000fe2000f8fe0ff */
[----:B0-----:R-:W-:-:S03]  /*0e10*/  IMAD.WIDE.U32 R4, R0, 0x4, R4 ;  /* 0x0000000400047825 */ /* 0x001fc600078e0004 */
[----:B--2---:R-:W-:-:S13]  /*0e20*/  ISETP.GE.OR P1, PT, R15, UR5, P0 ;  /* 0x000000050f007c0c */ /* 0x004fda0008726670 */
        /* <DEDUP_REMOVED lines=16> */
.L_x_50:
[----:B------:R-:W-:Y:S05]  /*0f30*/  BSYNC.RECONVERGENT B0 ;  /* 0x0000000000007941 */ /* 0x000fea0003800200 */
.L_x_49:
        /* <DEDUP_REMOVED lines=20> */
.L_x_52:
[----:B------:R-:W-:Y:S05]  /*1080*/  BSYNC.RECONVERGENT B0 ;  /* 0x0000000000007941 */ /* 0x000fea0003800200 */
.L_x_51:
[----:B------:R-:W-:Y:S05]  /*1090*/  @P2 EXIT ;  /* 0x000000000000294d */ /* 0x000fea0003800000 */
[----:B------:R-:W-:Y:S01]  /*10a0*/  ISETP.GE.OR P1, PT, R20, UR5, P0 ;  /* 0x0000000514007c0c */ /* 0x000fe20008726670 */
[----:B------:R-:W-:Y:S01]  /*10b0*/  BSSY.RECONVERGENT B0, `(.L_x_53) ;  /* 0x0000012000007945 */ /* 0x000fe20003800200 */
[----:B------:R-:W-:-:S11]  /*10c0*/  ISETP.GT.U32.AND P2, PT, R2, 0x9f, PT ;  /* 0x0000009f0200780c */ /* 0x000fd60003f44070 */
[----:B------:R-:W-:Y:S05]  /*10d0*/  @P1 BRA `(.L_x_54) ;  /* 0x00000000003c1947 */ /* 0x000fea0003800000 */
[----:B-1----:R-:W1:Y:S01]  /*10e0*/  LDC.64 R6, c[0x0][0x398] ;  /* 0x0000e600ff067b82 */ /* 0x002e620000000a00 */
[----:B0-----:R-:W-:Y:S01]  /*10f0*/  IMAD R11, R20, 0x78, R0 ;  /* 0x00000078140b7824 */ /* 0x001fe200078e0200 */
[----:B------:R-:W2:Y:S04]  /*1100*/  LDG.E.CONSTANT R15, desc[UR6][R4.64] ;  /* 0x00000006040f7981 */ /* 0x000ea8000c1e9900 */
[----:B------:R-:W2:Y:S02]  /*1110*/  LDS R10, [R3+0x100] ;  /* 0x00010000030a7984 */ /* 0x000ea40000000800 */
[----:B------:R-:W0:Y:S01]  /*1120*/  LDC.64 R8, c[0x0][0x3a0] ;  /* 0x0000e800ff087b82 */ /* 0x000e220000000a00 */
[----:B-1----:R-:W-:-:S05]  /*1130*/  IMAD.WIDE.U32 R6, R11, 0x4, R6 ;  /* 0x000000040b067825 */ /* 0x002fca00078e0006 */
        /* <DEDUP_REMOVED lines=9> */
.L_x_54:
[----:B------:R-:W-:Y:S05]  /*11d0*/  BSYNC.RECONVERGENT B0 ;  /* 0x0000000000007941 */ /* 0x000fea0003800200 */
.L_x_53:
[----:B------:R-:W-:Y:S05]  /*11e0*/  @P2 EXIT ;  /* 0x000000000000294d */ /* 0x000fea0003800000 */
[----:B------:R-:W-:Y:S01]  /*11f0*/  ISETP.GE.OR P1, PT, R21, UR5, P0 ;  /* 0x0000000515007c0c */ /* 0x000fe20008726670 */
[----:B------:R-:W-:Y:S01]  /*1200*/  BSSY.RECONVERGENT B0, `(.L_x_55) ;  /* 0x0000012000007945 */ /* 0x000fe20003800200 */
[----:B------:R-:W-:-:S11]  /*1210*/  ISETP.GT.U32.AND P2, PT, R2, 0x7f, PT ;  /* 0x0000007f0200780c */ /* 0x000fd60003f44070 */
[----:B------:R-:W-:Y:S05]  /*1220*/  @P1 BRA `(.L_x_56) ;  /* 0x00000000003c1947 */ /* 0x000fea0003800000 */
[----:B-12---:R-:W1:Y:S01]  /*1230*/  LDC.64 R6, c[0x0][0x398] ;  /* 0x0000e600ff067b82 */ /* 0x006e620000000a00 */
[----:B------:R-:W-:Y:S01]  /*1240*/  IMAD R21, R21, 0x78, R0 ;  /* 0x0000007815157824 */ /* 0x000fe200078e0200 */
[----:B0-----:R-:W2:Y:S04]  /*1250*/  LDG.E.CONSTANT R13, desc[UR6][R4.64] ;  /* 0x00000006040d7981 */ /* 0x001ea8000c1e9900 */
        /* <DEDUP_REMOVED lines=12> */
.L_x_56:
[----:B------:R-:W-:Y:S05]  /*1320*/  BSYNC.RECONVERGENT B0 ;  /* 0x0000000000007941 */ /* 0x000fea0003800200 */
.L_x_55:
[----:B------:R-:W-:Y:S05]  /*1330*/  @P2 EXIT ;  /* 0x000000000000294d */ /* 0x000fea0003800000 */
[----:B------:R-:W-:Y:S01]  /*1340*/  ISETP.GE.OR P1, PT, R30, UR5, P0 ;  /* 0x000000051e007c0c */ /* 0x000fe20008726670 */
[----:B------:R-:W-:Y:S01]  /*1350*/  BSSY.RECONVERGENT B0, `(.L_x_57) ;  /* 0x0000012000007945 */ /* 0x000fe20003800200 */
[----:B------:R-:W-:-:S11]  /*1360*/  ISETP.GT.U32.AND P2, PT, R2, 0x5f, PT ;  /* 0x0000005f0200780c */ /* 0x000fd60003f44070 */
[----:B------:R-:W-:Y:S05]  /*1370*/  @P1 BRA `(.L_x_58) ;  /* 0x00000000003c1947 */ /* 0x000fea0003800000 */
[----:B-123--:R-:W1:Y:S01]  /*1380*/  LDC.64 R6, c[0x0][0x398] ;  /* 0x0000e600ff067b82 */ /* 0x00ee620000000a00 */
        /* <DEDUP_REMOVED lines=14> */
.L_x_58:
[----:B------:R-:W-:Y:S05]  /*1470*/  BSYNC.RECONVERGENT B0 ;  /* 0x0000000000007941 */ /* 0x000fea0003800200 */
.L_x_57:
[----:B------:R-:W-:Y:S05]  /*1480*/  @P2 EXIT ;  /* 0x000000000000294d */ /* 0x000fea0003800000 */
[----:B------:R-:W-:Y:S01]  /*1490*/  ISETP.GE.OR P1, PT, R31, UR5, P0 ;  /* 0x000000051f007c0c */ /* 0x000fe20008726670 */
[----:B------:R-:W-:Y:S01]  /*14a0*/  BSSY.RECONVERGENT B0, `(.L_x_59) ;  /* 0x0000012000007945 */ /* 0x000fe20003800200 */
[----:B------:R-:W-:-:S11]  /*14b0*/  ISETP.GT.U32.AND P2, PT, R2, 0x3f, PT ;  /* 0x0000003f0200780c */ /* 0x000fd60003f44070 */
[----:B------:R-:W-:Y:S05]  /*14c0*/  @P1 BRA `(.L_x_60) ;  /* 0x00000000003c1947 */ /* 0x000fea0003800000 */
[----:B-1234-:R-:W1:Y:S01]  /*14d0*/  LDC.64 R6, c[0x0][0x398] ;  /* 0x0000e600ff067b82 */ /* 0x01ee620000000a00 */
        /* <DEDUP_REMOVED lines=14> */
.L_x_60:
[----:B------:R-:W-:Y:S05]  /*15c0*/  BSYNC.RECONVERGENT B0 ;  /* 0x0000000000007941 */ /* 0x000fea0003800200 */
.L_x_59:
[----:B------:R-:W-:Y:S05]  /*15d0*/  @P2 EXIT ;  /* 0x000000000000294d */ /* 0x000fea0003800000 */
[----:B------:R-:W-:Y:S01]  /*15e0*/  ISETP.GE.OR P1, PT, R32, UR5, P0 ;  /* 0x0000000520007c0c */ /* 0x000fe20008726670 */
[----:B------:R-:W-:Y:S01]  /*15f0*/  BSSY.RECONVERGENT B0, `(.L_x_61) ;  /* 0x0000012000007945 */ /* 0x000fe20003800200 */
[----:B------:R-:W-:-:S11]  /*1600*/  ISETP.GT.U32.AND P2, PT, R2, 0x1f, PT ;  /* 0x0000001f0200780c */ /* 0x000fd60003f44070 */
[----:B------:R-:W-:Y:S05]  /*1610*/  @P1 BRA `(.L_x_62) ;  /* 0x00000000003c1947 */ /* 0x000fea0003800000 */
[----:B01234-:R-:W0:Y:S01]  /*1620*/  LDC.64 R6, c[0x0][0x398] ;  /* 0x0000e600ff067b82 */ /* 0x01fe220000000a00 */
        /* <DEDUP_REMOVED lines=14> */
.L_x_62:
[----:B------:R-:W-:Y:S05]  /*1710*/  BSYNC.RECONVERGENT B0 ;  /* 0x0000000000007941 */ /* 0x000fea0003800200 */
.L_x_61:
[----:B------:R-:W-:Y:S05]  /*1720*/  @P2 EXIT ;  /* 0x000000000000294d */ /* 0x000fea0003800000 */
[----:B------:R-:W-:-:S13]  /*1730*/  ISETP.GE.OR P0, PT, R33, UR5, P0 ;  /* 0x0000000521007c0c */ /* 0x000fda0008706670 */
[----:B------:R-:W-:Y:S05]  /*1740*/  @P0 EXIT ;  /* 0x000000000000094d */ /* 0x000fea0003800000 */
[----:B01234-:R-:W0:Y:S01]  /*1750*/  LDC.64 R6, c[0x0][0x398] ;  /* 0x0000e600ff067b82 */ /* 0x01fe220000000a00 */
[----:B------:R-:W-:Y:S01]  /*1760*/  IMAD R33, R33, 0x78, R0 ;  /* 0x0000007821217824 */ /* 0x000fe200078e0200 */
[----:B------:R-:W1:Y:S04]  /*1770*/  LDS R3, [R3+0x380] ;  /* 0x0003800003037984 */ /* 0x000e680000000800 */
[----:B------:R-:W1:Y:S02]  /*1780*/  LDG.E.CONSTANT R0, desc[UR6][R4.64] ;  /* 0x0000000604007981 */ /* 0x000e64000c1e9900 */
[----:B------:R-:W2:Y:S01]  /*1790*/  LDC.64 R8, c[0x0][0x3a0] ;  /* 0x0000e800ff087b82 */ /* 0x000ea20000000a00 */
[----:B0-----:R-:W-:-:S05]  /*17a0*/  IMAD.WIDE.U32 R6, R33, 0x4, R6 ;  /* 0x0000000421067825 */ /* 0x001fca00078e0006 */
[----:B------:R-:W3:Y:S01]  /*17b0*/  LDG.E R11, desc[UR6][R6.64] ;  /* 0x00000006060b7981 */ /* 0x000ee2000c1e1900 */
[----:B--2---:R-:W-:-:S04]  /*17c0*/  IMAD.WIDE.U32 R8, R33, 0x4, R8 ;  /* 0x0000000421087825 */ /* 0x004fc800078e0008 */
[----:B-1----:R-:W-:-:S04]  /*17d0*/  FADD R0, R0, R3 ;  /* 0x0000000300007221 */ /* 0x002fc80000000000 */
[----:B---3--:R-:W-:-:S05]  /*17e0*/  FADD R0, R0, R11 ;  /* 0x0000000b00007221 */ /* 0x008fca0000000000 */
[----:B------:R-:W-:-:S05]  /*17f0*/  FSET.BF.GE.AND R11, R0, 1, PT ;  /* 0x3f800000000b780a */ /* 0x000fca0003806000 */
[----:B------:R-:W-:-:S04]  /*1800*/  FADD R13, -R11, 1 ;  /* 0x3f8000000b0d7421 */ /* 0x000fc80000000100 */
[----:B------:R-:W-:Y:S01]  /*1810*/  FMUL R13, R0, R13 ;  /* 0x0000000d000d7220 */ /* 0x000fe20000400000 */
[----:B------:R-:W-:Y:S04]  /*1820*/  STG.E desc[UR6][R8.64], R11 ;  /* 0x0000000b08007986 */ /* 0x000fe8000c101906 */
[----:B------:R-:W-:Y:S01]  /*1830*/  STG.E desc[UR6][R6.64], R13 ;  /* 0x0000000d06007986 */ /* 0x000fe2000c101906 */
[----:B------:R-:W-:Y:S05]  /*1840*/  EXIT ;  /* 0x000000000000794d */ /* 0x000fea0003800000 */
.L_x_63:
        /* <DEDUP_REMOVED lines=11> */
.L_x_97:


//--------------------- .text._Z28linear_accumulate_fc3_kernelPKfS0_S0_Pfi --------------------------
	.section	.text._Z28linear_accumulate_fc3_kernelPKfS0_S0_Pfi,"ax",@progbits
	.align	128
        .global         _Z28linear_accumulate_fc3_kernelPKfS0_S0_Pfi
        .type           _Z28linear_accumulate_fc3_kernelPKfS0_S0_Pfi,@function
        .size           _Z28linear_accumulate_fc3_kernelPKfS0_S0_Pfi,(.L_x_95 - _Z28linear_accumulate_fc3_kernelPKfS0_S0_Pfi)
        .other          _Z28linear_accumulate_fc3_kernelPKfS0_S0_Pfi,@"STO_CUDA_ENTRY STV_DEFAULT"
_Z28linear_accumulate_fc3_kernelPKfS0_S0_Pfi:
.text._Z28linear_accumulate_fc3_kernelPKfS0_S0_Pfi:
[----:B------:R-:W-:Y:S01]  /*0000*/  LDC R1, c[0x0][0x37c] ;  /* 0x0000df00ff017b82 */ /* 0x000fe20000000800 */
[----:B------:R-:W0:Y:S01]  /*0010*/  S2R R2, SR_CTAID.Y ;  /* 0x0000000000027919 */ /* 0x000e220000002600 */
[----:B------:R-:W0:Y:S02]  /*0020*/  LDCU UR4, c[0x0][0x3a0] ;  /* 0x00007400ff0477ac */ /* 0x000e240008000800 */
[----:B0-----:R-:W-:-:S13]  /*0030*/  ISETP.GE.AND P0, PT, R2, UR4, PT ;  /* 0x0000000402007c0c */ /* 0x001fda000bf06270 */
[----:B------:R-:W-:Y:S05]  /*0040*/  @P0 EXIT ;  /* 0x000000000000094d */ /* 0x000fea0003800000 */
[----:B------:R-:W0:Y:S01]  /*0050*/  S2R R0, SR_TID.X ;  /* 0x0000000000007919 */ /* 0x000e220000002100 */
[----:B------:R-:W1:Y:S02]  /*0060*/  LDC R16, c[0x0][0x360] ;  /* 0x0000d800ff107b82 */ /* 0x000e640000000800 */
[----:B-1----:R-:W-:Y:S02]  /*0070*/  LOP3.LUT R4, R16, 0xff, RZ, 0xc0, !PT ;  /* 0x000000ff10047812 */ /* 0x002fe400078ec0ff */
[----:B0-----:R-:W-:-:S04]  /*0080*/  IADD3 R3, PT, PT, R0, R16, RZ ;  /* 0x0000001000037210 */ /* 0x001fc80007ffe0ff */
[----:B------:R-:W-:-:S04]  /*0090*/  IADD3 R3, PT, PT, RZ, -R3, RZ ;  /* 0x80000003ff037210 */ /* 0x000fc80007ffe0ff */
[----:B------:R-:W-:-:S04]  /*00a0*/  PRMT R3, R3, 0x7710, RZ ;  /* 0x0000771003037816 */ /* 0x000fc800000000ff */
[----:B------:R-:W-:-:S04]  /*00b0*/  IADD3 R3, PT, PT, R3, 0x53, RZ ;  /* 0x0000005303037810 */ /* 0x000fc80007ffe0ff */
[----:B------:R-:W-:Y:S02]  /*00c0*/  LOP3.LUT R3, R3, 0xff, RZ, 0xc0, !PT ;  /* 0x000000ff03037812 */ /* 0x000fe400078ec0ff */
[----:B------:R-:W-:-:S07]  /*00d0*/  MOV R9, 0xf0 ;  /* 0x000000f000097802 */ /* 0x000fce0000000f00 */
[----:B------:R-:W-:Y:S05]  /*00e0*/  CALL.REL.NOINC `($__internal_0_$__cuda_sm20_div_u16) ;  /* 0x0000000c00347944 */ /* 0x000fea0003c00000 */
[C---:B------:R-:W-:Y:S01]  /*00f0*/  LOP3.LUT R13, R8.reuse, 0x3, RZ, 0xc0, !PT ;  /* 0x00000003080d7812 */ /* 0x040fe200078ec0ff */
[----:B------:R-:W0:Y:S01]  /*0100*/  LDCU.64 UR6, c[0x0][0x358] ;  /* 0x00006b00ff0677ac */ /* 0x000e220008000a00 */
[----:B------:R-:W-:Y:S01]  /*0110*/  LOP3.LUT R3, R8, 0xffff, RZ, 0xc0, !PT ;  /* 0x0000ffff08037812 */ /* 0x000fe200078ec0ff */
[----:B------:R-:W-:Y:S01]  /*0120*/  BSSY.RECONVERGENT B0, `(.L_x_64) ;  /* 0x0000016000007945 */ /* 0x000fe20003800200 */
[----:B------:R-:W-:Y:S02]  /*0130*/  ISETP.NE.AND P2, PT, R13, 0x2, PT ;  /* 0x000000020d00780c */ /* 0x000fe40003f45270 */
[----:B------:R-:W-:Y:S02]  /*0140*/  ISETP.GE.U32.AND P1, PT, R3, 0x2, PT ;  /* 0x000000020300780c */ /* 0x000fe40003f26070 */
[----:B------:R-:W-:Y:S02]  /*0150*/  ISETP.GT.U32.AND P0, PT, R0, 0x9, PT ;  /* 0x000000090000780c */ /* 0x000fe40003f04070 */
[----:B------:R-:W-:-:S07]  /*0160*/  MOV R3, R0 ;  /* 0x0000000000037202 */ /* 0x000fce0000000f00 */
[----:B------:R-:W-:Y:S05]  /*0170*/  @!P2 BRA `(.L_x_65) ;  /* 0x000000000040a947 */ /* 0x000fea0003800000 */
[----:B------:R-:W1:Y:S01]  /*0180*/  S2R R10, SR_CgaCtaId ;  /* 0x00000000000a7919 */ /* 0x000e620000008800 */
[----:B------:R-:W2:Y:S01]  /*0190*/  LDC.64 R6, c[0x0][0x380] ;  /* 0x0000e000ff067b82 */ /* 0x000ea20000000a00 */
[----:B------:R-:W-:Y:S01]  /*01a0*/  MOV R3, 0x400 ;  /* 0x0000040000037802 */ /* 0x000fe20000000f00 */
[----:B------:R-:W-:-:S03]  /*01b0*/  HFMA2 R8, -RZ, RZ, 0, 0 ;  /* 0x00000000ff087431 */ /* 0x000fc600000001ff */
[----:B-1----:R-:W-:Y:S02]  /*01c0*/  LEA R10, R10, R3, 0x18 ;  /* 0x000000030a0a7211 */ /* 0x002fe400078ec0ff */
[----:B------:R-:W-:-:S07]  /*01d0*/  MOV R3, R0 ;  /* 0x0000000000037202 */ /* 0x000fce0000000f00 */
.L_x_66:
[----:B------:R-:W-:-:S04]  /*01e0*/  IMAD R5, R2, 0x54, R3 ;  /* 0x0000005402057824 */ /* 0x000fc800078e0203 */
[----:B-12---:R-:W-:-:S06]  /*01f0*/  IMAD.WIDE.U32 R4, R5, 0x4, R6 ;  /* 0x0000000405047825 */ /* 0x006fcc00078e0006 */
[----:B0-----:R-:W2:Y:S01]  /*0200*/  LDG.E.CONSTANT R4, desc[UR6][R4.64] ;  /* 0x0000000604047981 */ /* 0x001ea2000c1e9900 */
[----:B------:R-:W-:Y:S02]  /*0210*/  LEA R9, R3, R10, 0x2 ;  /* 0x0000000a03097211 */ /* 0x000fe400078e10ff */
[----:B------:R-:W-:Y:S02]  /*0220*/  IADD3 R8, PT, PT, R8, 0x1, RZ ;  /* 0x0000000108087810 */ /* 0x000fe40007ffe0ff */
[----:B------:R-:W-:Y:S02]  /*0230*/  IADD3 R3, PT, PT, R16, R3, RZ ;  /* 0x0000000310037210 */ /* 0x000fe40007ffe0ff */
[----:B------:R-:W-:-:S04]  /*0240*/  LOP3.LUT R11, R8, R13, RZ, 0x3c, !PT ;  /* 0x0000000d080b7212 */ /* 0x000fc800078e3cff */
[----:B------:R-:W-:Y:S01]  /*0250*/  ISETP.NE.AND P2, PT, R11, 0x2, PT ;  /* 0x000000020b00780c */ /* 0x000fe20003f45270 */
[----:B--2---:R1:W-:-:S12]  /*0260*/  STS [R9], R4 ;  /* 0x0000000409007388 */ /* 0x0043d80000000800 */
[----:B------:R-:W-:Y:S05]  /*0270*/  @P2 BRA `(.L_x_66) ;  /* 0xfffffffc00d82947 */ /* 0x000fea000383ffff */
.L_x_65:
[----:B0-----:R-:W-:Y:S05]  /*0280*/  BSYNC.RECONVERGENT B0 ;  /* 0x0000000000007941 */ /* 0x001fea0003800200 */
.L_x_64:
[----:B------:R-:W-:Y:S04]  /*0290*/  BSSY.RECONVERGENT B0, `(.L_x_67) ;  /* 0x0000022000007945 */ /* 0x000fe80003800200 */
[----:B------:R-:W-:Y:S05]  /*02a0*/  @!P1 BRA `(.L_x_68) ;  /* 0x0000000000809947 */ /* 0x000fea0003800000 */
[----:B------:R-:W0:Y:S01]  /*02b0*/  S2UR UR5, SR_CgaCtaId ;  /* 0x00000000000579c3 */ /* 0x000e220000008800 */
[----:B------:R-:W-:Y:S01]  /*02c0*/  UMOV UR4, 0x400 ;  /* 0x0000040000047882 */ /* 0x000fe20000000000 */
[----:B------:R-:W-:-:S04]  /*02d0*/  IMAD R15, R2, 0x54, R3 ;  /* 0x00000054020f7824 */ /* 0x000fc800078e0203 */
[C---:B------:R-:W-:Y:S01]  /*02e0*/  IMAD R21, R16.reuse, 0x3, R15 ;  /* 0x0000000310157824 */ /* 0x040fe200078e020f */
[----:B------:R-:W-:Y:S01]  /*02f0*/  IADD3 R17, PT, PT, R15, R16, RZ ;  /* 0x000000100f117210 */ /* 0x000fe20007ffe0ff */
[----:B------:R-:W2:Y:S01]  /*0300*/  LDC.64 R12, c[0x0][0x380] ;  /* 0x0000e000ff0c7b82 */ /* 0x000ea20000000a00 */
[----:B------:R-:W-:Y:S01]  /*0310*/  LEA R19, R16, R15, 0x1 ;  /* 0x0000000f10137211 */ /* 0x000fe200078e08ff */
[----:B0-----:R-:W-:-:S06]  /*0320*/  ULEA UR4, UR5, UR4, 0x18 ;  /* 0x0000000405047291 */ /* 0x001fcc000f8ec0ff */
[----:B------:R-:W-:-:S07]  /*0330*/  LEA R14, R3, UR4, 0x2 ;  /* 0x00000004030e7c11 */ /* 0x000fce000f8e10ff */
.L_x_69:
[----:B-12---:R-:W-:-:S04]  /*0340*/  IMAD.WIDE.U32 R4, R15, 0x4, R12 ;  /* 0x000000040f047825 */ /* 0x006fc800078e000c */
[--C-:B---3--:R-:W-:Y:S02]  /*0350*/  IMAD.WIDE.U32 R6, R17, 0x4, R12.reuse ;  /* 0x0000000411067825 */ /* 0x108fe400078e000c */
[----:B------:R-:W2:Y:S02]  /*0360*/  LDG.E.CONSTANT R5, desc[UR6][R4.64] ;  /* 0x0000000604057981 */ /* 0x000ea4000c1e9900 */
[--C-:B------:R-:W-:Y:S02]  /*0370*/  IMAD.WIDE.U32 R8, R19, 0x4, R12.reuse ;  /* 0x0000000413087825 */ /* 0x100fe400078e000c */
[----:B------:R-:W3:Y:S02]  /*0380*/  LDG.E.CONSTANT R6, desc[UR6][R6.64] ;  /* 0x0000000606067981 */ /* 0x000ee4000c1e9900 */
[----:B------:R-:W-:Y:S02]  /*0390*/  IMAD.WIDE.U32 R10, R21, 0x4, R12 ;  /* 0x00000004150a7825 */ /* 0x000fe400078e000c */
[----:B------:R-:W4:Y:S04]  /*03a0*/  LDG.E.CONSTANT R8, desc[UR6][R8.64] ;  /* 0x0000000608087981 */ /* 0x000f28000c1e9900 */
[----:B------:R-:W5:Y:S01]  /*03b0*/  LDG.E.CONSTANT R10, desc[UR6][R10.64] ;  /* 0x000000060a0a7981 */ /* 0x000f62000c1e9900 */
[CC--:B------:R-:W-:Y:S01]  /*03c0*/  LEA R23, R16.reuse, R14.reuse, 0x2 ;  /* 0x0000000e10177211 */ /* 0x0c0fe200078e10ff */
[C---:B------:R-:W-:Y:S01]  /*03d0*/  IMAD R27, R16.reuse, 0xc, R14 ;  /* 0x0000000c101b7824 */ /* 0x040fe200078e020e */
[----:B------:R-:W-:-:S02]  /*03e0*/  LEA R25, R16, R14, 0x3 ;  /* 0x0000000e10197211 */ /* 0x000fc400078e18ff */
[----:B------:R-:W-:-:S04]  /*03f0*/  LEA R3, R16, R3, 0x2 ;  /* 0x0000000310037211 */ /* 0x000fc800078e10ff */
[----:B------:R-:W-:Y:S02]  /*0400*/  ISETP.GE.U32.AND P1, PT, R3, 0x54, PT ;  /* 0x000000540300780c */ /* 0x000fe40003f26070 */
[C---:B------:R-:W-:Y:S02]  /*0410*/  LEA R17, R16.reuse, R17, 0x2 ;  /* 0x0000001110117211 */ /* 0x040fe400078e10ff */
[C---:B------:R-:W-:Y:S02]  /*0420*/  LEA R19, R16.reuse, R19, 0x2 ;  /* 0x0000001310137211 */ /* 0x040fe400078e10ff */
[C---:B------:R-:W-:Y:S02]  /*0430*/  LEA R21, R16.reuse, R21, 0x2 ;  /* 0x0000001510157211 */ /* 0x040fe400078e10ff */
[C---:B------:R-:W-:Y:S01]  /*0440*/  LEA R15, R16.reuse, R15, 0x2 ;  /* 0x0000000f100f7211 */ /* 0x040fe200078e10ff */
[----:B--2---:R0:W-:Y:S04]  /*0450*/  STS [R14], R5 ;  /* 0x000000050e007388 */ /* 0x0041e80000000800 */
[----:B---3--:R3:W-:Y:S04]  /*0460*/  STS [R23], R6 ;  /* 0x0000000617007388 */ /* 0x0087e80000000800 */
[----:B----4-:R3:W-:Y:S04]  /*0470*/  STS [R25], R8 ;  /* 0x0000000819007388 */ /* 0x0107e80000000800 */
[----:B-----5:R3:W-:Y:S01]  /*0480*/  STS [R27], R10 ;  /* 0x0000000a1b007388 */ /* 0x0207e20000000800 */
[----:B0-----:R-:W-:Y:S01]  /*0490*/  LEA R14, R16, R14, 0x4 ;  /* 0x0000000e100e7211 */ /* 0x001fe200078e20ff */
[----:B------:R-:W-:Y:S06]  /*04a0*/  @!P1 BRA `(.L_x_69) ;  /* 0xfffffffc00a49947 */ /* 0x000fec000383ffff */
.L_x_68:
[----:B------:R-:W-:Y:S05]  /*04b0*/  BSYNC.RECONVERGENT B0 ;  /* 0x0000000000007941 */ /* 0x000fea0003800200 */
.L_x_67:
[----:B------:R-:W-:Y:S06]  /*04c0*/  BAR.SYNC.DEFER_BLOCKING 0x0 ;  /* 0x0000000000007b1d */ /* 0x000fec0000010000 */
[----:B------:R-:W-:Y:S05]  /*04d0*/  @P0 EXIT ;  /* 0x000000000000094d */ /* 0x000fea0003800000 */
[----:B------:R-:W0:Y:S01]  /*04e0*/  LDC.64 R12, c[0x0][0x390] ;  /* 0x0000e400ff0c7b82 */ /* 0x000e220000000a00 */
[----:B------:R-:W-:-:S07]  /*04f0*/  IMAD R3, R0, 0x54, RZ ;  /* 0x0000005400037824 */ /* 0x000fce00078e02ff */
[----:B------:R-:W2:Y:S08]  /*0500*/  LDC.64 R56, c[0x0][0x388] ;  /* 0x0000e200ff387b82 */ /* 0x000eb00000000a00 */
[----:B------:R-:W4:Y:S01]  /*0510*/  S2UR UR5, SR_CgaCtaId ;  /* 0x00000000000579c3 */ /* 0x000f220000008800 */
[----:B0-----:R-:W-:Y:S01]  /*0520*/  IMAD.WIDE.U32 R12, R0, 0x4, R12 ;  /* 0x00000004000c7825 */ /* 0x001fe200078e000c */
[----:B------:R-:W-:-:S06]  /*0530*/  UMOV UR4, 0x400 ;  /* 0x0000040000047882 */ /* 0x000fcc0000000000 */
[----:B------:R-:W0:Y:S01]  /*0540*/  LDC.64 R58, c[0x0][0x398] ;  /* 0x0000e600ff3a7b82 */ /* 0x000e220000000a00 */
[----:B------:R-:W5:Y:S01]  /*0550*/  LDG.E.CONSTANT R13, desc[UR6][R12.64] ;  /* 0x000000060c0d7981 */ /* 0x000f62000c1e9900 */
[----:B--2---:R-:W-:-:S05]  /*0560*/  IMAD.WIDE.U32 R56, R3, 0x4, R56 ;  /* 0x0000000403387825 */ /* 0x004fca00078e0038 */
[----:B------:R-:W5:Y:S04]  /*0570*/  LDG.E.128.CONSTANT R16, desc[UR6][R56.64] ;  /* 0x0000000638107981 */ /* 0x000f68000c1e9d00 */
[----:B---3--:R-:W2:Y:S04]  /*0580*/  LDG.E.128.CONSTANT R20, desc[UR6][R56.64+0x10] ;  /* 0x0000100638147981 */ /* 0x008ea8000c1e9d00 */
[----:B------:R-:W3:Y:S04]  /*0590*/  LDG.E.128.CONSTANT R24, desc[UR6][R56.64+0x20] ;  /* 0x0000200638187981 */ /* 0x000ee8000c1e9d00 */
[----:B------:R-:W3:Y:S04]  /*05a0*/  LDG.E.128.CONSTANT R28, desc[UR6][R56.64+0x30] ;  /* 0x00003006381c7981 */ /* 0x000ee8000c1e9d00 */
[----:B------:R-:W3:Y:S04]  /*05b0*/  LDG.E.128.CONSTANT R32, desc[UR6][R56.64+0x40] ;  /* 0x0000400638207981 */ /* 0x000ee8000c1e9d00 */
[----:B------:R-:W3:Y:S04]  /*05c0*/  LDG.E.128.CONSTANT R36, desc[UR6][R56.64+0x50] ;  /* 0x0000500638247981 */ /* 0x000ee8000c1e9d00 */
[----:B-1----:R-:W3:Y:S04]  /*05d0*/  LDG.E.128.CONSTANT R4, desc[UR6][R56.64+0x60] ;  /* 0x0000600638047981 */ /* 0x002ee8000c1e9d00 */
[----:B------:R-:W3:Y:S04]  /*05e0*/  LDG.E.128.CONSTANT R48, desc[UR6][R56.64+0x70] ;  /* 0x0000700638307981 */ /* 0x000ee8000c1e9d00 */
[----:B------:R-:W3:Y:S01]  /*05f0*/  LDG.E.128.CONSTANT R8, desc[UR6][R56.64+0x80] ;  /* 0x0000800638087981 */ /* 0x000ee2000c1e9d00 */
[----:B----4-:R-:W-:-:S03]  /*0600*/  ULEA UR4, UR5, UR4, 0x18 ;  /* 0x0000000405047291 */ /* 0x010fc6000f8ec0ff */
[----:B------:R-:W4:Y:S06]  /*0610*/  LDG.E.128.CONSTANT R60, desc[UR6][R56.64+0x90] ;  /* 0x00009006383c7981 */ /* 0x000f2c000c1e9d00 */
[----:B------:R-:W5:Y:S04]  /*0620*/  LDS.128 R44, [UR4] ;  /* 0x00000004ff2c7984 */ /* 0x000f680008000c00 */
[----:B------:R-:W2:Y:S04]  /*0630*/  LDS.128 R52, [UR4+0x10] ;  /* 0x00001004ff347984 */ /* 0x000ea80008000c00 */
[----:B------:R-:W3:Y:S01]  /*0640*/  LDS.128 R40, [UR4+0x20] ;  /* 0x00002004ff287984 */ /* 0x000ee20008000c00 */
[----:B------:R-:W-:-:S04]  /*0650*/  IMAD R3, R2, 0xa, R0 ;  /* 0x0000000a02037824 */ /* 0x000fc800078e0200 */
[----:B0-----:R-:W-:-:S05]  /*0660*/  IMAD.WIDE.U32 R2, R3, 0x4, R58 ;  /* 0x0000000403027825 */ /* 0x001fca00078e003a */
[----:B------:R-:W4:Y:S01]  /*0670*/  LDG.E R0, desc[UR6][R2.64] ;  /* 0x0000000602007981 */ /* 0x000f22000c1e1900 */
[----:B-----5:R-:W-:-:S03]  /*0680*/  FFMA R16, R16, R44, R13 ;  /* 0x0000002c10107223 */ /* 0x020fc6000000000d */
[----:B------:R-:W5:Y:S01]  /*0690*/  LDG.E.128.CONSTANT R12, desc[UR6][R56.64+0xa0] ;  /* 0x0000a006380c7981 */ /* 0x000f62000c1e9d00 */
[----:B------:R-:W-:-:S04]  /*06a0*/  FFMA R17, R17, R45, R16 ;  /* 0x0000002d11117223 */ /* 0x000fc80000000010 */
[----:B------:R-:W-:-:S04]  /*06b0*/  FFMA R18, R18, R46, R17 ;  /* 0x0000002e12127223 */ /* 0x000fc80000000011 */
[----:B------:R-:W-:Y:S02]  /*06c0*/  FFMA R19, R19, R47, R18 ;  /* 0x0000002f13137223 */ /* 0x000fe40000000012 */
[----:B------:R-:W0:Y:S02]  /*06d0*/  LDS.128 R44, [UR4+0x30] ;  /* 0x00003004ff2c7984 */ /* 0x000e240008000c00 */
[----:B--2---:R-:W-:Y:S02]  /*06e0*/  FFMA R20, R20, R52, R19 ;  /* 0x0000003414147223 */ /* 0x004fe40000000013 */
[----:B------:R-:W2:Y:S02]  /*06f0*/  LDG.E.128.CONSTANT R16, desc[UR6][R56.64+0xb0] ;  /* 0x0000b00638107981 */ /* 0x000ea4000c1e9d00 */
[----:B------:R-:W-:-:S04]  /*0700*/  FFMA R21, R21, R53, R20 ;  /* 0x0000003515157223 */ /* 0x000fc80000000014 */
[----:B------:R-:W-:-:S04]  /*0710*/  FFMA R22, R22, R54, R21 ;  /* 0x0000003616167223 */ /* 0x000fc80000000015 */
[----:B------:R-:W-:Y:S02]  /*0720*/  FFMA R23, R23, R55, R22 ;  /* 0x0000003717177223 */ /* 0x000fe40000000016 */
[----:B------:R-:W1:Y:S02]  /*0730*/  LDS.128 R52, [UR4+0x40] ;  /* 0x00004004ff347984 */ /* 0x000e640008000c00 */
[----:B---3--:R-:W-:Y:S02]  /*0740*/  FFMA R24, R24, R40, R23 ;  /* 0x0000002818187223 */ /* 0x008fe40000000017 */
[----:B------:R-:W3:Y:S02]  /*0750*/  LDG.E.128.CONSTANT R20, desc[UR6][R56.64+0xc0] ;  /* 0x0000c00638147981 */ /* 0x000ee4000c1e9d00 */
[----:B------:R-:W-:-:S04]  /*0760*/  FFMA R25, R25, R41, R24 ;  /* 0x0000002919197223 */ /* 0x000fc80000000018 */
[----:B------:R-:W-:-:S04]  /*0770*/  FFMA R26, R26, R42, R25 ;  /* 0x0000002a1a1a7223 */ /* 0x000fc80000000019 */
[----:B------:R-:W-:Y:S02]  /*0780*/  FFMA R27, R27, R43, R26 ;  /* 0x0000002b1b1b7223 */ /* 0x000fe4000000001a */
[----:B------:R-:W4:Y:S02]  /*0790*/  LDS.128 R40, [UR4+0x50] ;  /* 0x00005004ff287984 */ /* 0x000f240008000c00 */
[----:B0-----:R-:W-:Y:S02]  /*07a0*/  FFMA R28, R28, R44, R27 ;  /* 0x0000002c1c1c7223 */ /* 0x001fe4000000001b */
[----:B------:R-:W3:Y:S02]  /*07b0*/  LDG.E.128.CONSTANT R24, desc[UR6][R56.64+0xd0] ;  /* 0x0000d00638187981 */ /* 0x000ee4000c1e9d00 */
[----:B------:R-:W-:-:S04]  /*07c0*/  FFMA R29, R29, R45, R28 ;  /* 0x0000002d1d1d7223 */ /* 0x000fc8000000001c */
[----:B------:R-:W-:-:S04]  /*07d0*/  FFMA R30, R30, R46, R29 ;  /* 0x0000002e1e1e7223 */ /* 0x000fc8000000001d */
[----:B------:R-:W-:Y:S02]  /*07e0*/  FFMA R31, R31, R47, R30 ;  /* 0x0000002f1f1f7223 */ /* 0x000fe4000000001e */
[----:B------:R-:W0:Y:S02]  /*07f0*/  LDS.128 R44, [UR4+0x60] ;  /* 0x00006004ff2c7984 */ /* 0x000e240008000c00 */
[----:B-1----:R-:W-:Y:S02]  /*0800*/  FFMA R32, R32, R52, R31 ;  /* 0x0000003420207223 */ /* 0x002fe4000000001f */
[----:B------:R-:W3:Y:S02]  /*0810*/  LDG.E.128.CONSTANT R28, desc[UR6][R56.64+0xe0] ;  /* 0x0000e006381c7981 */ /* 0x000ee4000c1e9d00 */
[----:B------:R-:W-:-:S04]  /*0820*/  FFMA R33, R33, R53, R32 ;  /* 0x0000003521217223 */ /* 0x000fc80000000020 */
[----:B------:R-:W-:-:S04]  /*0830*/  FFMA R34, R34, R54, R33 ;  /* 0x0000003622227223 */ /* 0x000fc80000000021 */
[----:B------:R-:W-:Y:S02]  /*0840*/  FFMA R35, R35, R55, R34 ;  /* 0x0000003723237223 */ /* 0x000fe40000000022 */
[----:B------:R-:W1:Y:S02]  /*0850*/  LDS.128 R52, [UR4+0x70] ;  /* 0x00007004ff347984 */ /* 0x000e640008000c00 */
[----:B----4-:R-:W-:Y:S02]  /*0860*/  FFMA R36, R36, R40, R35 ;  /* 0x0000002824247223 */ /* 0x010fe40000000023 */
[----:B------:R-:W4:Y:S02]  /*0870*/  LDG.E.128.CONSTANT R32, desc[UR6][R56.64+0xf0] ;  /* 0x0000f00638207981 */ /* 0x000f24000c1e9d00 */
[----:B------:R-:W-:-:S04]  /*0880*/  FFMA R37, R37, R41, R36 ;  /* 0x0000002925257223 */ /* 0x000fc80000000024 */
[----:B------:R-:W-:-:S04]  /*0890*/  FFMA R38, R38, R42, R37 ;  /* 0x0000002a26267223 */ /* 0x000fc80000000025 */
[----:B------:R-:W-:Y:S02]  /*08a0*/  FFMA R43, R39, R43, R38 ;  /* 0x0000002b272b7223 */ /* 0x000fe40000000026 */
[----:B------:R-:W4:Y:S02]  /*08b0*/  LDG.E.128.CONSTANT R36, desc[UR6][R56.64+0x100] ;  /* 0x0001000638247981 */ /* 0x000f24000c1e9d00 */
[----:B0-----:R-:W-:Y:S02]  /*08c0*/  FFMA R4, R4, R44, R43 ;  /* 0x0000002c04047223 */ /* 0x001fe4000000002b */
[----:B------:R-:W4:Y:S02]  /*08d0*/  LDG.E.128.CONSTANT R40, desc[UR6][R56.64+0x110] ;  /* 0x0001100638287981 */ /* 0x000f24000c1e9d00 */
[----:B------:R-:W-:-:S04]  /*08e0*/  FFMA R5, R5, R45, R4 ;  /* 0x0000002d05057223 */ /* 0x000fc80000000004 */
[----:B------:R-:W-:-:S04]  /*08f0*/  FFMA R6, R6, R46, R5 ;  /* 0x0000002e06067223 */ /* 0x000fc80000000005 */
[----:B------:R-:W-:Y:S02]  /*0900*/  FFMA R47, R7, R47, R6 ;  /* 0x0000002f072f7223 */ /* 0x000fe40000000006 */
[----:B------:R-:W0:Y:S02]  /*0910*/  LDS.128 R4, [UR4+0x80] ;  /* 0x00008004ff047984 */ /* 0x000e240008000c00 */
[----:B-1----:R-:W-:Y:S02]  /*0920*/  FFMA R48, R48, R52, R47 ;  /* 0x0000003430307223 */ /* 0x002fe4000000002f */
[----:B------:R-:W4:Y:S02]  /*0930*/  LDG.E.128.CONSTANT R44, desc[UR6][R56.64+0x120] ;  /* 0x00012006382c7981 */ /* 0x000f24000c1e9d00 */
[----:B------:R-:W-:-:S04]  /*0940*/  FFMA R49, R49, R53, R48 ;  /* 0x0000003531317223 */ /* 0x000fc80000000030 */
[----:B------:R-:W-:-:S04]  /*0950*/  FFMA R50, R50, R54, R49 ;  /* 0x0000003632327223 */ /* 0x000fc80000000031 */
[----:B------:R-:W-:Y:S02]  /*0960*/  FFMA R55, R51, R55, R50 ;  /* 0x0000003733377223 */ /* 0x000fe40000000032 */
[----:B------:R-:W4:Y:S02]  /*0970*/  LDG.E.128.CONSTANT R48, desc[UR6][R56.64+0x130] ;  /* 0x0001300638307981 */ /* 0x000f24000c1e9d00 */
[----:B0-----:R-:W-:Y:S02]  /*0980*/  FFMA R4, R8, R4, R55 ;  /* 0x0000000408047223 */ /* 0x001fe40000000037 */
[----:B------:R0:W4:Y:S02]  /*0990*/  LDG.E.128.CONSTANT R52, desc[UR6][R56.64+0x140] ;  /* 0x0001400638347981 */ /* 0x000124000c1e9d00 */
[----:B------:R-:W-:Y:S02]  /*09a0*/  FFMA R5, R9, R5, R4 ;  /* 0x0000000509057223 */ /* 0x000fe40000000004 */
[----:B0-----:R-:W0:Y:S02]  /*09b0*/  LDS.128 R56, [UR4+0x90] ;  /* 0x00009004ff387984 */ /* 0x001e240008000c00 */
[----:B------:R-:W-:-:S04]  /*09c0*/  FFMA R6, R10, R6, R5 ;  /* 0x000000060a067223 */ /* 0x000fc80000000005 */
[----:B------:R-:W-:Y:S02]  /*09d0*/  FFMA R7, R11, R7, R6 ;  /* 0x000000070b077223 */ /* 0x000fe40000000006 */
[----:B------:R-:W5:Y:S02]  /*09e0*/  LDS.128 R8, [UR4+0xa0] ;  /* 0x0000a004ff087984 */ /* 0x000f640008000c00 */
[----:B0-----:R-:W-:Y:S02]  /*09f0*/  FFMA R60, R60, R56, R7 ;  /* 0x000000383c3c7223 */ /* 0x001fe40000000007 */
[----:B------:R-:W2:Y:S02]  /*0a00*/  LDS.128 R4, [UR4+0xb0] ;  /* 0x0000b004ff047984 */ /* 0x000ea40008000c00 */
[----:B------:R-:W-:-:S04]  /*0a10*/  FFMA R61, R61, R57, R60 ;  /* 0x000000393d3d7223 */ /* 0x000fc8000000003c */
[----:B------:R-:W-:-:S04]  /*0a20*/  FFMA R58, R62, R58, R61 ;  /* 0x0000003a3e3a7223 */ /* 0x000fc8000000003d */
[----:B------:R-:W-:-:S04]  /*0a30*/  FFMA R59, R63, R59, R58 ;  /* 0x0000003b3f3b7223 */ /* 0x000fc8000000003a */
[----:B-----5:R-:W-:Y:S02]  /*0a40*/  FFMA R8, R12, R8, R59 ;  /* 0x000000080c087223 */ /* 0x020fe4000000003b */
[----:B------:R-:W3:Y:S02]  /*0a50*/  LDS.128 R56, [UR4+0xc0] ;  /* 0x0000c004ff387984 */ /* 0x000ee40008000c00 */
[----:B------:R-:W-:-:S04]  /*0a60*/  FFMA R9, R13, R9, R8 ;  /* 0x000000090d097223 */ /* 0x000fc80000000008 */
[----:B------:R-:W-:-:S04]  /*0a70*/  FFMA R10, R14, R10, R9 ;  /* 0x0000000a0e0a7223 */ /* 0x000fc80000000009 */
[----:B------:R-:W-:Y:S02]  /*0a80*/  FFMA R15, R15, R11, R10 ;  /* 0x0000000b0f0f7223 */ /* 0x000fe4000000000a */
[----:B------:R-:W0:Y:S02]  /*0a90*/  LDS.128 R8, [UR4+0xd0] ;  /* 0x0000d004ff087984 */ /* 0x000e240008000c00 */
[----:B--2---:R-:W-:Y:S02]  /*0aa0*/  FFMA R4, R16, R4, R15 ;  /* 0x0000000410047223 */ /* 0x004fe4000000000f */
[----:B------:R-:W1:Y:S02]  /*0ab0*/  LDS.128 R12, [UR4+0xe0] ;  /* 0x0000e004ff0c7984 */ /* 0x000e640008000c00 */
[----:B------:R-:W-:-:S04]  /*0ac0*/  FFMA R5, R17, R5, R4 ;  /* 0x0000000511057223 */ /* 0x000fc80000000004 */
[----:B------:R-:W-:-:S04]  /*0ad0*/  FFMA R6, R18, R6, R5 ;  /* 0x0000000612067223 */ /* 0x000fc80000000005 */
[----:B------:R-:W-:Y:S02]  /*0ae0*/  FFMA R7, R19, R7, R6 ;  /* 0x0000000713077223 */ /* 0x000fe40000000006 */
[----:B------:R-:W-:Y:S02]  /*0af0*/  LDS.128 R16, [UR4+0x100] ;  /* 0x00010004ff107984 */ /* 0x000fe40008000c00 */
[----:B---3--:R-:W-:Y:S02]  /*0b00*/  FFMA R20, R20, R56, R7 ;  /* 0x0000003814147223 */ /* 0x008fe40000000007 */
[----:B------:R-:W4:Y:S02]  /*0b10*/  LDS.128 R4, [UR4+0xf0] ;  /* 0x0000f004ff047984 */ /* 0x000f240008000c00 */
[----:B------:R-:W-:-:S04]  /*0b20*/  FFMA R21, R21, R57, R20 ;  /* 0x0000003915157223 */ /* 0x000fc80000000014 */
[----:B------:R-:W-:-:S04]  /*0b30*/  FFMA R22, R22, R58, R21 ;  /* 0x0000003a16167223 */ /* 0x000fc80000000015 */
[----:B------:R-:W-:-:S04]  /*0b40*/  FFMA R23, R23, R59, R22 ;  /* 0x0000003b17177223 */ /* 0x000fc80000000016 */
[----:B0-----:R-:W-:-:S04]  /*0b50*/  FFMA R8, R24, R8, R23 ;  /* 0x0000000818087223 */ /* 0x001fc80000000017 */
[----:B------:R-:W-:-:S04]  /*0b60*/  FFMA R9, R25, R9, R8 ;  /* 0x0000000919097223 */ /* 0x000fc80000000008 */
[----:B------:R-:W-:-:S04]  /*0b70*/  FFMA R10, R26, R10, R9 ;  /* 0x0000000a1a0a7223 */ /* 0x000fc80000000009 */
[----:B------:R-:W-:-:S04]  /*0b80*/  FFMA R11, R27, R11, R10 ;  /* 0x0000000b1b0b7223 */ /* 0x000fc8000000000a */
[----:B-1----:R-:W-:Y:S02]  /*0b90*/  FFMA R12, R28, R12, R11 ;  /* 0x0000000c1c0c7223 */ /* 0x002fe4000000000b */
[----:B------:R-:W0:Y:S02]  /*0ba0*/  LDS.128 R8, [UR4+0x110] ;  /* 0x00011004ff087984 */ /* 0x000e240008000c00 */
[----:B------:R-:W-:-:S04]  /*0bb0*/  FFMA R13, R29, R13, R12 ;  /* 0x0000000d1d0d7223 */ /* 0x000fc8000000000c */
[----:B------:R-:W-:-:S04]  /*0bc0*/  FFMA R14, R30, R14, R13 ;  /* 0x0000000e1e0e7223 */ /* 0x000fc8000000000d */
[----:B------:R-:W-:-:S04]  /*0bd0*/  FFMA R15, R31, R15, R14 ;  /* 0x0000000f1f0f7223 */ /* 0x000fc8000000000e */
[----:B----4-:R-:W-:Y:S02]  /*0be0*/  FFMA R4, R32, R4, R15 ;  /* 0x0000000420047223 */ /* 0x010fe4000000000f */
[----:B------:R-:W1:Y:S02]  /*0bf0*/  LDS.128 R12, [UR4+0x120] ;  /* 0x00012004ff0c7984 */ /* 0x000e640008000c00 */
[----:B------:R-:W-:-:S04]  /*0c00*/  FFMA R5, R33, R5, R4 ;  /* 0x0000000521057223 */ /* 0x000fc80000000004 */
[----:B------:R-:W-:-:S04]  /*0c10*/  FFMA R6, R34, R6, R5 ;  /* 0x0000000622067223 */ /* 0x000fc80000000005 */
[----:B------:R-:W-:-:S04]  /*0c20*/  FFMA R7, R35, R7, R6 ;  /* 0x0000000723077223 */ /* 0x000fc80000000006 */
[----:B------:R-:W-:Y:S02]  /*0c30*/  FFMA R16, R36, R16, R7 ;  /* 0x0000001024107223 */ /* 0x000fe40000000007 */
[----:B------:R-:W2:Y:S02]  /*0c40*/  LDS.128 R4, [UR4+0x130] ;  /* 0x00013004ff047984 */ /* 0x000ea40008000c00 */
[----:B------:R-:W-:-:S04]  /*0c50*/  FFMA R17, R37, R17, R16 ;  /* 0x0000001125117223 */ /* 0x000fc80000000010 */
[----:B------:R-:W-:-:S04]  /*0c60*/  FFMA R18, R38, R18, R17 ;  /* 0x0000001226127223 */ /* 0x000fc80000000011 */
[----:B------:R-:W-:-:S04]  /*0c70*/  FFMA R19, R39, R19, R18 ;  /* 0x0000001327137223 */ /* 0x000fc80000000012 */
[----:B0-----:R-:W-:Y:S02]  /*0c80*/  FFMA R8, R40, R8, R19 ;  /* 0x0000000828087223 */ /* 0x001fe40000000013 */
[----:B------:R-:W0:Y:S02]  /*0c90*/  LDS.128 R16, [UR4+0x140] ;  /* 0x00014004ff107984 */ /* 0x000e240008000c00 */
[----:B------:R-:W-:-:S04]  /*0ca0*/  FFMA R9, R41, R9, R8 ;  /* 0x0000000929097223 */ /* 0x000fc80000000008 */
[----:B------:R-:W-:-:S04]  /*0cb0*/  FFMA R10, R42, R10, R9 ;  /* 0x0000000a2a0a7223 */ /* 0x000fc80000000009 */
[----:B------:R-:W-:-:S04]  /*0cc0*/  FFMA R11, R43, R11, R10 ;  /* 0x0000000b2b0b7223 */ /* 0x000fc8000000000a */
[----:B-1----:R-:W-:-:S04]  /*0cd0*/  FFMA R12, R44, R12, R11 ;  /* 0x0000000c2c0c7223 */ /* 0x002fc8000000000b */
[----:B------:R-:W-:-:S04]  /*0ce0*/  FFMA R13, R45, R13, R12 ;  /* 0x0000000d2d0d7223 */ /* 0x000fc8000000000c */
[----:B------:R-:W-:-:S04]  /*0cf0*/  FFMA R14, R46, R14, R13 ;  /* 0x0000000e2e0e7223 */ /* 0x000fc8000000000d */
[----:B------:R-:W-:-:S04]  /*0d00*/  FFMA R15, R47, R15, R14 ;  /* 0x0000000f2f0f7223 */ /* 0x000fc8000000000e */
[----:B--2---:R-:W-:-:S04]  /*0d10*/  FFMA R4, R48, R4, R15 ;  /* 0x0000000430047223 */ /* 0x004fc8000000000f */
[----:B------:R-:W-:-:S04]  /*0d20*/  FFMA R5, R49, R5, R4 ;  /* 0x0000000531057223 */ /* 0x000fc80000000004 */
[----:B------:R-:W-:-:S04]  /*0d30*/  FFMA R6, R50, R6, R5 ;  /* 0x0000000632067223 */ /* 0x000fc80000000005 */
[----:B------:R-:W-:-:S04]  /*0d40*/  FFMA R7, R51, R7, R6 ;  /* 0x0000000733077223 */ /* 0x000fc80000000006 */
[----:B0-----:R-:W-:-:S04]  /*0d50*/  FFMA R16, R52, R16, R7 ;  /* 0x0000001034107223 */ /* 0x001fc80000000007 */
[----:B------:R-:W-:-:S04]  /*0d60*/  FFMA R17, R53, R17, R16 ;  /* 0x0000001135117223 */ /* 0x000fc80000000010 */
[----:B------:R-:W-:-:S04]  /*0d70*/  FFMA R18, R54, R18, R17 ;  /* 0x0000001236127223 */ /* 0x000fc80000000011 */
[----:B------:R-:W-:-:S04]  /*0d80*/  FFMA R19, R55, R19, R18 ;  /* 0x0000001337137223 */ /* 0x000fc80000000012 */
[----:B------:R-:W-:-:S05]  /*0d90*/  FADD R19, R19, R0 ;  /* 0x0000000013137221 */ /* 0x000fca0000000000 */
[----:B------:R-:W-:Y:S01]  /*0da0*/  STG.E desc[UR6][R2.64], R19 ;  /* 0x0000001302007986 */ /* 0x000fe2000c101906 */
[----:B------:R-:W-:Y:S05]  /*0db0*/  EXIT ;  /* 0x000000000000794d */ /* 0x000fea0003800000 */
        .weak           $__internal_0_$__cuda_sm20_div_u16
        .type           $__internal_0_$__cuda_sm20_div_u16,@function
        .size           $__internal_0_$__cuda_sm20_div_u16,(.L_x_95 - $__internal_0_$__cuda_sm20_div_u16)
$__internal_0_$__cuda_sm20_div_u16:
[----:B------:R-:W0:Y:S01]  /*0dc0*/  I2F.U16 R5, R4 ;  /* 0x0000000400057306 */ /* 0x000e220000101000 */
[----:B------:R-:W-:-:S07]  /*0dd0*/  HFMA2 R6, -RZ, RZ, 15, 0 ;  /* 0x4b800000ff067431 */ /* 0x000fce00000001ff */
[----:B------:R-:W-:Y:S01]  /*0de0*/  I2F.U16.RZ R3, R3 ;  /* 0x0000000300037306 */ /* 0x000fe2000010d000 */
[C---:B0-----:R-:W-:Y:S02]  /*0df0*/  FSETP.GEU.AND P1, PT, |R5|.reuse, 1.175494350822287508e-38, PT ;  /* 0x008000000500780b */ /* 0x041fe40003f2e200 */
[----:B------:R-:W-:Y:S02]  /*0e00*/  FSETP.GT.AND P0, PT, |R5|, 8.50705917302346158658e+37, PT ;  /* 0x7e8000000500780b */ /* 0x000fe40003f04200 */
[----:B------:R-:W-:-:S04]  /*0e10*/  FSEL R6, R6, 1, !P1 ;  /* 0x3f80000006067808 */ /* 0x000fc80004800000 */
[----:B------:R-:W-:Y:S02]  /*0e20*/  FSEL R6, R6, 0.25, !P0 ;  /* 0x3e80000006067808 */ /* 0x000fe40004000000 */
[----:B------:R-:W-:Y:S02]  /*0e30*/  ISETP.NE.U32.AND P0, PT, R4, RZ, PT ;  /* 0x000000ff0400720c */ /* 0x000fe40003f05070 */
[----:B------:R-:W-:Y:S01]  /*0e40*/  MOV R4, R9 ;  /* 0x0000000900047202 */ /* 0x000fe20000000f00 */
[----:B------:R-:W-:Y:S01]  /*0e50*/  FMUL R7, R5, R6 ;  /* 0x0000000605077220 */ /* 0x000fe20000400000 */
[----:B------:R-:W-:-:S05]  /*0e60*/  HFMA2 R5, -RZ, RZ, 0, 0 ;  /* 0x00000000ff057431 */ /* 0x000fca00000001ff */
[----:B------:R-:W0:Y:S02]  /*0e70*/  MUFU.RCP R7, R7 ;  /* 0x0000000700077308 */ /* 0x000e240000001000 */
[----:B0-----:R-:W-:-:S05]  /*0e80*/  FMUL R6, R6, R7 ;  /* 0x0000000706067220 */ /* 0x001fca0000400000 */
[----:B------:R-:W-:-:S05]  /*0e90*/  IADD3 R6, PT, PT, R6, 0x2, RZ ;  /* 0x0000000206067810 */ /* 0x000fca0007ffe0ff */
[----:B------:R-:W-:-:S06]  /*0ea0*/  FMUL.RZ R6, R3, R6 ;  /* 0x0000000603067220 */ /* 0x000fcc000040c000 */
[----:B------:R-:W0:Y:S02]  /*0eb0*/  F2I.U32.TRUNC.NTZ R6, R6 ;  /* 0x0000000600067305 */ /* 0x000e24000020f000 */
[----:B0-----:R-:W-:Y:S02]  /*0ec0*/  LOP3.LUT R8, R6, 0xffff, RZ, 0xc0, !PT ;  /* 0x0000ffff06087812 */ /* 0x001fe400078ec0ff */
[----:B------:R-:W-:Y:S01]  /*0ed0*/  @!P0 MOV R8, 0xffffffff ;  /* 0xffffffff00088802 */ /* 0x000fe20000000f00 */
[----:B------:R-:W-:Y:S06]  /*0ee0*/  RET.REL.NODEC R4 `(_Z28linear_accumulate_fc3_kernelPKfS0_S0_Pfi) ;  /* 0xfffffff004447950 */ /* 0x000fec0003c3ffff */
.L_x_70:
        /* <DEDUP_REMOVED lines=9> */
.L_x_95:


//--------------------- .text._Z29convert_weights_padded_kernelPKfP6__halfiii --------------------------
	.section	.text._Z29convert_weights_padded_kernelPKfP6__halfiii,"ax",@progbits
	.align	128
        .global         _Z29convert_weights_padded_kernelPKfP6__halfiii
        .type           _Z29convert_weights_padded_kernelPKfP6__halfiii,@function
        .size           _Z29convert_weights_padded_kernelPKfP6__halfiii,(.L_x_99 - _Z29convert_weights_padded_kernelPKfP6__halfiii)
        .other          _Z29convert_weights_padded_kernelPKfP6__halfiii,@"STO_CUDA_ENTRY STV_DEFAULT"
_Z29convert_weights_padded_kernelPKfP6__halfiii:
.text._Z29convert_weights_padded_kernelPKfP6__halfiii:
[----:B------:R-:W-:Y:S01]  /*0000*/  LDC R1, c[0x0][0x37c] ;  /* 0x0000df00ff017b82 */ /* 0x000fe20000000800 */
[----:B------:R-:W0:Y:S07]  /*0010*/  S2R R5, SR_TID.X ;  /* 0x0000000000057919 */ /* 0x000e2e0000002100 */
[----:B------:R-:W0:Y:S08]  /*0020*/  S2UR UR4, SR_CTAID.X ;  /* 0x00000000000479c3 */ /* 0x000e300000002500 */
[----:B------:R-:W0:Y:S08]  /*0030*/  LDC R0, c[0x0][0x360] ;  /* 0x0000d800ff007b82 */ /* 0x000e300000000800 */
[----:B------:R-:W1:Y:S01]  /*0040*/  LDC.64 R2, c[0x0][0x390] ;  /* 0x0000e400ff027b82 */ /* 0x000e620000000a00 */
[----:B0-----:R-:W-:-:S02]  /*0050*/  IMAD R0, R0, UR4, R5 ;  /* 0x0000000400007c24 */ /* 0x001fc4000f8e0205 */
[----:B-1----:R-:W-:-:S05]  /*0060*/  IMAD R5, R3, R2, RZ ;  /* 0x0000000203057224 */ /* 0x002fca00078e02ff */
[----:B------:R-:W-:-:S13]  /*0070*/  ISETP.GE.AND P0, PT, R0, R5, PT ;  /* 0x000000050000720c */ /* 0x000fda0003f06270 */
[----:B------:R-:W-:Y:S05]  /*0080*/  @P0 EXIT ;  /* 0x000000000000094d */ /* 0x000fea0003800000 */
[----:B------:R-:W0:Y:S01]  /*0090*/  LDC.64 R4, c[0x0][0x380] ;  /* 0x0000e000ff047b82 */ /* 0x000e220000000a00 */
[----:B------:R-:W1:Y:S01]  /*00a0*/  LDCU.64 UR4, c[0x0][0x358] ;  /* 0x00006b00ff0477ac */ /* 0x000e620008000a00 */
[----:B------:R-:W-:Y:S01]  /*00b0*/  IABS R9, R3 ;  /* 0x0000000300097213 */ /* 0x000fe20000000000 */
[----:B------:R-:W2:Y:S01]  /*00c0*/  LDCU UR6, c[0x0][0x398] ;  /* 0x00007300ff0677ac */ /* 0x000ea20008000800 */
[----:B0-----:R-:W-:-:S05]  /*00d0*/  IMAD.WIDE R4, R0, 0x4, R4 ;  /* 0x0000000400047825 */ /* 0x001fca00078e0204 */
[----:B-1----:R0:W3:Y:S01]  /*00e0*/  LDG.E.CONSTANT R8, desc[UR4][R4.64] ;  /* 0x0000000404087981 */ /* 0x0020e2000c1e9900 */
[----:B------:R-:W1:Y:S01]  /*00f0*/  I2F.RP R2, R9 ;  /* 0x0000000900027306 */ /* 0x000e620000209400 */
[----:B0-----:R-:W-:-:S07]  /*0100*/  IABS R4, R0 ;  /* 0x0000000000047213 */ /* 0x001fce0000000000 */
[----:B-1----:R-:W0:Y:S02]  /*0110*/  MUFU.RCP R2, R2 ;  /* 0x0000000200027308 */ /* 0x002e240000001000 */
[----:B0-----:R-:W-:-:S06]  /*0120*/  IADD3 R6, PT, PT, R2, 0xffffffe, RZ ;  /* 0x0ffffffe02067810 */ /* 0x001fcc0007ffe0ff */
[----:B------:R0:W1:Y:S02]  /*0130*/  F2I.FTZ.U32.TRUNC.NTZ R7, R6 ;  /* 0x0000000600077305 */ /* 0x000064000021f000 */
[----:B0-----:R-:W-:Y:S01]  /*0140*/  IMAD.MOV.U32 R6, RZ, RZ, RZ ;  /* 0x000000ffff067224 */ /* 0x001fe200078e00ff */
[----:B-1----:R-:W-:-:S05]  /*0150*/  IADD3 R10, PT, PT, RZ, -R7, RZ ;  /* 0x80000007ff0a7210 */ /* 0x002fca0007ffe0ff */
[----:B------:R-:W-:-:S04]  /*0160*/  IMAD R11, R10, R9, RZ ;  /* 0x000000090a0b7224 */ /* 0x000fc800078e02ff */
[----:B------:R-:W-:-:S06]  /*0170*/  IMAD.HI.U32 R7, R7, R11, R6 ;  /* 0x0000000b07077227 */ /* 0x000fcc00078e0006 */
[----:B------:R-:W-:-:S05]  /*0180*/  IMAD.HI.U32 R7, R7, R4, RZ ;  /* 0x0000000407077227 */ /* 0x000fca00078e00ff */
[----:B------:R-:W-:-:S05]  /*0190*/  IADD3 R2, PT, PT, -R7, RZ, RZ ;  /* 0x000000ff07027210 */ /* 0x000fca0007ffe1ff */
[C---:B------:R-:W-:Y:S02]  /*01a0*/  IMAD R2, R9.reuse, R2, R4 ;  /* 0x0000000209027224 */ /* 0x040fe400078e0204 */
[----:B------:R-:W0:Y:S03]  /*01b0*/  LDC.64 R4, c[0x0][0x388] ;  /* 0x0000e200ff047b82 */ /* 0x000e260000000a00 */
[----:B------:R-:W-:-:S13]  /*01c0*/  ISETP.GT.U32.AND P2, PT, R9, R2, PT ;  /* 0x000000020900720c */ /* 0x000fda0003f44070 */
[----:B------:R-:W-:Y:S01]  /*01d0*/  @!P2 IMAD.IADD R2, R2, 0x1, -R9 ;  /* 0x000000010202a824 */ /* 0x000fe200078e0a09 */
[----:B------:R-:W-:Y:S02]  /*01e0*/  @!P2 IADD3 R7, PT, PT, R7, 0x1, RZ ;  /* 0x000000010707a810 */ /* 0x000fe40007ffe0ff */
[----:B------:R-:W-:Y:S02]  /*01f0*/  ISETP.NE.AND P2, PT, R3, RZ, PT ;  /* 0x000000ff0300720c */ /* 0x000fe40003f45270 */
[----:B------:R-:W-:Y:S02]  /*0200*/  ISETP.GE.U32.AND P0, PT, R2, R9, PT ;  /* 0x000000090200720c */ /* 0x000fe40003f06070 */
[----:B------:R-:W-:-:S04]  /*0210*/  LOP3.LUT R2, R0, R3, RZ, 0x3c, !PT ;  /* 0x0000000300027212 */ /* 0x000fc800078e3cff */
[----:B------:R-:W-:-:S07]  /*0220*/  ISETP.GE.AND P1, PT, R2, RZ, PT ;  /* 0x000000ff0200720c */ /* 0x000fce0003f26270 */
[----:B------:R-:W-:-:S06]  /*0230*/  @P0 VIADD R7, R7, 0x1 ;  /* 0x0000000107070836 */ /* 0x000fcc0000000000 */
[----:B------:R-:W-:Y:S02]  /*0240*/  @!P1 IADD3 R7, PT, PT, -R7, RZ, RZ ;  /* 0x000000ff07079210 */ /* 0x000fe40007ffe1ff */
[----:B------:R-:W-:-:S05]  /*0250*/  @!P2 LOP3.LUT R7, RZ, R3, RZ, 0x33, !PT ;  /* 0x00000003ff07a212 */ /* 0x000fca00078e33ff */
[----:B------:R-:W-:-:S04]  /*0260*/  IMAD.MOV R2, RZ, RZ, -R7 ;  /* 0x000000ffff027224 */ /* 0x000fc800078e0a07 */
[----:B------:R-:W-:-:S04]  /*0270*/  IMAD R0, R3, R2, R0 ;  /* 0x0000000203007224 */ /* 0x000fc800078e0200 */
[----:B--2---:R-:W-:-:S04]  /*0280*/  IMAD R3, R7, UR6, R0 ;  /* 0x0000000607037c24 */ /* 0x004fc8000f8e0200 */
[----:B0-----:R-:W-:Y:S01]  /*0290*/  IMAD.WIDE R2, R3, 0x2, R4 ;  /* 0x0000000203027825 */ /* 0x001fe200078e0204 */
[----:B---3--:R-:W-:-:S05]  /*02a0*/  F2FP.F16.F32.PACK_AB R8, RZ, R8 ;  /* 0x00000008ff08723e */ /* 0x008fca00000000ff */
[----:B------:R-:W-:Y:S01]  /*02b0*/  STG.E.U16 desc[UR4][R2.64], R8 ;  /* 0x0000000802007986 */ /* 0x000fe2000c101504 */
[----:B------:R-:W-:Y:S05]  /*02c0*/  EXIT ;  /* 0x000000000000794d */ /* 0x000fea0003800000 */
.L_x_71:
        /* <DEDUP_REMOVED lines=11> */
.L_x_99:


//--------------------- .text._Z30convert_weights_to_half_kernelPKfP6__halfi --------------------------
	.section	.text._Z30convert_weights_to_half_kernelPKfP6__halfi,"ax",@progbits
	.align	128
        .global         _Z30convert_weights_to_half_kernelPKfP6__halfi
        .type           _Z30convert_weights_to_half_kernelPKfP6__halfi,@function
        .size           _Z30convert_weights_to_half_kernelPKfP6__halfi,(.L_x_100 - _Z30convert_weights_to_half_kernelPKfP6__halfi)
        .other          _Z30convert_weights_to_half_kernelPKfP6__halfi,@"STO_CUDA_ENTRY STV_DEFAULT"
_Z30convert_weights_to_half_kernelPKfP6__halfi:
.text._Z30convert_weights_to_half_kernelPKfP6__halfi:
[----:B------:R-:W-:Y:S01]  /*0000*/  LDC R1, c[0x0][0x37c] ;  /* 0x0000df00ff017b82 */ /* 0x000fe20000000800 */
[----:B------:R-:W0:Y:S07]  /*0010*/  S2R R0, SR_TID.X ;  /* 0x0000000000007919 */ /* 0x000e2e0000002100 */
[----:B------:R-:W0:Y:S01]  /*0020*/  S2UR UR4, SR_CTAID.X ;  /* 0x00000000000479c3 */ /* 0x000e220000002500 */
[----:B------:R-:W1:Y:S07]  /*0030*/  LDCU UR5, c[0x0][0x390] ;  /* 0x00007200ff0577ac */ /* 0x000e6e0008000800 */
[----:B------:R-:W0:Y:S02]  /*0040*/  LDC R7, c[0x0][0x360] ;  /* 0x0000d800ff077b82 */ /* 0x000e240000000800 */
[----:B0-----:R-:W-:-:S05]  /*0050*/  IMAD R7, R7, UR4, R0 ;  /* 0x0000000407077c24 */ /* 0x001fca000f8e0200 */
[----:B-1----:R-:W-:-:S13]  /*0060*/  ISETP.GE.AND P0, PT, R7, UR5, PT ;  /* 0x0000000507007c0c */ /* 0x002fda000bf06270 */
[----:B------:R-:W-:Y:S05]  /*0070*/  @P0 EXIT ;  /* 0x000000000000094d */ /* 0x000fea0003800000 */
[----:B------:R-:W0:Y:S01]  /*0080*/  LDC.64 R2, c[0x0][0x380] ;  /* 0x0000e000ff027b82 */ /* 0x000e220000000a00 */
[----:B------:R-:W1:Y:S07]  /*0090*/  LDCU.64 UR4, c[0x0][0x358] ;  /* 0x00006b00ff0477ac */ /* 0x000e6e0008000a00 */
[----:B------:R-:W2:Y:S01]  /*00a0*/  LDC.64 R4, c[0x0][0x388] ;  /* 0x0000e200ff047b82 */ /* 0x000ea20000000a00 */
[----:B0-----:R-:W-:-:S06]  /*00b0*/  IMAD.WIDE R2, R7, 0x4, R2 ;  /* 0x0000000407027825 */ /* 0x001fcc00078e0202 */
[----:B-1----:R-:W3:Y:S01]  /*00c0*/  LDG.E.CONSTANT R2, desc[UR4][R2.64] ;  /* 0x0000000402027981 */ /* 0x002ee2000c1e9900 */
[----:B--2---:R-:W-:Y:S01]  /*00d0*/  IMAD.WIDE R4, R7, 0x2, R4 ;  /* 0x0000000207047825 */ /* 0x004fe200078e0204 */
[----:B---3--:R-:W-:-:S05]  /*00e0*/  F2FP.F16.F32.PACK_AB R0, RZ, R2 ;  /* 0x00000002ff00723e */ /* 0x008fca00000000ff */
[----:B------:R-:W-:Y:S01]  /*00f0*/  STG.E.U16 desc[UR4][R4.64], R0 ;  /* 0x0000000004007986 */ /* 0x000fe2000c101504 */
[----:B------:R-:W-:Y:S05]  /*0100*/  EXIT ;  /* 0x000000000000794d */ /* 0x000fea0003800000 */
.L_x_72:
        /* <DEDUP_REMOVED lines=15> */
.L_x_100:


//--------------------- .text._Z20maxpool2d_kernel_ptxPKfPfiiiiii --------------------------
	.section	.text._Z20maxpool2d_kernel_ptxPKfPfiiiiii,"ax",@progbits
	.align	128
        .global         _Z20maxpool2d_kernel_ptxPKfPfiiiiii
        .type           _Z20maxpool2d_kernel_ptxPKfPfiiiiii,@function
        .size           _Z20maxpool2d_kernel_ptxPKfPfiiiiii,(.L_x_101 - _Z20maxpool2d_kernel_ptxPKfPfiiiiii)
        .other          _Z20maxpool2d_kernel_ptxPKfPfiiiiii,@"STO_CUDA_ENTRY STV_DEFAULT"
_Z20maxpool2d_kernel_ptxPKfPfiiiiii:
.text._Z20maxpool2d_kernel_ptxPKfPfiiiiii:
[----:B------:R-:W-:Y:S08]  /*0000*/  LDC R1, c[0x0][0x37c] ;  /* 0x0000df00ff017b82 */ /* 0x000ff00000000800 */
[----:B------:R-:W0:Y:S01]  /*0010*/  LDC R5, c[0x0][0x394] ;  /* 0x0000e500ff057b82 */ /* 0x000e220000000800 */
[----:B------:R-:W1:Y:S01]  /*0020*/  S2R R10, SR_CTAID.Z ;  /* 0x00000000000a7919 */ /* 0x000e620000002700 */
[----:B------:R-:W2:Y:S01]  /*0030*/  LDCU.64 UR6, c[0x0][0x3a0] ;  /* 0x00007400ff0677ac */ /* 0x000ea20008000a00 */
[----:B------:R-:W3:Y:S01]  /*0040*/  S2R R9, SR_TID.Y ;  /* 0x0000000000097919 */ /* 0x000ee20000002200 */
[----:B------:R-:W4:Y:S04]  /*0050*/  LDCU UR8, c[0x0][0x390] ;  /* 0x00007200ff0877ac */ /* 0x000f280008000800 */
[----:B------:R-:W-:Y:S08]  /*0060*/  S2UR UR5, SR_CTAID.Y ;  /* 0x00000000000579c3 */ /* 0x000ff00000002600 */
[----:B------:R-:W5:Y:S01]  /*0070*/  S2UR UR4, SR_CTAID.X ;  /* 0x00000000000479c3 */ /* 0x000f620000002500 */
[----:B0-----:R-:W-:-:S02]  /*0080*/  IABS R11, R5 ;  /* 0x00000005000b7213 */ /* 0x001fc40000000000 */
[----:B------:R-:W-:Y:S02]  /*0090*/  LOP3.LUT R8, RZ, R5, RZ, 0x33, !PT ;  /* 0x00000005ff087212 */ /* 0x000fe400078e33ff */
[----:B------:R-:W0:Y:S01]  /*00a0*/  I2F.RP R0, R11 ;  /* 0x0000000b00007306 */ /* 0x000e220000209400 */
[----:B-1----:R-:W-:-:S07]  /*00b0*/  IABS R6, R10 ;  /* 0x0000000a00067213 */ /* 0x002fce0000000000 */
[----:B0-----:R-:W0:Y:S02]  /*00c0*/  MUFU.RCP R0, R0 ;  /* 0x0000000000007308 */ /* 0x001e240000001000 */
[----:B0-----:R-:W-:-:S06]  /*00d0*/  VIADD R2, R0, 0xffffffe ;  /* 0x0ffffffe00027836 */ /* 0x001fcc0000000000 */
[----:B------:R0:W1:Y:S02]  /*00e0*/  F2I.FTZ.U32.TRUNC.NTZ R3, R2 ;  /* 0x0000000200037305 */ /* 0x000064000021f000 */
[----:B0-----:R-:W-:Y:S02]  /*00f0*/  IMAD.MOV.U32 R2, RZ, RZ, RZ ;  /* 0x000000ffff027224 */ /* 0x001fe400078e00ff */
[----:B-1----:R-:W-:-:S04]  /*0100*/  IMAD.MOV R4, RZ, RZ, -R3 ;  /* 0x000000ffff047224 */ /* 0x002fc800078e0a03 */
[----:B------:R-:W-:Y:S02]  /*0110*/  IMAD R7, R4, R11, RZ ;  /* 0x0000000b04077224 */ /* 0x000fe400078e02ff */
[----:B------:R-:W5:Y:S02]  /*0120*/  LDC R4, c[0x0][0x360] ;  /* 0x0000d800ff047b82 */ /* 0x000f640000000800 */
[----:B------:R-:W-:Y:S01]  /*0130*/  IMAD.HI.U32 R3, R3, R7, R2 ;  /* 0x0000000703037227 */ /* 0x000fe200078e0002 */
[----:B------:R-:W-:Y:S01]  /*0140*/  LOP3.LUT R2, R10, R5, RZ, 0x3c, !PT ;  /* 0x000000050a027212 */ /* 0x000fe200078e3cff */
[----:B------:R-:W5:Y:S03]  /*0150*/  S2R R7, SR_TID.X ;  /* 0x0000000000077919 */ /* 0x000f660000002100 */
[----:B------:R-:W-:Y:S01]  /*0160*/  ISETP.GE.AND P0, PT, R2, RZ, PT ;  /* 0x000000ff0200720c */ /* 0x000fe20003f06270 */
[----:B------:R-:W-:-:S04]  /*0170*/  IMAD.HI.U32 R3, R3, R6, RZ ;  /* 0x0000000603037227 */ /* 0x000fc800078e00ff */
[----:B------:R-:W-:-:S04]  /*0180*/  IMAD.MOV R0, RZ, RZ, -R3 ;  /* 0x000000ffff007224 */ /* 0x000fc800078e0a03 */
[C---:B------:R-:W-:Y:S02]  /*0190*/  IMAD R6, R11.reuse, R0, R6 ;  /* 0x000000000b067224 */ /* 0x040fe400078e0206 */
[----:B------:R-:W3:Y:S03]  /*01a0*/  LDC R0, c[0x0][0x364] ;  /* 0x0000d900ff007b82 */ /* 0x000ee60000000800 */
[----:B------:R-:W-:-:S13]  /*01b0*/  ISETP.GT.U32.AND P2, PT, R11, R6, PT ;  /* 0x000000060b00720c */ /* 0x000fda0003f44070 */
[----:B------:R-:W-:Y:S02]  /*01c0*/  @!P2 IMAD.IADD R6, R6, 0x1, -R11 ;  /* 0x000000010606a824 */ /* 0x000fe400078e0a0b */
[----:B------:R-:W-:Y:S02]  /*01d0*/  @!P2 VIADD R3, R3, 0x1 ;  /* 0x000000010303a836 */ /* 0x000fe40000000000 */
[----:B-----5:R-:W-:Y:S01]  /*01e0*/  IMAD R4, R4, UR4, R7 ;  /* 0x0000000404047c24 */ /* 0x020fe2000f8e0207 */
[----:B------:R-:W-:Y:S01]  /*01f0*/  ISETP.GE.U32.AND P1, PT, R6, R11, PT ;  /* 0x0000000b0600720c */ /* 0x000fe20003f26070 */
[----:B---3--:R-:W-:-:S12]  /*0200*/  IMAD R0, R0, UR5, R9 ;  /* 0x0000000500007c24 */ /* 0x008fd8000f8e0209 */
[----:B------:R-:W-:Y:S02]  /*0210*/  @P1 IADD3 R3, PT, PT, R3, 0x1, RZ ;  /* 0x0000000103031810 */ /* 0x000fe40007ffe0ff */
[----:B------:R-:W-:-:S03]  /*0220*/  ISETP.NE.AND P1, PT, R5, RZ, PT ;  /* 0x000000ff0500720c */ /* 0x000fc60003f25270 */
[----:B------:R-:W-:Y:S01]  /*0230*/  @!P0 IMAD.MOV R3, RZ, RZ, -R3 ;  /* 0x000000ffff038224 */ /* 0x000fe200078e0a03 */
[----:B--2---:R-:W-:-:S04]  /*0240*/  ISETP.GE.AND P0, PT, R0, UR6, PT ;  /* 0x0000000600007c0c */ /* 0x004fc8000bf06270 */
[----:B------:R-:W-:-:S04]  /*0250*/  SEL R12, R8, R3, !P1 ;  /* 0x00000003080c7207 */ /* 0x000fc80004800000 */
[----:B----4-:R-:W-:-:S04]  /*0260*/  ISETP.GE.OR P0, PT, R12, UR8, P0 ;  /* 0x000000080c007c0c */ /* 0x010fc80008706670 */
[----:B------:R-:W-:-:S13]  /*0270*/  ISETP.GE.OR P0, PT, R4, UR7, P0 ;  /* 0x0000000704007c0c */ /* 0x000fda0008706670 */
[----:B------:R-:W-:Y:S05]  /*0280*/  @P0 EXIT ;  /* 0x000000000000094d */ /* 0x000fea0003800000 */
[----:B------:R-:W0:Y:S01]  /*0290*/  LDC.64 R2, c[0x0][0x398] ;  /* 0x0000e600ff027b82 */ /* 0x000e220000000a00 */
[----:B------:R-:W-:Y:S01]  /*02a0*/  ISETP.GE.AND P2, PT, R10, RZ, PT ;  /* 0x000000ff0a00720c */ /* 0x000fe20003f46270 */
[----:B------:R-:W-:Y:S01]  /*02b0*/  IMAD.IADD R7, R6, 0x1, -R11 ;  /* 0x0000000106077824 */ /* 0x000fe200078e0a0b */
[-C--:B------:R-:W-:Y:S01]  /*02c0*/  ISETP.GT.U32.AND P0, PT, R11, R6.reuse, PT ;  /* 0x000000060b00720c */ /* 0x080fe20003f04070 */
[----:B------:R-:W1:Y:S01]  /*02d0*/  LDCU.64 UR8, c[0x0][0x380] ;  /* 0x00007000ff0877ac */ /* 0x000e620008000a00 */
[----:B------:R-:W-:Y:S02]  /*02e0*/  IMAD R10, R12, R5, RZ ;  /* 0x000000050c0a7224 */ /* 0x000fe400078e02ff */
[----:B------:R-:W-:Y:S01]  /*02f0*/  SEL R7, R7, R6, !P0 ;  /* 0x0000000607077207 */ /* 0x000fe20004000000 */
[----:B------:R-:W2:Y:S06]  /*0300*/  LDCU.64 UR4, c[0x0][0x358] ;  /* 0x00006b00ff0477ac */ /* 0x000eac0008000a00 */
[----:B------:R-:W-:-:S05]  /*0310*/  @!P2 IMAD.MOV R7, RZ, RZ, -R7 ;  /* 0x000000ffff07a224 */ /* 0x000fca00078e0a07 */
[----:B------:R-:W-:Y:S01]  /*0320*/  SEL R5, R8, R7, !P1 ;  /* 0x0000000708057207 */ /* 0x000fe20004800000 */
[----:B0-----:R-:W-:Y:S02]  /*0330*/  IMAD R2, R3, R2, RZ ;  /* 0x0000000203027224 */ /* 0x001fe400078e02ff */
[----:B------:R-:W-:Y:S02]  /*0340*/  IMAD R8, R0, R3, R4 ;  /* 0x0000000300087224 */ /* 0x000fe400078e0204 */
[-C--:B------:R-:W-:Y:S02]  /*0350*/  IMAD R6, R10, R2.reuse, RZ ;  /* 0x000000020a067224 */ /* 0x080fe400078e02ff */
[----:B------:R-:W-:Y:S01]  /*0360*/  IMAD R7, R5, R2, RZ ;  /* 0x0000000205077224 */ /* 0x000fe200078e02ff */
[----:B------:R-:W-:Y:S02]  /*0370*/  SHF.L.U32 R2, R8, 0x1, RZ ;  /* 0x0000000108027819 */ /* 0x000fe400000006ff */
[----:B------:R-:W-:-:S02]  /*0380*/  SHF.R.S32.HI R8, RZ, 0x1f, R6 ;  /* 0x0000001fff087819 */ /* 0x000fc40000011406 */
[--C-:B------:R-:W-:Y:S02]  /*0390*/  IADD3 R9, P0, P1, R2, R6, R7.reuse ;  /* 0x0000000602097210 */ /* 0x100fe4000791e007 */
[----:B------:R-:W-:Y:S02]  /*03a0*/  SHF.R.S32.HI R2, RZ, 0x1f, R2 ;  /* 0x0000001fff027819 */ /* 0x000fe40000011402 */
[----:B------:R-:W-:-:S04]  /*03b0*/  SHF.R.S32.HI R7, RZ, 0x1f, R7 ;  /* 0x0000001fff077819 */ /* 0x000fc80000011407 */
[----:B------:R-:W-:Y:S02]  /*03c0*/  IADD3.X R2, PT, PT, R2, R8, R7, P0, P1 ;  /* 0x0000000802027210 */ /* 0x000fe400007e2407 */
[----:B-1----:R-:W-:-:S04]  /*03d0*/  LEA R6, P0, R9, UR8, 0x2 ;  /* 0x0000000809067c11 */ /* 0x002fc8000f8010ff */
[----:B------:R-:W-:Y:S02]  /*03e0*/  LEA.HI.X R7, R9, UR9, R2, 0x2, P0 ;  /* 0x0000000909077c11 */ /* 0x000fe400080f1402 */
[----:B------:R-:W0:Y:S01]  /*03f0*/  LDC.64 R8, c[0x0][0x388] ;  /* 0x0000e200ff087b82 */ /* 0x000e220000000a00 */
[----:B------:R-:W-:Y:S02]  /*0400*/  IMAD.WIDE R2, R3, 0x4, R6 ;  /* 0x0000000403027825 */ /* 0x000fe400078e0206 */
[----:B--2---:R-:W2:Y:S04]  /*0410*/  LDG.E.CONSTANT R11, desc[UR4][R6.64] ;  /* 0x00000004060b7981 */ /* 0x004ea8000c1e9900 */
[----:B------:R-:W3:Y:S04]  /*0420*/  LDG.E.CONSTANT R13, desc[UR4][R2.64] ;  /* 0x00000004020d7981 */ /* 0x000ee8000c1e9900 */
[----:B------:R-:W3:Y:S04]  /*0430*/  LDG.E.CONSTANT R14, desc[UR4][R2.64+0x4] ;  /* 0x00000404020e7981 */ /* 0x000ee8000c1e9900 */
[----:B------:R-:W2:Y:S01]  /*0440*/  LDG.E.CONSTANT R12, desc[UR4][R6.64+0x4] ;  /* 0x00000404060c7981 */ /* 0x000ea2000c1e9900 */
[----:B------:R-:W-:-:S04]  /*0450*/  IMAD.IADD R5, R5, 0x1, R10 ;  /* 0x0000000105057824 */ /* 0x000fc800078e020a */
[----:B------:R-:W-:-:S04]  /*0460*/  IMAD R5, R5, UR6, R0 ;  /* 0x0000000605057c24 */ /* 0x000fc8000f8e0200 */
[----:B------:R-:W-:-:S04]  /*0470*/  IMAD R5, R5, UR7, R4 ;  /* 0x0000000705057c24 */ /* 0x000fc8000f8e0204 */
[----:B0-----:R-:W-:Y:S01]  /*0480*/  IMAD.WIDE R4, R5, 0x4, R8 ;  /* 0x0000000405047825 */ /* 0x001fe200078e0208 */
[----:B---3--:R-:W-:-:S04]  /*0490*/  FMNMX R13, R13, R14, !PT ;  /* 0x0000000e0d0d7209 */ /* 0x008fc80007800000 */
[----:B--2---:R-:W-:-:S05]  /*04a0*/  FMNMX3 R11, R11, R12, R13, !PT ;  /* 0x0000000c0b0b7276 */ /* 0x004fca000780000d */
[----:B------:R-:W-:Y:S01]  /*04b0*/  STG.E desc[UR4][R4.64], R11 ;  /* 0x0000000b04007986 */ /* 0x000fe2000c101904 */
[----:B------:R-:W-:Y:S05]  /*04c0*/  EXIT ;  /* 0x000000000000794d */ /* 0x000fea0003800000 */
.L_x_73:
        /* <DEDUP_REMOVED lines=11> */
.L_x_101:


//--------------------- .text._Z25fused_conv_if_kernel2_ptxPKfS0_S0_PfS1_i --------------------------
	.section	.text._Z25fused_conv_if_kernel2_ptxPKfS0_S0_PfS1_i,"ax",@progbits
	.align	128
        .global         _Z25fused_conv_if_kernel2_ptxPKfS0_S0_PfS1_i
        .type           _Z25fused_conv_if_kernel2_ptxPKfS0_S0_PfS1_i,@function
        .size           _Z25fused_conv_if_kernel2_ptxPKfS0_S0_PfS1_i,(.L_x_102 - _Z25fused_conv_if_kernel2_ptxPKfS0_S0_PfS1_i)
        .other          _Z25fused_conv_if_kernel2_ptxPKfS0_S0_PfS1_i,@"STO_CUDA_ENTRY STV_DEFAULT"
_Z25fused_conv_if_kernel2_ptxPKfS0_S0_PfS1_i:
.text._Z25fused_conv_if_kernel2_ptxPKfS0_S0_PfS1_i:
[----:B------:R-:W-:Y:S01]  /*0000*/  LDC R1, c[0x0][0x37c] ;  /* 0x0000df00ff017b82 */ /* 0x000fe20000000800 */
[----:B------:R-:W0:Y:S01]  /*0010*/  S2R R57, SR_TID.Y ;  /* 0x0000000000397919 */ /* 0x000e220000002200 */
[----:B------:R-:W1:Y:S06]  /*0020*/  LDCU UR8, c[0x0][0x360] ;  /* 0x00006c00ff0877ac */ /* 0x000e6c0008000800 */
[----:B------:R-:W1:Y:S01]  /*0030*/  LDC R0, c[0x0][0x364] ;  /* 0x0000d900ff007b82 */ /* 0x000e620000000800 */
[----:B------:R-:W-:Y:S01]  /*0040*/  BSSY.RECONVERGENT B0, `(.L_x_74) ;  /* 0x0000060000007945 */ /* 0x000fe20003800200 */
[----:B------:R-:W0:Y:S01]  /*0050*/  S2R R2, SR_TID.X ;  /* 0x0000000000027919 */ /* 0x000e220000002100 */
[----:B------:R-:W2:Y:S01]  /*0060*/  LDCU.64 UR6, c[0x0][0x358] ;  /* 0x00006b00ff0677ac */ /* 0x000ea20008000a00 */
[----:B------:R-:W3:Y:S01]  /*0070*/  S2R R4, SR_CTAID.Z ;  /* 0x0000000000047919 */ /* 0x000ee20000002700 */
[----:B-1----:R-:W-:-:S02]  /*0080*/  IMAD R60, R0, UR8, RZ ;  /* 0x00000008003c7c24 */ /* 0x002fc4000f8e02ff */
[----:B0-----:R-:W-:-:S05]  /*0090*/  IMAD R59, R57, UR8, R2 ;  /* 0x00000008393b7c24 */ /* 0x001fca000f8e0202 */
[----:B------:R-:W-:-:S13]  /*00a0*/  ISETP.GT.U32.AND P0, PT, R59, 0x257, PT ;  /* 0x000002573b00780c */ /* 0x000fda0003f04070 */
[----:B--23--:R-:W-:Y:S05]  /*00b0*/  @P0 BRA `(.L_x_75) ;  /* 0x0000000400600947 */ /* 0x00cfea0003800000 */
[----:B------:R-:W0:Y:S01]  /*00c0*/  I2F.U32.RP R10, R60 ;  /* 0x0000003c000a7306 */ /* 0x000e220000209000 */
[-C--:B------:R-:W-:Y:S01]  /*00d0*/  IADD3 R5, PT, PT, R59, R60.reuse, RZ ;  /* 0x0000003c3b057210 */ /* 0x080fe20007ffe0ff */
[----:B------:R-:W-:Y:S01]  /*00e0*/  BSSY.RECONVERGENT B1, `(.L_x_76) ;  /* 0x0000034000017945 */ /* 0x000fe20003800200 */
[----:B------:R-:W-:Y:S02]  /*00f0*/  IADD3 R11, PT, PT, RZ, -R60, RZ ;  /* 0x8000003cff0b7210 */ /* 0x000fe40007ffe0ff */
[C---:B------:R-:W-:Y:S02]  /*0100*/  ISETP.GE.U32.AND P0, PT, R5.reuse, 0x258, PT ;  /* 0x000002580500780c */ /* 0x040fe40003f06070 */
[----:B------:R-:W-:Y:S02]  /*0110*/  VIMNMX.U32 R8, PT, PT, R5, 0x258, !PT ;  /* 0x0000025805087848 */ /* 0x000fe40007fe0000 */
[----:B------:R-:W-:Y:S02]  /*0120*/  SEL R9, RZ, 0x1, P0 ;  /* 0x00000001ff097807 */ /* 0x000fe40000000000 */
[----:B------:R-:W-:-:S02]  /*0130*/  ISETP.NE.U32.AND P2, PT, R60, RZ, PT ;  /* 0x000000ff3c00720c */ /* 0x000fc40003f45070 */
[----:B------:R-:W-:Y:S01]  /*0140*/  IADD3 R5, PT, PT, R8, -R5, -R9 ;  /* 0x8000000508057210 */ /* 0x000fe20007ffe809 */
[----:B0-----:R-:W0:Y:S02]  /*0150*/  MUFU.RCP R10, R10 ;  /* 0x0000000a000a7308 */ /* 0x001e240000001000 */
[----:B0-----:R-:W-:-:S06]  /*0160*/  IADD3 R6, PT, PT, R10, 0xffffffe, RZ ;  /* 0x0ffffffe0a067810 */ /* 0x001fcc0007ffe0ff */
[----:B------:R0:W1:Y:S02]  /*0170*/  F2I.FTZ.U32.TRUNC.NTZ R7, R6 ;  /* 0x0000000600077305 */ /* 0x000064000021f000 */
[----:B0-----:R-:W-:Y:S02]  /*0180*/  HFMA2 R6, -RZ, RZ, 0, 0 ;  /* 0x00000000ff067431 */ /* 0x001fe400000001ff */
[----:B-1----:R-:W-:-:S04]  /*0190*/  IMAD R11, R11, R7, RZ ;  /* 0x000000070b0b7224 */ /* 0x002fc800078e02ff */
[----:B------:R-:W-:-:S06]  /*01a0*/  IMAD.HI.U32 R10, R7, R11, R6 ;  /* 0x0000000b070a7227 */ /* 0x000fcc00078e0006 */
[----:B------:R-:W-:-:S05]  /*01b0*/  IMAD.HI.U32 R10, R10, R5, RZ ;  /* 0x000000050a0a7227 */ /* 0x000fca00078e00ff */
[----:B------:R-:W-:-:S05]  /*01c0*/  IADD3 R6, PT, PT, -R10, RZ, RZ ;  /* 0x000000ff0a067210 */ /* 0x000fca0007ffe1ff */
[----:B------:R-:W-:-:S05]  /*01d0*/  IMAD R5, R60, R6, R5 ;  /* 0x000000063c057224 */ /* 0x000fca00078e0205 */
[----:B------:R-:W-:-:S13]  /*01e0*/  ISETP.GE.U32.AND P0, PT, R5, R60, PT ;  /* 0x0000003c0500720c */ /* 0x000fda0003f06070 */
[----:B------:R-:W-:Y:S02]  /*01f0*/  @P0 IADD3 R5, PT, PT, -R60, R5, RZ ;  /* 0x000000053c050210 */ /* 0x000fe40007ffe1ff */
[----:B------:R-:W-:Y:S02]  /*0200*/  @P0 IADD3 R10, PT, PT, R10, 0x1, RZ ;  /* 0x000000010a0a0810 */ /* 0x000fe40007ffe0ff */
[----:B------:R-:W-:-:S13]  /*0210*/  ISETP.GE.U32.AND P1, PT, R5, R60, PT ;  /* 0x0000003c0500720c */ /* 0x000fda0003f26070 */
[----:B------:R-:W-:Y:S02]  /*0220*/  @P1 IADD3 R10, PT, PT, R10, 0x1, RZ ;  /* 0x000000010a0a1810 */ /* 0x000fe40007ffe0ff */
[----:B------:R-:W-:-:S04]  /*0230*/  @!P2 LOP3.LUT R10, RZ, R60, RZ, 0x33, !PT ;  /* 0x0000003cff0aa212 */ /* 0x000fc800078e33ff */
[----:B------:R-:W-:-:S04]  /*0240*/  IADD3 R9, PT, PT, R9, R10, RZ ;  /* 0x0000000a09097210 */ /* 0x000fc80007ffe0ff */
[C---:B------:R-:W-:Y:S02]  /*0250*/  LOP3.LUT R5, R9.reuse, 0x3, RZ, 0xc0, !PT ;  /* 0x0000000309057812 */ /* 0x040fe400078ec0ff */
[----:B------:R-:W-:Y:S02]  /*0260*/  ISETP.GE.U32.AND P0, PT, R9, 0x3, PT ;  /* 0x000000030900780c */ /* 0x000fe40003f06070 */
[----:B------:R-:W-:Y:S02]  /*0270*/  ISETP.NE.AND P1, PT, R5, 0x3, PT ;  /* 0x000000030500780c */ /* 0x000fe40003f25270 */
[----:B------:R-:W-:-:S11]  /*0280*/  MOV R5, R59 ;  /* 0x0000003b00057202 */ /* 0x000fd60000000f00 */
[----:B------:R-:W-:Y:S05]  /*0290*/  @!P1 BRA `(.L_x_77) ;  /* 0x0000000000609947 */ /* 0x000fea0003800000 */
[----:B------:R-:W0:Y:S01]  /*02a0*/  S2UR UR5, SR_CgaCtaId ;  /* 0x00000000000579c3 */ /* 0x000e220000008800 */
[----:B------:R-:W1:Y:S01]  /*02b0*/  LDCU.64 UR10, c[0x0][0x388] ;  /* 0x00007100ff0a77ac */ /* 0x000e620008000a00 */
[----:B------:R-:W-:Y:S02]  /*02c0*/  MOV R3, RZ ;  /* 0x000000ff00037202 */ /* 0x000fe40000000f00 */
[----:B------:R-:W-:Y:S01]  /*02d0*/  IADD3 R9, PT, PT, R9, 0x1, RZ ;  /* 0x0000000109097810 */ /* 0x000fe20007ffe0ff */
[----:B------:R-:W-:Y:S02]  /*02e0*/  UMOV UR4, 0x400 ;  /* 0x0000040000047882 */ /* 0x000fe40000000000 */
[----:B------:R-:W-:Y:S01]  /*02f0*/  UIADD3 UR4, UPT, UPT, UR4, 0x480, URZ ;  /* 0x0000048004047890 */ /* 0x000fe2000fffe0ff */
[----:B------:R-:W-:Y:S01]  /*0300*/  IMAD.WIDE.U32 R6, R57, UR8, R2 ;  /* 0x0000000839067c25 */ /* 0x000fe2000f8e0002 */
[----:B------:R-:W-:-:S04]  /*0310*/  LOP3.LUT R9, R9, 0x3, RZ, 0xc0, !PT ;  /* 0x0000000309097812 */ /* 0x000fc800078ec0ff */
[C---:B------:R-:W-:Y:S01]  /*0320*/  IADD3 R10, PT, PT, -R9.reuse, RZ, RZ ;  /* 0x000000ff090a7210 */ /* 0x040fe20007ffe1ff */
[----:B------:R-:W-:-:S04]  /*0330*/  IMAD R5, R9, R0, R57 ;  /* 0x0000000009057224 */ /* 0x000fc800078e0239 */
[----:B------:R-:W-:Y:S01]  /*0340*/  IMAD R5, R5, UR8, R2 ;  /* 0x0000000805057c24 */ /* 0x000fe2000f8e0202 */
[----:B-1----:R-:W-:-:S04]  /*0350*/  LEA R8, P1, R6, UR10, 0x4 ;  /* 0x0000000a06087c11 */ /* 0x002fc8000f8220ff */
[----:B------:R-:W-:Y:S01]  /*0360*/  LEA.HI.X R7, R6, UR11, R7, 0x4, P1 ;  /* 0x0000000b06077c11 */ /* 0x000fe200088f2407 */
[----:B0-----:R-:W-:-:S06]  /*0370*/  ULEA UR4, UR5, UR4, 0x18 ;  /* 0x0000000405047291 */ /* 0x001fcc000f8ec0ff */
[----:B------:R-:W-:-:S07]  /*0380*/  LEA R11, R59, UR4, 0x4 ;  /* 0x000000043b0b7c11 */ /* 0x000fce000f8e20ff */
.L_x_78:
[----:B------:R-:W-:-:S05]  /*0390*/  MOV R9, R7 ;  /* 0x0000000700097202 */ /* 0x000fca0000000f00 */
[----:B------:R0:W2:Y:S01]  /*03a0*/  LDG.E.128.CONSTANT R12, desc[UR6][R8.64] ;  /* 0x00000006080c7981 */ /* 0x0000a2000c1e9d00 */
[----:B------:R-:W-:Y:S01]  /*03b0*/  IADD3 R10, PT, PT, R10, 0x1, RZ ;  /* 0x000000010a0a7810 */ /* 0x000fe20007ffe0ff */
[----:B------:R-:W-:-:S03]  /*03c0*/  IMAD.WIDE.U32 R6, R60, 0x10, R8 ;  /* 0x000000103c067825 */ /* 0x000fc600078e0008 */
[----:B------:R-:W-:Y:S02]  /*03d0*/  ISETP.NE.AND P1, PT, R10, RZ, PT ;  /* 0x000000ff0a00720c */ /* 0x000fe40003f25270 */
[----:B0-----:R-:W-:Y:S01]  /*03e0*/  MOV R8, R6 ;  /* 0x0000000600087202 */ /* 0x001fe20000000f00 */
[----:B--2---:R0:W-:Y:S02]  /*03f0*/  STS.128 [R11], R12 ;  /* 0x0000000c0b007388 */ /* 0x0041e40000000c00 */
[----:B0-----:R-:W-:-:S08]  /*0400*/  LEA R11, R60, R11, 0x4 ;  /* 0x0000000b3c0b7211 */ /* 0x001fd000078e20ff */
[----:B------:R-:W-:Y:S05]  /*0410*/  @P1 BRA `(.L_x_78) ;  /* 0xfffffffc00dc1947 */ /* 0x000fea000383ffff */
.L_x_77:
[----:B------:R-:W-:Y:S05]  /*0420*/  BSYNC.RECONVERGENT B1 ;  /* 0x0000000000017941 */ /* 0x000fea0003800200 */
.L_x_76:
[----:B------:R-:W-:Y:S05]  /*0430*/  @!P0 BRA `(.L_x_75) ;  /* 0x0000000000808947 */ /* 0x000fea0003800000 */
[----:B------:R-:W0:Y:S01]  /*0440*/  S2UR UR5, SR_CgaCtaId ;  /* 0x00000000000579c3 */ /* 0x000e220000008800 */
[----:B------:R-:W-:Y:S01]  /*0450*/  UMOV UR4, 0x400 ;  /* 0x0000040000047882 */ /* 0x000fe20000000000 */
[CC--:B------:R-:W-:Y:S01]  /*0460*/  LEA R25, R60.reuse, R5.reuse, 0x1 ;  /* 0x000000053c197211 */ /* 0x0c0fe200078e08ff */
[----:B------:R-:W-:Y:S01]  /*0470*/  UIADD3 UR4, UPT, UPT, UR4, 0x480, URZ ;  /* 0x0000048004047890 */ /* 0x000fe2000fffe0ff */
[C---:B------:R-:W-:Y:S01]  /*0480*/  IMAD R27, R60.reuse, 0x3, R5 ;  /* 0x000000033c1b7824 */ /* 0x040fe200078e0205 */
[----:B------:R-:W-:-:S03]  /*0490*/  IADD3 R29, PT, PT, R60, R5, RZ ;  /* 0x000000053c1d7210 */ /* 0x000fc60007ffe0ff */
[----:B------:R-:W1:Y:S01]  /*04a0*/  LDC.64 R6, c[0x0][0x388] ;  /* 0x0000e200ff067b82 */ /* 0x000e620000000a00 */
[----:B0-----:R-:W-:-:S06]  /*04b0*/  ULEA UR4, UR5, UR4, 0x18 ;  /* 0x0000000405047291 */ /* 0x001fcc000f8ec0ff */
[----:B------:R-:W-:-:S07]  /*04c0*/  LEA R31, R5, UR4, 0x4 ;  /* 0x00000004051f7c11 */ /* 0x000fce000f8e20ff */
.L_x_79:
[----:B-1----:R-:W-:-:S04]  /*04d0*/  IMAD.WIDE.U32 R8, R5, 0x10, R6 ;  /* 0x0000001005087825 */ /* 0x002fc800078e0006 */
[--C-:B--2---:R-:W-:Y:S02]  /*04e0*/  IMAD.WIDE.U32 R12, R29, 0x10, R6.reuse ;  /* 0x000000101d0c7825 */ /* 0x104fe400078e0006 */
[----:B------:R-:W2:Y:S02]  /*04f0*/  LDG.E.128.CONSTANT R8, desc[UR6][R8.64] ;  /* 0x0000000608087981 */ /* 0x000ea4000c1e9d00 */
[--C-:B------:R-:W-:Y:S02]  /*0500*/  IMAD.WIDE.U32 R16, R25, 0x10, R6.reuse ;  /* 0x0000001019107825 */ /* 0x100fe400078e0006 */
[----:B------:R-:W3:Y:S02]  /*0510*/  LDG.E.128.CONSTANT R12, desc[UR6][R12.64] ;  /* 0x000000060c0c7981 */ /* 0x000ee4000c1e9d00 */
[----:B------:R-:W-:Y:S02]  /*0520*/  IMAD.WIDE.U32 R20, R27, 0x10, R6 ;  /* 0x000000101b147825 */ /* 0x000fe400078e0006 */
[----:B------:R-:W4:Y:S04]  /*0530*/  LDG.E.128.CONSTANT R16, desc[UR6][R16.64] ;  /* 0x0000000610107981 */ /* 0x000f28000c1e9d00 */
[----:B------:R-:W5:Y:S01]  /*0540*/  LDG.E.128.CONSTANT R20, desc[UR6][R20.64] ;  /* 0x0000000614147981 */ /* 0x000f62000c1e9d00 */
[CC--:B------:R-:W-:Y:S01]  /*0550*/  LEA R24, R60.reuse, R31.reuse, 0x4 ;  /* 0x0000001f3c187211 */ /* 0x0c0fe200078e20ff */
[C---:B------:R-:W-:Y:S01]  /*0560*/  IMAD R28, R60.reuse, 0x30, R31 ;  /* 0x000000303c1c7824 */ /* 0x040fe200078e021f */
[----:B------:R-:W-:-:S02]  /*0570*/  LEA R26, R60, R31, 0x5 ;  /* 0x0000001f3c1a7211 */ /* 0x000fc400078e28ff */
[----:B------:R-:W-:-:S04]  /*0580*/  IADD3 R5, PT, PT, R60, R5, R60 ;  /* 0x000000053c057210 */ /* 0x000fc80007ffe03c */
[----:B------:R-:W-:-:S04]  /*0590*/  IADD3 R5, PT, PT, R60, R5, R60 ;  /* 0x000000053c057210 */ /* 0x000fc80007ffe03c */
[----:B------:R-:W-:Y:S02]  /*05a0*/  ISETP.GE.U32.AND P0, PT, R5, 0x258, PT ;  /* 0x000002580500780c */ /* 0x000fe40003f06070 */
[C---:B------:R-:W-:Y:S02]  /*05b0*/  LEA R25, R60.reuse, R25, 0x2 ;  /* 0x000000193c197211 */ /* 0x040fe400078e10ff */
[C---:B------:R-:W-:Y:S02]  /*05c0*/  LEA R27, R60.reuse, R27, 0x2 ;  /* 0x0000001b3c1b7211 */ /* 0x040fe400078e10ff */
[C---:B------:R-:W-:Y:S01]  /*05d0*/  LEA R29, R60.reuse, R29, 0x2 ;  /* 0x0000001d3c1d7211 */ /* 0x040fe200078e10ff */
[----:B--2---:R0:W-:Y:S04]  /*05e0*/  STS.128 [R31], R8 ;  /* 0x000000081f007388 */ /* 0x0041e80000000c00 */
[----:B---3--:R2:W-:Y:S04]  /*05f0*/  STS.128 [R24], R12 ;  /* 0x0000000c18007388 */ /* 0x0085e80000000c00 */
[----:B----4-:R2:W-:Y:S04]  /*0600*/  STS.128 [R26], R16 ;  /* 0x000000101a007388 */ /* 0x0105e80000000c00 */
[----:B-----5:R2:W-:Y:S01]  /*0610*/  STS.128 [R28], R20 ;  /* 0x000000141c007388 */ /* 0x0205e20000000c00 */
[----:B0-----:R-:W-:Y:S01]  /*0620*/  LEA R31, R60, R31, 0x6 ;  /* 0x0000001f3c1f7211 */ /* 0x001fe200078e30ff */
[----:B------:R-:W-:Y:S06]  /*0630*/  @!P0 BRA `(.L_x_79) ;  /* 0xfffffffc00a48947 */ /* 0x000fec000383ffff */
.L_x_75:
[----:B------:R-:W-:Y:S05]  /*0640*/  BSYNC.RECONVERGENT B0 ;  /* 0x0000000000007941 */ /* 0x000fea0003800200 */
.L_x_74:
[----:B------:R-:W-:Y:S01]  /*0650*/  ISETP.GT.U32.AND P0, PT, R59, 0xf, PT ;  /* 0x0000000f3b00780c */ /* 0x000fe20003f04070 */
[----:B------:R-:W0:-:S12]  /*0660*/  LDC.64 R62, c[0x0][0x380] ;  /* 0x0000e000ff3e7b82 */ /* 0x000e180000000a00 */
[----:B------:R-:W1:Y:S02]  /*0670*/  @!P0 LDC.64 R6, c[0x0][0x390] ;  /* 0x0000e400ff068b82 */ /* 0x000e640000000a00 */
[----:B-1----:R-:W-:-:S06]  /*0680*/  @!P0 IMAD.WIDE.U32 R6, R59, 0x4, R6 ;  /* 0x000000043b068825 */ /* 0x002fcc00078e0006 */
[----:B------:R-:W3:Y:S01]  /*0690*/  @!P0 LDG.E.CONSTANT R6, desc[UR6][R6.64] ;  /* 0x0000000606068981 */ /* 0x000ee2000c1e9900 */
[----:B------:R-:W-:Y:S01]  /*06a0*/  @!P0 MOV R5, 0x400 ;  /* 0x0000040000058802 */ /* 0x000fe20000000f00 */
[----:B------:R-:W-:Y:S01]  /*06b0*/  IMAD R9, R4, 0x360, RZ ;  /* 0x0000036004097824 */ /* 0x000fe200078e02ff */
[----:B------:R-:W-:Y:S01]  /*06c0*/  BSSY.RECONVERGENT B0, `(.L_x_80) ;  /* 0x0000104000007945 */ /* 0x000fe20003800200 */
[----:B------:R-:W1:Y:S01]  /*06d0*/  @!P0 S2R R8, SR_CgaCtaId ;  /* 0x0000000000088919 */ /* 0x000e620000008800 */
[----:B------:R-:W-:Y:S01]  /*06e0*/  @!P0 IADD3 R5, PT, PT, R5, 0x2a00, RZ ;  /* 0x00002a0005058810 */ /* 0x000fe20007ffe0ff */
[----:B0-----:R-:W-:-:S03]  /*06f0*/  IMAD.WIDE.U32 R62, R9, 0x4, R62 ;  /* 0x00000004093e7825 */ /* 0x001fc600078e003e */
[----:B-1----:R-:W-:-:S04]  /*0700*/  @!P0 LEA R8, R8, R5, 0x18 ;  /* 0x0000000508088211 */ /* 0x002fc800078ec0ff */
[----:B------:R-:W-:-:S05]  /*0710*/  @!P0 LEA R5, R59, R8, 0x2 ;  /* 0x000000083b058211 */ /* 0x000fca00078e10ff */
[----:B---3--:R0:W-:Y:S01]  /*0720*/  @!P0 STS [R5], R6 ;  /* 0x0000000605008388 */ /* 0x0081e20000000800 */
[----:B------:R-:W-:-:S13]  /*0730*/  ISETP.GT.U32.AND P0, PT, R59, 0x23, PT ;  /* 0x000000233b00780c */ /* 0x000fda0003f04070 */
[----:B0-----:R-:W-:Y:S05]  /*0740*/  @P0 BRA `(.L_x_81) ;  /* 0x0000000c00ec0947 */ /* 0x001fea0003800000 */
[----:B------:R-:W-:-:S05]  /*0750*/  IMAD.WIDE.U32 R4, R59, 0x10, R62 ;  /* 0x000000103b047825 */ /* 0x000fca00078e003e */
[----:B------:R-:W3:Y:S01]  /*0760*/  LDG.E.128.CONSTANT R8, desc[UR6][R4.64] ;  /* 0x0000000604087981 */ /* 0x000ee2000c1e9d00 */
[----:B------:R-:W0:Y:S01]  /*0770*/  S2UR UR5, SR_CgaCtaId ;  /* 0x00000000000579c3 */ /* 0x000e220000008800 */
[----:B------:R-:W-:Y:S01]  /*0780*/  UMOV UR4, 0x400 ;  /* 0x0000040000047882 */ /* 0x000fe20000000000 */
[----:B--2---:R-:W-:-:S04]  /*0790*/  IADD3 R13, PT, PT, R59, R60, RZ ;  /* 0x0000003c3b0d7210 */ /* 0x004fc80007ffe0ff */
[----:B------:R-:W-:Y:S01]  /*07a0*/  ISETP.GT.U32.AND P0, PT, R13, 0x23, PT ;  /* 0x000000230d00780c */ /* 0x000fe20003f04070 */
[----:B0-----:R-:W-:-:S06]  /*07b0*/  ULEA UR4, UR5, UR4, 0x18 ;  /* 0x0000000405047291 */ /* 0x001fcc000f8ec0ff */
[----:B------:R-:W-:-:S05]  /*07c0*/  LEA R7, R59, UR4, 0x4 ;  /* 0x000000043b077c11 */ /* 0x000fca000f8e20ff */
[----:B---3--:R0:W-:Y:S01]  /*07d0*/  STS.128 [R7], R8 ;  /* 0x0000000807007388 */ /* 0x0081e20000000c00 */
[----:B------:R-:W-:Y:S05]  /*07e0*/  @P0 BRA `(.L_x_81) ;  /* 0x0000000c00c40947 */ /* 0x000fea0003800000 */
[----:B------:R-:W-:-:S05]  /*07f0*/  IMAD.WIDE R4, R60, 0x10, R4 ;  /* 0x000000103c047825 */ /* 0x000fca00078e0204 */
[----:B0-----:R-:W2:Y:S01]  /*0800*/  LDG.E.128.CONSTANT R8, desc[UR6][R4.64] ;  /* 0x0000000604087981 */ /* 0x001ea2000c1e9d00 */
[C---:B------:R-:W-:Y:S02]  /*0810*/  LEA R7, R60.reuse, R7, 0x4 ;  /* 0x000000073c077211 */ /* 0x040fe400078e20ff */
[----:B------:R-:W-:-:S04]  /*0820*/  IADD3 R13, PT, PT, R60, R13, RZ ;  /* 0x0000000d3c0d7210 */ /* 0x000fc80007ffe0ff */
[----:B------:R-:W-:Y:S01]  /*0830*/  ISETP.GT.U32.AND P0, PT, R13, 0x23, PT ;  /* 0x000000230d00780c */ /* 0x000fe20003f04070 */
[----:B--2---:R1:W-:-:S12]  /*0840*/  STS.128 [R7], R8 ;  /* 0x0000000807007388 */ /* 0x0043d80000000c00 */
[----:B------:R-:W-:Y:S05]  /*0850*/  @P0 BRA `(.L_x_81) ;  /* 0x0000000c00a80947 */ /* 0x000fea0003800000 */
[----:B------:R-:W-:-:S05]  /*0860*/  IMAD.WIDE R4, R60, 0x10, R4 ;  /* 0x000000103c047825 */ /* 0x000fca00078e0204 */
[----:B-1----:R-:W2:Y:S01]  /*0870*/  LDG.E.128.CONSTANT R8, desc[UR6][R4.64] ;  /* 0x0000000604087981 */ /* 0x002ea2000c1e9d00 */
[C---:B------:R-:W-:Y:S02]  /*0880*/  LEA R7, R60.reuse, R7, 0x4 ;  /* 0x000000073c077211 */ /* 0x040fe400078e20ff */
[----:B------:R-:W-:-:S04]  /*0890*/  IADD3 R13, PT, PT, R60, R13, RZ ;  /* 0x0000000d3c0d7210 */ /* 0x000fc80007ffe0ff */
[----:B------:R-:W-:Y:S01]  /*08a0*/  ISETP.GT.U32.AND P0, PT, R13, 0x23, PT ;  /* 0x000000230d00780c */ /* 0x000fe20003f04070 */
[----:B--2---:R3:W-:-:S12]  /*08b0*/  STS.128 [R7], R8 ;  /* 0x0000000807007388 */ /* 0x0047d80000000c00 */
[----:B------:R-:W-:Y:S05]  /*08c0*/  @P0 BRA `(.L_x_81) ;  /* 0x0000000c008c0947 */ /* 0x000fea0003800000 */
[----:B------:R-:W-:-:S05]  /*08d0*/  IMAD.WIDE R4, R60, 0x10, R4 ;  /* 0x000000103c047825 */ /* 0x000fca00078e0204 */
[----:B---3--:R-:W2:Y:S01]  /*08e0*/  LDG.E.128.CONSTANT R8, desc[UR6][R4.64] ;  /* 0x0000000604087981 */ /* 0x008ea2000c1e9d00 */
[C---:B------:R-:W-:Y:S02]  /*08f0*/  LEA R7, R60.reuse, R7, 0x4 ;  /* 0x000000073c077211 */ /* 0x040fe400078e20ff */
[----:B------:R-:W-:-:S04]  /*0900*/  IADD3 R13, PT, PT, R60, R13, RZ ;  /* 0x0000000d3c0d7210 */ /* 0x000fc80007ffe0ff */
[----:B------:R-:W-:Y:S01]  /*0910*/  ISETP.GT.U32.AND P0, PT, R13, 0x23, PT ;  /* 0x000000230d00780c */ /* 0x000fe20003f04070 */
[----:B--2---:R4:W-:-:S12]  /*0920*/  STS.128 [R7], R8 ;  /* 0x0000000807007388 */ /* 0x0049d80000000c00 */
[----:B------:R-:W-:Y:S05]  /*0930*/  @P0 BRA `(.L_x_81) ;  /* 0x0000000c00700947 */ /* 0x000fea0003800000 */
[----:B------:R-:W-:-:S05]  /*0940*/  IMAD.WIDE.U32 R4, R13, 0x10, R62 ;  /* 0x000000100d047825 */ /* 0x000fca00078e003e */
[----:B----4-:R-:W2:Y:S01]  /*0950*/  LDG.E.128.CONSTANT R8, desc[UR6][R4.64] ;  /* 0x0000000604087981 */ /* 0x010ea2000c1e9d00 */
[C---:B------:R-:W-:Y:S02]  /*0960*/  LEA R7, R60.reuse, R7, 0x4 ;  /* 0x000000073c077211 */ /* 0x040fe400078e20ff */
[----:B------:R-:W-:-:S04]  /*0970*/  IADD3 R13, PT, PT, R60, R13, RZ ;  /* 0x0000000d3c0d7210 */ /* 0x000fc80007ffe0ff */
[----:B------:R-:W-:Y:S01]  /*0980*/  ISETP.GT.U32.AND P0, PT, R13, 0x23, PT ;  /* 0x000000230d00780c */ /* 0x000fe20003f04070 */
[----:B--2---:R0:W-:-:S12]  /*0990*/  STS.128 [R7], R8 ;  /* 0x0000000807007388 */ /* 0x0041d80000000c00 */
[----:B------:R-:W-:Y:S05]  /*09a0*/  @P0 BRA `(.L_x_81) ;  /* 0x0000000c00540947 */ /* 0x000fea0003800000 */
[----:B------:R-:W-:-:S05]  /*09b0*/  IMAD.WIDE.U32 R4, R13, 0x10, R62 ;  /* 0x000000100d047825 */ /* 0x000fca00078e003e */
[----:B0-----:R-:W2:Y:S01]  /*09c0*/  LDG.E.128.CONSTANT R8, desc[UR6][R4.64] ;  /* 0x0000000604087981 */ /* 0x001ea2000c1e9d00 */
        /* <DEDUP_REMOVED lines=195> */
[----:B------:R-:W2:Y:S01]  /*1600*/  LDG.E.128.CONSTANT R16, desc[UR6][R4.64] ;  /* 0x0000000604107981 */ /* 0x000ea2000c1e9d00 */
[C---:B0-----:R-:W-:Y:S02]  /*1610*/  LEA R9, R60.reuse, R7, 0x4 ;  /* 0x000000073c097211 */ /* 0x041fe400078e20ff */
[----:B------:R-:W-:-:S04]  /*1620*/  IADD3 R13, PT, PT, R60, R13, RZ ;  /* 0x0000000d3c0d7210 */ /* 0x000fc80007ffe0ff */
[----:B------:R-:W-:Y:S01]  /*1630*/  ISETP.GT.U32.AND P0, PT, R13, 0x23, PT ;  /* 0x000000230d00780c */ /* 0x000fe20003f04070 */
[----:B--2---:R0:W-:-:S12]  /*1640*/  STS.128 [R9], R16 ;  /* 0x0000001009007388 */ /* 0x0041d80000000c00 */
[----:B------:R-:W-:Y:S05]  /*1650*/  @P0 BRA `(.L_x_81) ;  /* 0x0000000000280947 */ /* 0x000fea0003800000 */
[----:B------:R-:W-:Y:S01]  /*1660*/  IADD3 R7, PT, PT, R60, R13, RZ ;  /* 0x0000000d3c077210 */ /* 0x000fe20007ffe0ff */
[----:B------:R-:W-:-:S03]  /*1670*/  IMAD.WIDE.U32 R4, R13, 0x10, R62 ;  /* 0x000000100d047825 */ /* 0x000fc600078e003e */
[C---:B------:R-:W-:Y:S02]  /*1680*/  ISETP.GT.U32.AND P0, PT, R7.reuse, 0x23, PT ;  /* 0x000000230700780c */ /* 0x040fe40003f04070 */
[----:B------:R-:W2:Y:S11]  /*1690*/  LDG.E.128.CONSTANT R12, desc[UR6][R4.64] ;  /* 0x00000006040c7981 */ /* 0x000eb6000c1e9d00 */
[----:B------:R-:W-:-:S05]  /*16a0*/  @!P0 IMAD.WIDE.U32 R6, R7, 0x10, R62 ;  /* 0x0000001007068825 */ /* 0x000fca00078e003e */
[----:B0-----:R-:W3:Y:S01]  /*16b0*/  @!P0 LDG.E.128.CONSTANT R16, desc[UR6][R6.64] ;  /* 0x0000000606108981 */ /* 0x001ee2000c1e9d00 */
[----:B------:R-:W-:-:S04]  /*16c0*/  LEA R9, R60, R9, 0x4 ;  /* 0x000000093c097211 */ /* 0x000fc800078e20ff */
[----:B------:R-:W-:Y:S01]  /*16d0*/  @!P0 LEA R8, R60, R9, 0x4 ;  /* 0x000000093c088211 */ /* 0x000fe200078e20ff */
[----:B--2---:R0:W-:Y:S04]  /*16e0*/  STS.128 [R9], R12 ;  /* 0x0000000c09007388 */ /* 0x0041e80000000c00 */
[----:B---3--:R0:W-:Y:S02]  /*16f0*/  @!P0 STS.128 [R8], R16 ;  /* 0x0000001008008388 */ /* 0x0081e40000000c00 */
.L_x_81:
[----:B------:R-:W-:Y:S05]  /*1700*/  BSYNC.RECONVERGENT B0 ;  /* 0x0000000000007941 */ /* 0x000fea0003800200 */
.L_x_80:
[----:B------:R-:W-:Y:S01]  /*1710*/  IADD3 R55, PT, PT, R59, R60, RZ ;  /* 0x0000003c3b377210 */ /* 0x000fe20007ffe0ff */
[----:B------:R-:W5:Y:S01]  /*1720*/  S2R R3, SR_CTAID.X ;  /* 0x0000000000037919 */ /* 0x000f620000002500 */
[----:B------:R-:W5:Y:S01]  /*1730*/  S2UR UR4, SR_CTAID.Y ;  /* 0x00000000000479c3 */ /* 0x000f620000002600 */
[----:B------:R-:W-:Y:S01]  /*1740*/  HFMA2 R56, -RZ, RZ, 0, 0 ;  /* 0x00000000ff387431 */ /* 0x000fe200000001ff */
[----:B------:R-:W-:-:S06]  /*1750*/  IADD3 R54, PT, PT, R60, R55, RZ ;  /* 0x000000373c367210 */ /* 0x000fcc0007ffe0ff */
[----:B------:R-:W-:Y:S01]  /*1760*/  BAR.SYNC.DEFER_BLOCKING 0x0 ;  /* 0x0000000000007b1d */ /* 0x000fe20000010000 */
[----:B--2---:R-:W-:Y:S02]  /*1770*/  MOV R24, RZ ;  /* 0x000000ff00187202 */ /* 0x004fe40000000f00 */
[----:B------:R-:W-:Y:S02]  /*1780*/  CS2R R4, SRZ ;  /* 0x0000000000047805 */ /* 0x000fe4000001ff00 */
[----:B------:R-:W-:Y:S02]  /*1790*/  IADD3 R53, PT, PT, R60, R54, RZ ;  /* 0x000000363c357210 */ /* 0x000fe40007ffe0ff */
[----:B01-34-:R-:W-:Y:S02]  /*17a0*/  CS2R R6, SRZ ;  /* 0x0000000000067805 */ /* 0x01bfe4000001ff00 */
[----:B------:R-:W-:Y:S02]  /*17b0*/  CS2R R8, SRZ ;  /* 0x0000000000087805 */ /* 0x000fe4000001ff00 */
[----:B------:R-:W-:-:S02]  /*17c0*/  CS2R R10, SRZ ;  /* 0x00000000000a7805 */ /* 0x000fc4000001ff00 */
[C---:B------:R-:W-:Y:S02]  /*17d0*/  IADD3 R52, PT, PT, R60.reuse, R53, RZ ;  /* 0x000000353c347210 */ /* 0x040fe40007ffe0ff */
[----:B------:R-:W-:Y:S02]  /*17e0*/  CS2R R12, SRZ ;  /* 0x00000000000c7805 */ /* 0x000fe4000001ff00 */
[----:B------:R-:W-:Y:S02]  /*17f0*/  CS2R R14, SRZ ;  /* 0x00000000000e7805 */ /* 0x000fe4000001ff00 */
[----:B------:R-:W-:-:S04]  /*1800*/  IADD3 R51, PT, PT, R60, R52, RZ ;  /* 0x000000343c337210 */ /* 0x000fc80007ffe0ff */
[----:B------:R-:W-:-:S04]  /*1810*/  IADD3 R50, PT, PT, R60, R51, RZ ;  /* 0x000000333c327210 */ /* 0x000fc80007ffe0ff */
[----:B------:R-:W-:Y:S01]  /*1820*/  IADD3 R49, PT, PT, R60, R50, RZ ;  /* 0x000000323c317210 */ /* 0x000fe20007ffe0ff */
[----:B-----5:R-:W-:Y:S02]  /*1830*/  IMAD R57, R0, UR4, R57 ;  /* 0x0000000400397c24 */ /* 0x020fe4000f8e0239 */
[----:B------:R-:W-:Y:S01]  /*1840*/  HFMA2 R0, -RZ, RZ, 0, 0 ;  /* 0x00000000ff007431 */ /* 0x000fe200000001ff */
[----:B------:R-:W-:-:S04]  /*1850*/  IADD3 R48, PT, PT, R60, R49, RZ ;  /* 0x000000313c307210 */ /* 0x000fc80007ffe0ff */
[C---:B------:R-:W-:Y:S01]  /*1860*/  IADD3 R47, PT, PT, R60.reuse, R48, RZ ;  /* 0x000000303c2f7210 */ /* 0x040fe20007ffe0ff */
[----:B------:R-:W-:Y:S01]  /*1870*/  IMAD R58, R3, UR8, R2 ;  /* 0x00000008033a7c24 */ /* 0x000fe2000f8e0202 */
[----:B------:R-:W-:Y:S02]  /*1880*/  CS2R R2, SRZ ;  /* 0x0000000000027805 */ /* 0x000fe4000001ff00 */
[----:B------:R-:W-:Y:S02]  /*1890*/  IADD3 R46, PT, PT, R60, R47, RZ ;  /* 0x0000002f3c2e7210 */ /* 0x000fe40007ffe0ff */
[----:B------:R-:W-:Y:S02]  /*18a0*/  ISETP.GE.AND P0, PT, R58, 0x8, PT ;  /* 0x000000083a00780c */ /* 0x000fe40003f06270 */
[----:B------:R-:W-:Y:S02]  /*18b0*/  IADD3 R45, PT, PT, R60, R46, RZ ;  /* 0x0000002e3c2d7210 */ /* 0x000fe40007ffe0ff */
[----:B------:R-:W-:-:S02]  /*18c0*/  ISETP.LT.U32.AND P0, PT, R57, 0x8, !P0 ;  /* 0x000000083900780c */ /* 0x000fc40004701070 */
[----:B------:R-:W-:-:S04]  /*18d0*/  IADD3 R44, PT, PT, R60, R45, RZ ;  /* 0x0000002d3c2c7210 */ /* 0x000fc80007ffe0ff */
        /* <DEDUP_REMOVED lines=18> */
[----:B------:R-:W-:-:S07]  /*1a00*/  IADD3 R25, PT, PT, R60, R26, RZ ;  /* 0x0000001a3c197210 */ /* 0x000fce0007ffe0ff */
.L_x_86:
[----:B------:R-:W-:Y:S01]  /*1a10*/  ISETP.GT.U32.AND P1, PT, R59, 0x23, PT ;  /* 0x000000233b00780c */ /* 0x000fe20003f24070 */
[----:B------:R-:W-:Y:S03]  /*1a20*/  BSSY.RECONVERGENT B0, `(.L_x_82) ;  /* 0x0000106000007945 */ /* 0x000fe60003800200 */
[----:B------:R-:W-:-:S13]  /*1a30*/  ISETP.EQ.OR P1, PT, R56, 0x5, P1 ;  /* 0x000000053800780c */ /* 0x000fda0000f22670 */
[----:B01234-:R-:W-:Y:S05]  /*1a40*/  @P1 BRA `(.L_x_83) ;  /* 0x00000010000c1947 */ /* 0x01ffea0003800000 */
[----:B------:R-:W-:-:S04]  /*1a50*/  IMAD R17, R56, 0x24, R59 ;  /* 0x0000002438117824 */ /* 0x000fc800078e023b */
[----:B------:R-:W-:-:S06]  /*1a60*/  IMAD.WIDE.U32 R16, R17, 0x10, R62 ;  /* 0x0000001011107825 */ /* 0x000fcc00078e003e */
[----:B------:R-:W2:Y:S01]  /*1a70*/  LDG.E.128.CONSTANT R16, desc[UR6][R16.64+0x240] ;  /* 0x0002400610107981 */ /* 0x000ea2000c1e9d00 */
[----:B------:R-:W-:Y:S02]  /*1a80*/  MOV R20, 0x400 ;  /* 0x0000040000147802 */ /* 0x000fe40000000f00 */
[----:B------:R-:W-:Y:S01]  /*1a90*/  ISETP.GT.U32.AND P1, PT, R55, 0x23, PT ;  /* 0x000000233700780c */ /* 0x000fe20003f24070 */
[----:B------:R-:W0:Y:S02]  /*1aa0*/  S2R R21, SR_CgaCtaId ;  /* 0x0000000000157919 */ /* 0x000e240000008800 */
[----:B0-----:R-:W-:Y:S02]  /*1ab0*/  LEA R20, R21, R20, 0x18 ;  /* 0x0000001415147211 */ /* 0x001fe400078ec0ff */
[----:B------:R-:W-:-:S05]  /*1ac0*/  LOP3.LUT R21, R56, 0x1, RZ, 0xc, !PT ;  /* 0x0000000138157812 */ /* 0x000fca00078e0cff */
[----:B------:R-:W-:-:S05]  /*1ad0*/  IMAD R20, R21, 0x240, R20 ;  /* 0x0000024015147824 */ /* 0x000fca00078e0214 */
[----:B------:R-:W-:-:S05]  /*1ae0*/  LEA R21, R59, R20, 0x4 ;  /* 0x000000143b157211 */ /* 0x000fca00078e20ff */
[----:B--2---:R0:W-:Y:S01]  /*1af0*/  STS.128 [R21], R16 ;  /* 0x0000001015007388 */ /* 0x0041e20000000c00 */
[----:B------:R-:W-:Y:S05]  /*1b00*/  @P1 BRA `(.L_x_83) ;  /* 0x0000000c00dc1947 */ /* 0x000fea0003800000 */
[----:B0-----:R-:W-:-:S04]  /*1b10*/  IMAD R17, R56, 0x24, R55 ;  /* 0x0000002438117824 */ /* 0x001fc800078e0237 */
[----:B------:R-:W-:-:S06]  /*1b20*/  IMAD.WIDE.U32 R16, R17, 0x10, R62 ;  /* 0x0000001011107825 */ /* 0x000fcc00078e003e */
[----:B------:R-:W2:Y:S01]  /*1b30*/  LDG.E.128.CONSTANT R16, desc[UR6][R16.64+0x240] ;  /* 0x0002400610107981 */ /* 0x000ea2000c1e9d00 */
[----:B------:R-:W-:Y:S02]  /*1b40*/  LEA R21, R60, R21, 0x4 ;  /* 0x000000153c157211 */ /* 0x000fe400078e20ff */
[----:B------:R-:W-:-:S03]  /*1b50*/  ISETP.GT.U32.AND P1, PT, R54, 0x23, PT ;  /* 0x000000233600780c */ /* 0x000fc60003f24070 */
[----:B--2---:R1:W-:Y:S10]  /*1b60*/  STS.128 [R21], R16 ;  /* 0x0000001015007388 */ /* 0x0043f40000000c00 */
[----:B------:R-:W-:Y:S05]  /*1b70*/  @P1 BRA `(.L_x_83) ;  /* 0x0000000c00c01947 */ /* 0x000fea0003800000 */
[----:B-1----:R-:W-:-:S04]  /*1b80*/  IMAD R17, R56, 0x24, R54 ;  /* 0x0000002438117824 */ /* 0x002fc800078e0236 */
[----:B------:R-:W-:-:S06]  /*1b90*/  IMAD.WIDE.U32 R16, R17, 0x10, R62 ;  /* 0x0000001011107825 */ /* 0x000fcc00078e003e */
[----:B------:R-:W2:Y:S01]  /*1ba0*/  LDG.E.128.CONSTANT R16, desc[UR6][R16.64+0x240] ;  /* 0x0002400610107981 */ /* 0x000ea2000c1e9d00 */
[----:B------:R-:W-:Y:S02]  /*1bb0*/  LEA R21, R60, R21, 0x4 ;  /* 0x000000153c157211 */ /* 0x000fe400078e20ff */
[----:B------:R-:W-:-:S03]  /*1bc0*/  ISETP.GT.U32.AND P1, PT, R53, 0x23, PT ;  /* 0x000000233500780c */ /* 0x000fc60003f24070 */
[----:B--2---:R2:W-:Y:S10]  /*1bd0*/  STS.128 [R21], R16 ;  /* 0x0000001015007388 */ /* 0x0045f40000000c00 */
[----:B------:R-:W-:Y:S05]  /*1be0*/  @P1 BRA `(.L_x_83) ;  /* 0x0000000c00a41947 */ /* 0x000fea0003800000 */
[----:B--2---:R-:W-:-:S04]  /*1bf0*/  IMAD R17, R56, 0x24, R53 ;  /* 0x0000002438117824 */ /* 0x004fc800078e0235 */
[----:B------:R-:W-:-:S06]  /*1c00*/  IMAD.WIDE.U32 R16, R17, 0x10, R62 ;  /* 0x0000001011107825 */ /* 0x000fcc00078e003e */
[----:B------:R-:W2:Y:S01]  /*1c10*/  LDG.E.128.CONSTANT R16, desc[UR6][R16.64+0x240] ;  /* 0x0002400610107981 */ /* 0x000ea2000c1e9d00 */
[----:B------:R-:W-:Y:S02]  /*1c20*/  LEA R21, R60, R21, 0x4 ;  /* 0x000000153c157211 */ /* 0x000fe400078e20ff */
[----:B------:R-:W-:-:S03]  /*1c30*/  ISETP.GT.U32.AND P1, PT, R52, 0x23, PT ;  /* 0x000000233400780c */ /* 0x000fc60003f24070 */
[----:B--2---:R3:W-:Y:S10]  /*1c40*/  STS.128 [R21], R16 ;  /* 0x0000001015007388 */ /* 0x0047f40000000c00 */
[----:B------:R-:W-:Y:S05]  /*1c50*/  @P1 BRA `(.L_x_83) ;  /* 0x0000000c00881947 */ /* 0x000fea0003800000 */
[----:B---3--:R-:W-:-:S04]  /*1c60*/  IMAD R17, R56, 0x24, R52 ;  /* 0x0000002438117824 */ /* 0x008fc800078e0234 */
[----:B------:R-:W-:-:S06]  /*1c70*/  IMAD.WIDE.U32 R16, R17, 0x10, R62 ;  /* 0x0000001011107825 */ /* 0x000fcc00078e003e */
[----:B------:R-:W2:Y:S01]  /*1c80*/  LDG.E.128.CONSTANT R16, desc[UR6][R16.64+0x240] ;  /* 0x0002400610107981 */ /* 0x000ea2000c1e9d00 */
[----:B------:R-:W-:Y:S02]  /*1c90*/  LEA R21, R60, R21, 0x4 ;  /* 0x000000153c157211 */ /* 0x000fe400078e20ff */
[----:B------:R-:W-:-:S03]  /*1ca0*/  ISETP.GT.U32.AND P1, PT, R51, 0x23, PT ;  /* 0x000000233300780c */ /* 0x000fc60003f24070 */
[----:B--2---:R4:W-:Y:S10]  /*1cb0*/  STS.128 [R21], R16 ;  /* 0x0000001015007388 */ /* 0x0049f40000000c00 */
[----:B------:R-:W-:Y:S05]  /*1cc0*/  @P1 BRA `(.L_x_83) ;  /* 0x0000000c006c1947 */ /* 0x000fea0003800000 */
[----:B----4-:R-:W-:-:S04]  /*1cd0*/  IMAD R17, R56, 0x24, R51 ;  /* 0x0000002438117824 */ /* 0x010fc800078e0233 */
[----:B------:R-:W-:-:S06]  /*1ce0*/  IMAD.WIDE.U32 R16, R17, 0x10, R62 ;  /* 0x0000001011107825 */ /* 0x000fcc00078e003e */
[----:B------:R-:W2:Y:S01]  /*1cf0*/  LDG.E.128.CONSTANT R16, desc[UR6][R16.64+0x240] ;  /* 0x0002400610107981 */ /* 0x000ea2000c1e9d00 */
[----:B------:R-:W-:Y:S02]  /*1d00*/  LEA R21, R60, R21, 0x4 ;  /* 0x000000153c157211 */ /* 0x000fe400078e20ff */
[----:B------:R-:W-:-:S03]  /*1d10*/  ISETP.GT.U32.AND P1, PT, R50, 0x23, PT ;  /* 0x000000233200780c */ /* 0x000fc60003f24070 */
[----:B--2---:R0:W-:Y:S10]  /*1d20*/  STS.128 [R21], R16 ;  /* 0x0000001015007388 */ /* 0x0041f40000000c00 */
        /* <DEDUP_REMOVED lines=179> */
[C---:B------:R-:W-:Y:S02]  /*2860*/  LEA R21, R60.reuse, R21, 0x4 ;  /* 0x000000153c157211 */ /* 0x040fe400078e20ff */
[----:B------:R-:W-:-:S04]  /*2870*/  IADD3 R23, PT, PT, R60, R25, RZ ;  /* 0x000000193c177210 */ /* 0x000fc80007ffe0ff */
[----:B------:R-:W-:Y:S01]  /*2880*/  ISETP.GT.U32.AND P1, PT, R23, 0x23, PT ;  /* 0x000000231700780c */ /* 0x000fe20003f24070 */
[----:B--2---:R0:W-:-:S12]  /*2890*/  STS.128 [R21], R16 ;  /* 0x0000001015007388 */ /* 0x0041d80000000c00 */
        /* <DEDUP_REMOVED lines=17> */
[-C--:B0-----:R-:W-:Y:S01]  /*29b0*/  IADD3 R16, PT, PT, R60, R23.reuse, RZ ;  /* 0x000000173c107210 */ /* 0x081fe20007ffe0ff */
[----:B------:R-:W-:Y:S01]  /*29c0*/  IMAD R17, R56, 0x24, R23 ;  /* 0x0000002438117824 */ /* 0x000fe200078e0217 */
[----:B------:R-:W-:Y:S02]  /*29d0*/  IADD3 R21, PT, PT, R60, R23, RZ ;  /* 0x000000173c157210 */ /* 0x000fe40007ffe0ff */
[----:B------:R-:W-:Y:S01]  /*29e0*/  ISETP.GT.U32.AND P1, PT, R16, 0x23, PT ;  /* 0x000000231000780c */ /* 0x000fe20003f24070 */
[----:B------:R-:W-:-:S06]  /*29f0*/  IMAD.WIDE.U32 R16, R17, 0x10, R62 ;  /* 0x0000001011107825 */ /* 0x000fcc00078e003e */
[----:B------:R-:W2:Y:S06]  /*2a00*/  LDG.E.128.CONSTANT R16, desc[UR6][R16.64+0x240] ;  /* 0x0002400610107981 */ /* 0x000eac000c1e9d00 */
[----:B------:R-:W-:-:S04]  /*2a10*/  @!P1 IMAD R21, R56, 0x24, R21 ;  /* 0x0000002438159824 */ /* 0x000fc800078e0215 */
[----:B------:R-:W-:-:S06]  /*2a20*/  @!P1 IMAD.WIDE.U32 R20, R21, 0x10, R62 ;  /* 0x0000001015149825 */ /* 0x000fcc00078e003e */
[----:B------:R-:W3:Y:S01]  /*2a30*/  @!P1 LDG.E.128.CONSTANT R20, desc[UR6][R20.64+0x240] ;  /* 0x0002400614149981 */ /* 0x000ee2000c1e9d00 */
[----:B------:R-:W-:-:S04]  /*2a40*/  LEA R65, R60, R61, 0x4 ;  /* 0x0000003d3c417211 */ /* 0x000fc800078e20ff */
[----:B------:R-:W-:Y:S01]  /*2a50*/  @!P1 LEA R61, R60, R65, 0x4 ;  /* 0x000000413c3d9211 */ /* 0x000fe200078e20ff */
[----:B--2---:R0:W-:Y:S04]  /*2a60*/  STS.128 [R65], R16 ;  /* 0x0000001041007388 */ /* 0x0041e80000000c00 */
[----:B---3--:R0:W-:Y:S02]  /*2a70*/  @!P1 STS.128 [R61], R20 ;  /* 0x000000143d009388 */ /* 0x0081e40000000c00 */
.L_x_83:
[----:B------:R-:W-:Y:S05]  /*2a80*/  BSYNC.RECONVERGENT B0 ;  /* 0x0000000000007941 */ /* 0x000fea0003800200 */
.L_x_82:
[----:B------:R-:W-:Y:S04]  /*2a90*/  BSSY.RECONVERGENT B0, `(.L_x_84) ;  /* 0x0000345000007945 */ /* 0x000fe80003800200 */
[----:B------:R-:W-:Y:S05]  /*2aa0*/  @!P0 BRA `(.L_x_85) ;  /* 0x00000034000c8947 */ /* 0x000fea0003800000 */
[----:B01234-:R-:W0:Y:S01]  /*2ab0*/  S2R R18, SR_CgaCtaId ;  /* 0x0000000000127919 */ /* 0x01fe220000008800 */
[----:B------:R-:W-:Y:S02]  /*2ac0*/  MOV R17, 0x400 ;  /* 0x0000040000117802 */ /* 0x000fe40000000f00 */
[----:B------:R-:W-:Y:S02]  /*2ad0*/  LOP3.LUT R16, R56, 0x1, RZ, 0xc0, !PT ;  /* 0x0000000138107812 */ /* 0x000fe400078ec0ff */
[----:B0-----:R-:W-:Y:S02]  /*2ae0*/  LEA R19, R18, R17, 0x18 ;  /* 0x0000001112137211 */ /* 0x001fe400078ec0ff */
[----:B------:R-:W-:-:S03]  /*2af0*/  IADD3 R17, PT, PT, R17, 0x480, RZ ;  /* 0x0000048011117810 */ /* 0x000fc60007ffe0ff */
[----:B------:R-:W-:Y:S01]  /*2b00*/  IMAD R16, R16, 0x240, R19 ;  /* 0x0000024010107824 */ /* 0x000fe200078e0213 */
[----:B------:R-:W-:-:S03]  /*2b10*/  LEA R19, R18, R17, 0x18 ;  /* 0x0000001112137211 */ /* 0x000fc600078ec0ff */
[----:B------:R-:W-:Y:S02]  /*2b20*/  IMAD R17, R57, 0x30, R16 ;  /* 0x0000003039117824 */ /* 0x000fe400078e0210 */
[----:B------:R-:W-:-:S03]  /*2b30*/  IMAD R16, R56, 0x64, R19 ;  /* 0x0000006438107824 */ /* 0x000fc600078e0213 */
[----:B------:R-:W-:Y:S02]  /*2b40*/  LEA R17, R58, R17, 0x2 ;  /* 0x000000113a117211 */ /* 0x000fe400078e10ff */
[----:B------:R-:W-:Y:S04]  /*2b50*/  LDS R18, [R16] ;  /* 0x0000000010127984 */ /* 0x000fe80000000800 */
[----:B------:R-:W0:Y:S04]  /*2b60*/  LDS R20, [R17] ;  /* 0x0000000011147984 */ /* 0x000e280000000800 */
[----:B------:R-:W1:Y:S04]  /*2b70*/  LDS R19, [R16+0x258] ;  /* 0x0002580010137984 */ /* 0x000e680000000800 */
[----:B------:R-:W2:Y:S04]  /*2b80*/  LDS R69, [R16+0x708] ;  /* 0x0007080010457984 */ /* 0x000ea80000000800 */
[----:B------:R-:W3:Y:S04]  /*2b90*/  LDS R67, [R16+0xbb8] ;  /* 0x000bb80010437984 */ /* 0x000ee80000000800 */
[----:B------:R-:W4:Y:S04]  /*2ba0*/  LDS R65, [R16+0x1068] ;  /* 0x0010680010417984 */ /* 0x000f280000000800 */
[----:B------:R-:W5:Y:S04]  /*2bb0*/  LDS R64, [R16+0x4b0] ;  /* 0x0004b00010407984 */ /* 0x000f680000000800 */
[----:B------:R-:W5:Y:S04]  /*2bc0*/  LDS R66, [R16+0x960] ;  /* 0x0009600010427984 */ /* 0x000f680000000800 */
[----:B------:R-:W5:Y:S04]  /*2bd0*/  LDS R22, [R16+0xe10] ;  /* 0x000e100010167984 */ /* 0x000f680000000800 */
[----:B------:R-:W5:Y:S04]  /*2be0*/  LDS R61, [R16+0x1518] ;  /* 0x00151800103d7984 */ /* 0x000f680000000800 */
[----:B------:R-:W5:Y:S01]  /*2bf0*/  LDS R23, [R16+0x19c8] ;  /* 0x0019c80010177984 */ /* 0x000f620000000800 */
[----:B0-----:R-:W-:-:S03]  /*2c00*/  FFMA R18, R20, R18, R15 ;  /* 0x0000001214127223 */ /* 0x001fc6000000000f */
[----:B------:R-:W0:Y:S01]  /*2c10*/  LDS R21, [R16+0x1e78] ;  /* 0x001e780010157984 */ /* 0x000e220000000800 */
[----:B-1----:R-:W-:-:S03]  /*2c20*/  FFMA R14, R20, R19, R14 ;  /* 0x00000013140e7223 */ /* 0x002fc6000000000e */
[----:B------:R-:W1:Y:S01]  /*2c30*/  LDS R15, [R16+0x2328] ;  /* 0x00232800100f7984 */ /* 0x000e620000000800 */
[----:B--2---:R-:W-:-:S03]  /*2c40*/  FFMA R69, R20, R69, R12 ;  /* 0x0000004514457223 */ /* 0x004fc6000000000c */
[----:B------:R-:W2:Y:S01]  /*2c50*/  LDS R19, [R16+0x20d0] ;  /* 0x0020d00010137984 */ /* 0x000ea20000000800 */
[----:B---3--:R-:W-:-:S03]  /*2c60*/  FFMA R67, R20, R67, R10 ;  /* 0x0000004314437223 */ /* 0x008fc6000000000a */
[----:B------:R-:W3:Y:S01]  /*2c70*/  LDS R12, [R16+0x1c20] ;  /* 0x001c2000100c7984 */ /* 0x000ee20000000800 */
[----:B----4-:R-:W-:-:S03]  /*2c80*/  FFMA R65, R20, R65, R8 ;  /* 0x0000004114417223 */ /* 0x010fc60000000008 */
[----:B------:R-:W4:Y:S01]  /*2c90*/  LDS R10, [R16+0x1770] ;  /* 0x00177000100a7984 */ /* 0x000f220000000800 */
[----:B-----5:R-:W-:-:S03]  /*2ca0*/  FFMA R13, R20, R64, R13 ;  /* 0x00000040140d7223 */ /* 0x020fc6000000000d */
[----:B------:R-:W5:Y:S01]  /*2cb0*/  LDS R8, [R16+0x12c0] ;  /* 0x0012c00010087984 */ /* 0x000f620000000800 */
[----:B------:R-:W-:-:S03]  /*2cc0*/  FFMA R11, R20, R66, R11 ;  /* 0x00000042140b7223 */ /* 0x000fc6000000000b */
[----:B------:R-:W-:Y:S01]  /*2cd0*/  LDS R64, [R16+0x1320] ;  /* 0x0013200010407984 */ /* 0x000fe20000000800 */
[----:B------:R-:W-:-:S03]  /*2ce0*/  FFMA R9, R20, R22, R9 ;  /* 0x0000001614097223 */ /* 0x000fc60000000009 */
[----:B------:R-:W-:Y:S01]  /*2cf0*/  LDS R66, [R16+0x1578] ;  /* 0x0015780010427984 */ /* 0x000fe20000000800 */
[----:B------:R-:W-:-:S03]  /*2d00*/  FFMA R61, R20, R61, R6 ;  /* 0x0000003d143d7223 */ /* 0x000fc60000000006 */
[----:B------:R-:W-:Y:S01]  /*2d10*/  LDS R22, [R16+0x964] ;  /* 0x0009640010167984 */ /* 0x000fe20000000800 */
[----:B------:R-:W-:-:S03]  /*2d20*/  FFMA R23, R20, R23, R4 ;  /* 0x0000001714177223 */ /* 0x000fc60000000004 */
[----:B------:R-:W-:Y:S01]  /*2d30*/  LDS R6, [R16+0xe14] ;  /* 0x000e140010067984 */ /* 0x000fe20000000800 */
[----:B0-----:R-:W-:-:S03]  /*2d40*/  FFMA R21, R20, R21, R2 ;  /* 0x0000001514157223 */ /* 0x001fc60000000002 */
[----:B------:R-:W-:Y:S01]  /*2d50*/  LDS R4, [R16+0x4] ;  /* 0x0000040010047984 */ /* 0x000fe20000000800 */
[----:B-1----:R-:W-:-:S03]  /*2d60*/  FFMA R15, R20, R15, R24 ;  /* 0x0000000f140f7223 */ /* 0x002fc60000000018 */
[----:B------:R-:W-:Y:S01]  /*2d70*/  LDS R2, [R16+0x106c] ;  /* 0x00106c0010027984 */ /* 0x000fe20000000800 */
[----:B--2---:R-:W-:-:S03]  /*2d80*/  FFMA R19, R20, R19, R0 ;  /* 0x0000001314137223 */ /* 0x004fc60000000000 */
[----:B------:R-:W-:Y:S01]  /*2d90*/  LDS R24, [R16+0x2384] ;  /* 0x0023840010187984 */ /* 0x000fe20000000800 */
[----:B---3--:R-:W-:-:S03]  /*2da0*/  FFMA R3, R20, R12, R3 ;  /* 0x0000000c14037223 */ /* 0x008fc60000000003 */
[----:B------:R-:W0:Y:S01]  /*2db0*/  LDS R0, [R17+0x4] ;  /* 0x0000040011007984 */ /* 0x000e220000000800 */
[----:B----4-:R-:W-:-:S03]  /*2dc0*/  FFMA R5, R20, R10, R5 ;  /* 0x0000000a14057223 */ /* 0x010fc60000000005 */
[----:B------:R-:W1:Y:S01]  /*2dd0*/  LDS R12, [R16+0x4b4] ;  /* 0x0004b400100c7984 */ /* 0x000e620000000800 */
[----:B-----5:R-:W-:-:S03]  /*2de0*/  FFMA R7, R20, R8, R7 ;  /* 0x0000000814077223 */ /* 0x020fc60000000007 */
[----:B------:R-:W2:Y:S04]  /*2df0*/  LDS R10, [R16+0x25c] ;  /* 0x00025c00100a7984 */ /* 0x000ea80000000800 */
[----:B------:R-:W3:Y:S04]  /*2e00*/  LDS R20, [R16+0x70c] ;  /* 0x00070c0010147984 */ /* 0x000ee80000000800 */
[----:B------:R-:W4:Y:S01]  /*2e10*/  LDS R8, [R16+0xbbc] ;  /* 0x000bbc0010087984 */ /* 0x000f220000000800 */
[C---:B0-----:R-:W-:Y:S01]  /*2e20*/  FFMA R4, R0.reuse, R4, R18 ;  /* 0x0000000400047223 */ /* 0x041fe20000000012 */
[C---:B------:R-:W-:Y:S01]  /*2e30*/  FFMA R11, R0.reuse, R22, R11 ;  /* 0x00000016000b7223 */ /* 0x040fe2000000000b */
[C---:B------:R-:W-:Y:S01]  /*2e40*/  FFMA R9, R0.reuse, R6, R9 ;  /* 0x0000000600097223 */ /* 0x040fe20000000009 */
[C---:B------:R-:W-:Y:S01]  /*2e50*/  FFMA R65, R0.reuse, R2, R65 ;  /* 0x0000000200417223 */ /* 0x040fe20000000041 */
[C---:B-1----:R-:W-:Y:S01]  /*2e60*/  FFMA R13, R0.reuse, R12, R13 ;  /* 0x0000000c000d7223 */ /* 0x042fe2000000000d */
[----:B------:R-:W0:Y:S01]  /*2e70*/  LDS R18, [R16+0x1774] ;  /* 0x0017740010127984 */ /* 0x000e220000000800 */
[----:B--2---:R-:W-:-:S03]  /*2e80*/  FFMA R14, R0, R10, R14 ;  /* 0x0000000a000e7223 */ /* 0x004fc6000000000e */
[----:B------:R-:W1:Y:S01]  /*2e90*/  LDS R12, [R16+0x151c] ;  /* 0x00151c00100c7984 */ /* 0x000e620000000800 */
[----:B---3--:R-:W-:-:S03]  /*2ea0*/  FFMA R69, R0, R20, R69 ;  /* 0x0000001400457223 */ /* 0x008fc60000000045 */
[----:B------:R-:W2:Y:S01]  /*2eb0*/  LDS R10, [R16+0x12c4] ;  /* 0x0012c400100a7984 */ /* 0x000ea20000000800 */
[----:B----4-:R-:W-:-:S03]  /*2ec0*/  FFMA R67, R0, R8, R67 ;  /* 0x0000000800437223 */ /* 0x010fc60000000043 */
[----:B------:R-:W3:Y:S04]  /*2ed0*/  LDS R20, [R16+0x19cc] ;  /* 0x0019cc0010147984 */ /* 0x000ee80000000800 */
[----:B------:R-:W4:Y:S04]  /*2ee0*/  LDS R22, [R16+0x1c24] ;  /* 0x001c240010167984 */ /* 0x000f280000000800 */
[----:B------:R-:W5:Y:S04]  /*2ef0*/  LDS R8, [R16+0x1e7c] ;  /* 0x001e7c0010087984 */ /* 0x000f680000000800 */
[----:B------:R-:W5:Y:S04]  /*2f00*/  LDS R6, [R16+0x20d4] ;  /* 0x0020d40010067984 */ /* 0x000f680000000800 */
[----:B------:R-:W5:Y:S01]  /*2f10*/  LDS R2, [R16+0x232c] ;  /* 0x00232c0010027984 */ /* 0x000f620000000800 */
[----:B0-----:R-:W-:-:S03]  /*2f20*/  FFMA R5, R0, R18, R5 ;  /* 0x0000001200057223 */ /* 0x001fc60000000005 */
[----:B------:R-:W-:Y:S01]  /*2f30*/  LDS R18, [R16+0x4b8] ;  /* 0x0004b80010127984 */ /* 0x000fe20000000800 */
[----:B-1----:R-:W-:-:S03]  /*2f40*/  FFMA R61, R0, R12, R61 ;  /* 0x0000000c003d7223 */ /* 0x002fc6000000003d */
[----:B------:R-:W-:Y:S01]  /*2f50*/  LDS R12, [R16+0x260] ;  /* 0x00026000100c7984 */ /* 0x000fe20000000800 */
[----:B--2---:R-:W-:-:S03]  /*2f60*/  FFMA R7, R0, R10, R7 ;  /* 0x0000000a00077223 */ /* 0x004fc60000000007 */
[----:B------:R-:W-:Y:S01]  /*2f70*/  LDS R10, [R16+0x8] ;  /* 0x00000800100a7984 */ /* 0x000fe20000000800 */
[----:B---3--:R-:W-:-:S03]  /*2f80*/  FFMA R23, R0, R20, R23 ;  /* 0x0000001400177223 */ /* 0x008fc60000000017 */
[----:B------:R-:W-:Y:S01]  /*2f90*/  LDS R20, [R16+0x710] ;  /* 0x0007100010147984 */ /* 0x000fe20000000800 */
[----:B----4-:R-:W-:-:S03]  /*2fa0*/  FFMA R3, R0, R22, R3 ;  /* 0x0000001600037223 */ /* 0x010fc60000000003 */
[----:B------:R-:W-:Y:S01]  /*2fb0*/  LDS R22, [R16+0x968] ;  /* 0x0009680010167984 */ /* 0x000fe20000000800 */
[----:B-----5:R-:W-:-:S03]  /*2fc0*/  FFMA R21, R0, R8, R21 ;  /* 0x0000000800157223 */ /* 0x020fc60000000015 */
[----:B------:R-:W-:Y:S01]  /*2fd0*/  LDS R8, [R16+0xbc0] ;  /* 0x000bc00010087984 */ /* 0x000fe20000000800 */
[----:B------:R-:W-:-:S03]  /*2fe0*/  FFMA R19, R0, R6, R19 ;  /* 0x0000000600137223 */ /* 0x000fc60000000013 */
[----:B------:R-:W-:Y:S01]  /*2ff0*/  LDS R6, [R16+0xe18] ;  /* 0x000e180010067984 */ /* 0x000fe20000000800 */
[----:B------:R-:W-:-:S03]  /*3000*/  FFMA R15, R0, R2, R15 ;  /* 0x00000002000f7223 */ /* 0x000fc6000000000f */
[----:B------:R-:W0:Y:S04]  /*3010*/  LDS R0, [R17+0x8] ;  /* 0x0000080011007984 */ /* 0x000e280000000800 */
[----:B------:R-:W1:Y:S01]  /*3020*/  LDS R2, [R16+0x1070] ;  /* 0x0010700010027984 */ /* 0x000e620000000800 */
[C---:B0-----:R-:W-:Y:S01]  /*3030*/  FFMA R4, R0.reuse, R10, R4 ;  /* 0x0000000a00047223 */ /* 0x041fe20000000004 */
[C---:B------:R-:W-:Y:S01]  /*3040*/  FFMA R14, R0.reuse, R12, R14 ;  /* 0x0000000c000e7223 */ /* 0x040fe2000000000e */
[C---:B------:R-:W-:Y:S01]  /*3050*/  FFMA R13, R0.reuse, R18, R13 ;  /* 0x00000012000d7223 */ /* 0x040fe2000000000d */
[C---:B------:R-:W-:Y:S01]  /*3060*/  FFMA R69, R0.reuse, R20, R69 ;  /* 0x0000001400457223 */ /* 0x040fe20000000045 */
[C---:B------:R-:W-:Y:S01]  /*3070*/  FFMA R11, R0.reuse, R22, R11 ;  /* 0x00000016000b7223 */ /* 0x040fe2000000000b */
[C---:B------:R-:W-:Y:S01]  /*3080*/  FFMA R67, R0.reuse, R8, R67 ;  /* 0x0000000800437223 */ /* 0x040fe20000000043 */
[C---:B------:R-:W-:Y:S01]  /*3090*/  FFMA R9, R0.reuse, R6, R9 ;  /* 0x0000000600097223 */ /* 0x040fe20000000009 */
[C---:B-1----:R-:W-:Y:S01]  /*30a0*/  FFMA R65, R0.reuse, R2, R65 ;  /* 0x0000000200417223 */ /* 0x042fe20000000041 */
[----:B------:R-:W0:Y:S04]  /*30b0*/  LDS R10, [R16+0x12c8] ;  /* 0x0012c800100a7984 */ /* 0x000e280000000800 */
[----:B------:R-:W1:Y:S04]  /*30c0*/  LDS R12, [R16+0x1520] ;  /* 0x00152000100c7984 */ /* 0x000e680000000800 */
[----:B------:R-:W2:Y:S04]  /*30d0*/  LDS R18, [R16+0x1778] ;  /* 0x0017780010127984 */ /* 0x000ea80000000800 */
        /* <DEDUP_REMOVED lines=653> */
[C---:B-1----:R-:W-:Y:S01]  /*59b0*/  FFMA R9, R0.reuse, R2, R9 ;  /* 0x0000000200097223 */ /* 0x042fe20000000009 */
[C---:B------:R-:W-:Y:S01]  /*59c0*/  FFMA R67, R0.reuse, R20, R67 ;  /* 0x0000001400437223 */ /* 0x040fe20000000043 */
[----:B------:R-:W0:Y:S01]  /*59d0*/  LDS R10, [R16+0x10c0] ;  /* 0x0010c000100a7984 */ /* 0x000e220000000800 */
[C---:B------:R-:W-:Y:S01]  /*59e0*/  FFMA R69, R0.reuse, R12, R69 ;  /* 0x0000000c00457223 */ /* 0x040fe20000000045 */
[----:B------:R-:W-:-:S02]  /*59f0*/  FFMA R23, R0, R22, R23 ;  /* 0x0000001600177223 */ /* 0x000fc40000000017 */
[----:B------:R-:W1:Y:S04]  /*5a00*/  LDS R6, [R16+0x1ed0] ;  /* 0x001ed00010067984 */ /* 0x000e680000000800 */
[----:B------:R-:W2:Y:S04]  /*5a10*/  LDS R2, [R16+0x2128] ;  /* 0x0021280010027984 */ /* 0x000ea80000000800 */
[----:B------:R-:W3:Y:S04]  /*5a20*/  LDS R18, [R16+0x1570] ;  /* 0x0015700010127984 */ /* 0x000ee80000000800 */
[----:B------:R-:W4:Y:S04]  /*5a30*/  LDS R20, [R16+0x17c8] ;  /* 0x0017c80010147984 */ /* 0x000f280000000800 */
[----:B------:R-:W5:Y:S04]  /*5a40*/  LDS R8, [R16+0x1c78] ;  /* 0x001c780010087984 */ /* 0x000f680000000800 */
[----:B------:R-:W5:Y:S04]  /*5a50*/  LDS R12, [R16+0x1318] ;  /* 0x00131800100c7984 */ /* 0x000f680000000800 */
[----:B------:R-:W-:Y:S01]  /*5a60*/  LDS R22, [R16+0x764] ;  /* 0x0007640010167984 */ /* 0x000fe20000000800 */
[----:B0-----:R-:W-:-:S03]  /*5a70*/  FFMA R65, R0, R10, R65 ;  /* 0x0000000a00417223 */ /* 0x001fc60000000041 */
[----:B------:R-:W0:Y:S01]  /*5a80*/  LDS R10, [R16+0x2380] ;  /* 0x00238000100a7984 */ /* 0x000e220000000800 */
[----:B-1----:R-:W-:-:S03]  /*5a90*/  FFMA R21, R0, R6, R21 ;  /* 0x0000000600157223 */ /* 0x002fc60000000015 */
[----:B------:R-:W-:Y:S01]  /*5aa0*/  LDS R6, [R16+0xc14] ;  /* 0x000c140010067984 */ /* 0x000fe20000000800 */
[----:B--2---:R-:W-:-:S03]  /*5ab0*/  FFMA R19, R0, R2, R19 ;  /* 0x0000000200137223 */ /* 0x004fc60000000013 */
[----:B------:R-:W1:Y:S01]  /*5ac0*/  LDS R2, [R17+0xcc] ;  /* 0x0000cc0011027984 */ /* 0x000e620000000800 */
[----:B---3--:R-:W-:-:S03]  /*5ad0*/  FFMA R61, R0, R18, R61 ;  /* 0x00000012003d7223 */ /* 0x008fc6000000003d */
[----:B------:R-:W2:Y:S01]  /*5ae0*/  LDS R18, [R16+0x2b4] ;  /* 0x0002b40010127984 */ /* 0x000ea20000000800 */
[----:B----4-:R-:W-:-:S03]  /*5af0*/  FFMA R5, R0, R20, R5 ;  /* 0x0000001400057223 */ /* 0x010fc60000000005 */
[----:B------:R-:W3:Y:S01]  /*5b00*/  LDS R20, [R16+0x50c] ;  /* 0x00050c0010147984 */ /* 0x000ee20000000800 */
[----:B-----5:R-:W-:-:S03]  /*5b10*/  FFMA R3, R0, R8, R3 ;  /* 0x0000000800037223 */ /* 0x020fc60000000003 */
[----:B------:R-:W4:Y:S01]  /*5b20*/  LDS R8, [R16+0x9bc] ;  /* 0x0009bc0010087984 */ /* 0x000f220000000800 */
[----:B------:R-:W-:-:S03]  /*5b30*/  FFMA R7, R0, R12, R7 ;  /* 0x0000000c00077223 */ /* 0x000fc60000000007 */
[----:B------:R-:W5:Y:S01]  /*5b40*/  LDS R12, [R16+0x5c] ;  /* 0x00005c00100c7984 */ /* 0x000f620000000800 */
[----:B0-----:R-:W-:-:S03]  /*5b50*/  FFMA R15, R0, R10, R15 ;  /* 0x0000000a000f7223 */ /* 0x001fc6000000000f */
[----:B------:R-:W0:Y:S04]  /*5b60*/  LDS R0, [R16+0x1ed4] ;  /* 0x001ed40010007984 */ /* 0x000e280000000800 */
[----:B------:R-:W0:Y:S01]  /*5b70*/  LDS R10, [R16+0xe6c] ;  /* 0x000e6c00100a7984 */ /* 0x000e220000000800 */
[C---:B-1----:R-:W-:Y:S01]  /*5b80*/  FFMA R67, R2.reuse, R6, R67 ;  /* 0x0000000602437223 */ /* 0x042fe20000000043 */
[C---:B------:R-:W-:Y:S02]  /*5b90*/  FFMA R69, R2.reuse, R22, R69 ;  /* 0x0000001602457223 */ /* 0x040fe40000000045 */
[----:B------:R-:W1:Y:S01]  /*5ba0*/  LDS R6, [R16+0x1c7c] ;  /* 0x001c7c0010067984 */ /* 0x000e620000000800 */
[C---:B------:R-:W-:Y:S01]  /*5bb0*/  FFMA R24, R2.reuse, R24, R15 ;  /* 0x0000001802187223 */ /* 0x040fe2000000000f */
[----:B--2---:R-:W-:-:S02]  /*5bc0*/  FFMA R14, R2, R18, R14 ;  /* 0x00000012020e7223 */ /* 0x004fc4000000000e */
[----:B------:R-:W2:Y:S01]  /*5bd0*/  LDS R18, [R16+0x131c] ;  /* 0x00131c0010127984 */ /* 0x000ea20000000800 */
[----:B---3--:R-:W-:-:S03]  /*5be0*/  FFMA R13, R2, R20, R13 ;  /* 0x00000014020d7223 */ /* 0x008fc6000000000d */
[----:B------:R-:W3:Y:S01]  /*5bf0*/  LDS R20, [R16+0x1574] ;  /* 0x0015740010147984 */ /* 0x000ee20000000800 */
[----:B----4-:R-:W-:-:S03]  /*5c00*/  FFMA R11, R2, R8, R11 ;  /* 0x00000008020b7223 */ /* 0x010fc6000000000b */
[----:B------:R-:W4:Y:S01]  /*5c10*/  LDS R22, [R16+0x17cc] ;  /* 0x0017cc0010167984 */ /* 0x000f220000000800 */
[----:B-----5:R-:W-:-:S03]  /*5c20*/  FFMA R4, R2, R12, R4 ;  /* 0x0000000c02047223 */ /* 0x020fc60000000004 */
[----:B------:R-:W5:Y:S04]  /*5c30*/  LDS R8, [R16+0x1a24] ;  /* 0x001a240010087984 */ /* 0x000f680000000800 */
[----:B------:R-:W5:Y:S01]  /*5c40*/  LDS R12, [R16+0x10c4] ;  /* 0x0010c400100c7984 */ /* 0x000f620000000800 */
[----:B0-----:R-:W-:-:S03]  /*5c50*/  FFMA R21, R2, R0, R21 ;  /* 0x0000000002157223 */ /* 0x001fc60000000015 */
[----:B------:R-:W0:Y:S01]  /*5c60*/  LDS R0, [R17+0xd0] ;  /* 0x0000d00011007984 */ /* 0x000e220000000800 */
[----:B------:R-:W-:-:S03]  /*5c70*/  FFMA R9, R2, R10, R9 ;  /* 0x0000000a02097223 */ /* 0x000fc60000000009 */
        /* <DEDUP_REMOVED lines=12> */
[----:B------:R-:W5:Y:S04]  /*5d40*/  LDS R12, [R16+0x768] ;  /* 0x00076800100c7984 */ /* 0x000f680000000800 */
[----:B------:R-:W5:Y:S01]  /*5d50*/  LDS R17, [R16+0x2388] ;  /* 0x0023880010117984 */ /* 0x000f620000000800 */
[C---:B0-----:R-:W-:Y:S01]  /*5d60*/  FFMA R7, R0.reuse, R64, R7 ;  /* 0x0000004000077223 */ /* 0x041fe20000000007 */
[C---:B------:R-:W-:Y:S01]  /*5d70*/  FFMA R10, R0.reuse, R10, R67 ;  /* 0x0000000a000a7223 */ /* 0x040fe20000000043 */
[C---:B-1----:R-:W-:Y:S02]  /*5d80*/  FFMA R11, R0.reuse, R6, R11 ;  /* 0x00000006000b7223 */ /* 0x042fe4000000000b */
[----:B------:R-:W0:Y:S01]  /*5d90*/  LDS R6, [R16+0xe70] ;  /* 0x000e700010067984 */ /* 0x000e220000000800 */
        /* <DEDUP_REMOVED lines=10> */
[----:B------:R-:W-:-:S03]  /*5e40*/  FFMA R24, R0, R17, R24 ;  /* 0x0000001100187223 */ /* 0x000fc60000000018 */
[----:B------:R-:W5:Y:S01]  /*5e50*/  LDS R18, [R16+0x2130] ;  /* 0x0021300010127984 */ /* 0x000f620000000800 */
[C---:B0-----:R-:W-:Y:S01]  /*5e60*/  FFMA R9, R0.reuse, R6, R9 ;  /* 0x0000000600097223 */ /* 0x041fe20000000009 */
[C---:B------:R-:W-:Y:S01]  /*5e70*/  FFMA R6, R0.reuse, R66, R61 ;  /* 0x0000004200067223 */ /* 0x040fe2000000003d */
[C---:B-1----:R-:W-:Y:S01]  /*5e80*/  FFMA R4, R0.reuse, R4, R23 ;  /* 0x0000000400047223 */ /* 0x042fe20000000017 */
[C---:B--2---:R-:W-:Y:S01]  /*5e90*/  FFMA R3, R0.reuse, R20, R3 ;  /* 0x0000001400037223 */ /* 0x044fe20000000003 */
[C---:B---3--:R-:W-:Y:S01]  /*5ea0*/  FFMA R5, R0.reuse, R22, R5 ;  /* 0x0000001600057223 */ /* 0x048fe20000000005 */
[C---:B----4-:R-:W-:Y:S01]  /*5eb0*/  FFMA R8, R0.reuse, R8, R65 ;  /* 0x0000000800087223 */ /* 0x050fe20000000041 */
[C---:B-----5:R-:W-:Y:S01]  /*5ec0*/  FFMA R2, R0.reuse, R2, R21 ;  /* 0x0000000200027223 */ /* 0x060fe20000000015 */
[----:B------:R-:W-:-:S07]  /*5ed0*/  FFMA R0, R0, R18, R19 ;  /* 0x0000001200007223 */ /* 0x000fce0000000013 */
.L_x_85:
[----:B------:R-:W-:Y:S05]  /*5ee0*/  BSYNC.RECONVERGENT B0 ;  /* 0x0000000000007941 */ /* 0x000fea0003800200 */
.L_x_84:
[----:B------:R-:W-:Y:S01]  /*5ef0*/  IADD3 R56, PT, PT, R56, 0x1, RZ ;  /* 0x0000000138387810 */ /* 0x000fe20007ffe0ff */
[----:B------:R-:W-:Y:S03]  /*5f00*/  BAR.SYNC.DEFER_BLOCKING 0x0 ;  /* 0x0000000000007b1d */ /* 0x000fe60000010000 */
[----:B------:R-:W-:-:S13]  /*5f10*/  ISETP.NE.AND P1, PT, R56, 0x6, PT ;  /* 0x000000063800780c */ /* 0x000fda0003f25270 */
[----:B------:R-:W-:Y:S05]  /*5f20*/  @P1 BRA `(.L_x_86) ;  /* 0xffffffb800b81947 */ /* 0x000fea000383ffff */
[----:B01234-:R-:W0:Y:S01]  /*5f30*/  S2R R16, SR_CTAID.Z ;  /* 0x0000000000107919 */ /* 0x01fe220000002700 */
[----:B------:R-:W0:Y:S01]  /*5f40*/  LDCU UR4, c[0x0][0x3a8] ;  /* 0x00007500ff0477ac */ /* 0x000e220008000800 */
[----:B------:R-:W-:-:S04]  /*5f50*/  ISETP.GT.U32.AND P0, PT, R57, 0x7, PT ;  /* 0x000000073900780c */ /* 0x000fc80003f04070 */
[----:B0-----:R-:W-:-:S04]  /*5f60*/  ISETP.GE.OR P0, PT, R16, UR4, P0 ;  /* 0x0000000410007c0c */ /* 0x001fc80008706670 */
[----:B------:R-:W-:-:S13]  /*5f70*/  ISETP.GT.OR P0, PT, R58, 0x7, P0 ;  /* 0x000000073a00780c */ /* 0x000fda0000704670 */
[----:B------:R-:W-:Y:S05]  /*5f80*/  @P0 EXIT ;  /* 0x000000000000094d */ /* 0x000fea0003800000 */
[----:B------:R-:W0:Y:S01]  /*5f90*/  LDCU.64 UR4, c[0x0][0x398] ;  /* 0x00007300ff0477ac */ /* 0x000e220008000a00 */
[----:B------:R-:W-:Y:S01]  /*5fa0*/  LEA R57, R16, R57, 0x7 ;  /* 0x0000003910397211 */ /* 0x000fe200078e38ff */
[----:B------:R-:W1:Y:S03]  /*5fb0*/  LDCU.64 UR8, c[0x0][0x3a0] ;  /* 0x00007400ff0877ac */ /* 0x000e660008000a00 */
[----:B------:R-:W-:-:S04]  /*5fc0*/  LEA R57, P0, R57, R58, 0x3 ;  /* 0x0000003a39397211 */ /* 0x000fc800078018ff */
[----:B------:R-:W-:Y:S02]  /*5fd0*/  LEA.HI.X.SX32 R58, R58, RZ, 0x1, P0 ;  /* 0x000000ff3a3a7211 */ /* 0x000fe400000f0eff */
[C---:B------:R-:W-:Y:S02]  /*5fe0*/  SHF.L.U32 R23, R57.reuse, 0x2, RZ ;  /* 0x0000000239177819 */ /* 0x040fe400000006ff */
[----:B------:R-:W-:Y:S02]  /*5ff0*/  SHF.L.U64.HI R25, R57, 0x2, R58 ;  /* 0x0000000239197819 */ /* 0x000fe4000001023a */
[----:B0-----:R-:W-:-:S04]  /*6000*/  IADD3 R20, P0, PT, R23, UR4, RZ ;  /* 0x0000000417147c10 */ /* 0x001fc8000ff1e0ff */
[----:B------:R-:W-:-:S05]  /*6010*/  IADD3.X R21, PT, PT, R25, UR5, RZ, P0, !PT ;  /* 0x0000000519157c10 */ /* 0x000fca00087fe4ff */
[----:B------:R-:W2:Y:S01]  /*6020*/  LDG.E R22, desc[UR6][R20.64] ;  /* 0x0000000614167981 */ /* 0x000ea2000c1e1900 */
[----:B------:R-:W0:Y:S01]  /*6030*/  S2UR UR5, SR_CgaCtaId ;  /* 0x00000000000579c3 */ /* 0x000e220000008800 */
[----:B------:R-:W-:Y:S02]  /*6040*/  UMOV UR4, 0x400 ;  /* 0x0000040000047882 */ /* 0x000fe40000000000 */
[----:B0-----:R-:W-:-:S09]  /*6050*/  ULEA UR4, UR5, UR4, 0x18 ;  /* 0x0000000405047291 */ /* 0x001fd2000f8ec0ff */
[----:B------:R-:W0:Y:S01]  /*6060*/  LDS.128 R16, [UR4+0x2a00] ;  /* 0x002a0004ff107984 */ /* 0x000e220008000c00 */
[----:B--2---:R-:W-:Y:S01]  /*6070*/  FADD R15, R15, R22 ;  /* 0x000000160f0f7221 */ /* 0x004fe20000000000 */
[----:B-1----:R-:W-:-:S03]  /*6080*/  IADD3 R22, P0, PT, R23, UR8, RZ ;  /* 0x0000000817167c10 */ /* 0x002fc6000ff1e0ff */
[----:B0-----:R-:W-:Y:S01]  /*6090*/  FADD R15, R15, R16 ;  /* 0x000000100f0f7221 */ /* 0x001fe20000000000 */
[----:B------:R-:W-:-:S04]  /*60a0*/  IADD3.X R23, PT, PT, R25, UR9, RZ, P0, !PT ;  /* 0x0000000919177c10 */ /* 0x000fc800087fe4ff */
[----:B------:R-:W-:-:S05]  /*60b0*/  FSET.BF.GE.AND R25, R15, 1, PT ;  /* 0x3f8000000f19780a */ /* 0x000fca0003806000 */
[----:B------:R0:W-:Y:S04]  /*60c0*/  STG.E desc[UR6][R22.64], R25 ;  /* 0x0000001916007986 */ /* 0x0001e8000c101906 */
[----:B------:R-:W2:Y:S02]  /*60d0*/  LDG.E R27, desc[UR6][R20.64+0x100] ;  /* 0x00010006141b7981 */ /* 0x000ea4000c1e1900 */
[----:B--2---:R-:W-:Y:S01]  /*60e0*/  FADD R16, R14, R27 ;  /* 0x0000001b0e107221 */ /* 0x004fe20000000000 */
[----:B------:R-:W-:-:S03]  /*60f0*/  FADD R14, -R25, 1 ;  /* 0x3f800000190e7421 */ /* 0x000fc60000000100 */
[----:B------:R-:W-:Y:S01]  /*6100*/  FADD R16, R16, R17 ;  /* 0x0000001110107221 */ /* 0x000fe20000000000 */
[----:B------:R-:W-:-:S04]  /*6110*/  FMUL R15, R15, R14 ;  /* 0x0000000e0f0f7220 */ /* 0x000fc80000400000 */
[----:B------:R-:W-:Y:S01]  /*6120*/  FSET.BF.GE.AND R17, R16, 1, PT ;  /* 0x3f8000001011780a */ /* 0x000fe20003806000 */
[----:B------:R1:W-:Y:S04]  /*6130*/  STG.E desc[UR6][R20.64], R15 ;  /* 0x0000000f14007986 */ /* 0x0003e8000c101906 */
[----:B------:R2:W-:Y:S04]  /*6140*/  STG.E desc[UR6][R22.64+0x100], R17 ;  /* 0x0001001116007986 */ /* 0x0005e8000c101906 */
[----:B------:R-:W3:Y:S02]  /*6150*/  LDG.E R14, desc[UR6][R20.64+0x200] ;  /* 0x00020006140e7981 */ /* 0x000ee4000c1e1900 */
[----:B---3--:R-:W-:Y:S01]  /*6160*/  FADD R27, R13, R14 ;  /* 0x0000000e0d1b7221 */ /* 0x008fe20000000000 */
[----:B------:R-:W-:-:S03]  /*6170*/  FADD R13, -R17, 1 ;  /* 0x3f800000110d7421 */ /* 0x000fc60000000100 */
[----:B------:R-:W-:Y:S01]  /*6180*/  FADD R18, R27, R18 ;  /* 0x000000121b127221 */ /* 0x000fe20000000000 */
[----:B------:R-:W-:-:S04]  /*6190*/  FMUL R13, R16, R13 ;  /* 0x0000000d100d7220 */ /* 0x000fc80000400000 */
[----:B0-----:R-:W-:Y:S01]  /*61a0*/  FSET.BF.GE.AND R25, R18, 1, PT ;  /* 0x3f8000001219780a */ /* 0x001fe20003806000 */
[----:B------:R-:W-:Y:S04]  /*61b0*/  STG.E desc[UR6][R20.64+0x100], R13 ;  /* 0x0001000d14007986 */ /* 0x000fe8000c101906 */
[----:B------:R-:W-:Y:S04]  /*61c0*/  STG.E desc[UR6][R22.64+0x200], R25 ;  /* 0x0002001916007986 */ /* 0x000fe8000c101906 */
[----:B------:R-:W3:Y:S01]  /*61d0*/  LDG.E R27, desc[UR6][R20.64+0x300] ;  /* 0x00030006141b7981 */ /* 0x000ee2000c1e1900 */
[----:B-1----:R-:W-:-:S04]  /*61e0*/  FADD R15, -R25, 1 ;  /* 0x3f800000190f7421 */ /* 0x002fc80000000100 */
[----:B--2---:R-:W-:-:S05]  /*61f0*/  FMUL R17, R18, R15 ;  /* 0x0000000f12117220 */ /* 0x004fca0000400000 */
[----:B------:R-:W-:Y:S01]  /*6200*/  STG.E desc[UR6][R20.64+0x200], R17 ;  /* 0x0002001114007986 */ /* 0x000fe2000c101906 */
[----:B---3--:R-:W-:-:S04]  /*6210*/  FADD R12, R12, R27 ;  /* 0x0000001b0c0c7221 */ /* 0x008fc80000000000 */
[----:B------:R-:W-:Y:S02]  /*6220*/  FADD R19, R12, R19 ;  /* 0x000000130c137221 */ /* 0x000fe40000000000 */
[----:B------:R-:W0:Y:S03]  /*6230*/  LDS.128 R12, [UR4+0x2a10] ;  /* 0x002a1004ff0c7984 */ /* 0x000e260008000c00 */
[----:B------:R-:W-:-:S05]  /*6240*/  FSET.BF.GE.AND R27, R19, 1, PT ;  /* 0x3f800000131b780a */ /* 0x000fca0003806000 */
[----:B------:R-:W-:Y:S04]  /*6250*/  STG.E desc[UR6][R22.64+0x300], R27 ;  /* 0x0003001b16007986 */ /* 0x000fe8000c101906 */
[----:B------:R-:W2:Y:S02]  /*6260*/  LDG.E R16, desc[UR6][R20.64+0x400] ;  /* 0x0004000614107981 */ /* 0x000ea4000c1e1900 */
[----:B--2---:R-:W-:Y:S01]  /*6270*/  FADD R11, R11, R16 ;  /* 0x000000100b0b7221 */ /* 0x004fe20000000000 */
[----:B------:R-:W-:-:S03]  /*6280*/  FADD R16, -R27, 1 ;  /* 0x3f8000001b107421 */ /* 0x000fc60000000100 */
[----:B0-----:R-:W-:Y:S01]  /*6290*/  FADD R11, R11, R12 ;  /* 0x0000000c0b0b7221 */ /* 0x001fe20000000000 */
[----:B------:R-:W-:-:S04]  /*62a0*/  FMUL R19, R19, R16 ;  /* 0x0000001013137220 */ /* 0x000fc80000400000 */
[----:B------:R-:W-:Y:S01]  /*62b0*/  FSET.BF.GE.AND R25, R11, 1, PT ;  /* 0x3f8000000b19780a */ /* 0x000fe20003806000 */
[----:B------:R0:W-:Y:S04]  /*62c0*/  STG.E desc[UR6][R20.64+0x300], R19 ;  /* 0x0003001314007986 */ /* 0x0001e8000c101906 */
[----:B------:R-:W-:Y:S04]  /*62d0*/  STG.E desc[UR6][R22.64+0x400], R25 ;  /* 0x0004001916007986 */ /* 0x000fe8000c101906 */
        /* <DEDUP_REMOVED lines=13> */
[----:B------:R-:W-:Y:S01]  /*63b0*/  FSET.BF.GE.AND R17, R14, 1, PT ;  /* 0x3f8000000e11780a */ /* 0x000fe20003806000 */
[----:B------:R-:W-:Y:S04]  /*63c0*/  STG.E desc[UR6][R20.64+0x500], R9 ;  /* 0x0005000914007986 */ /* 0x000fe8000c101906 */
[----:B------:R-:W-:Y:S04]  /*63d0*/  STG.E desc[UR6][R22.64+0x600], R17 ;  /* 0x0006001116007986 */ /* 0x000fe8000c101906 */
[----:B0-----:R-:W3:Y:S01]  /*63e0*/  LDG.E R19, desc[UR6][R20.64+0x700] ;  /* 0x0007000614137981 */ /* 0x001ee2000c1e1900 */
        /* <DEDUP_REMOVED lines=57> */
[----:B------:R-:W0:Y:S02]  /*6780*/  LDG.E R9, desc[UR6][R20.64+0xe00] ;  /* 0x000e000614097981 */ /* 0x000e24000c1e1900 */
[----:B0-----:R-:W-:Y:S01]  /*6790*/  FADD R11, R0, R9 ;  /* 0x00000009000b7221 */ /* 0x001fe20000000000 */
[----:B------:R-:W-:-:S03]  /*67a0*/  FADD R9, -R5, 1 ;  /* 0x3f80000005097421 */ /* 0x000fc60000000100 */
[----:B------:R-:W-:Y:S01]  /*67b0*/  FADD R6, R11, R6 ;  /* 0x000000060b067221 */ /* 0x000fe20000000000 */
[----:B------:R-:W-:-:S04]  /*67c0*/  FMUL R9, R4, R9 ;  /* 0x0000000904097220 */ /* 0x000fc80000400000 */
[----:B------:R-:W-:Y:S01]  /*67d0*/  FSET.BF.GE.AND R11, R6, 1, PT ;  /* 0x3f800000060b780a */ /* 0x000fe20003806000 */
[----:B------:R-:W-:Y:S04]  /*67e0*/  STG.E desc[UR6][R20.64+0xd00], R9 ;  /* 0x000d000914007986 */ /* 0x000fe8000c101906 */
[----:B------:R-:W-:Y:S04]  /*67f0*/  STG.E desc[UR6][R22.64+0xe00], R11 ;  /* 0x000e000b16007986 */ /* 0x000fe8000c101906 */
[----:B-1----:R-:W4:Y:S01]  /*6800*/  LDG.E R13, desc[UR6][R20.64+0xf00] ;  /* 0x000f0006140d7981 */ /* 0x002f22000c1e1900 */
[----:B--2---:R-:W-:-:S04]  /*6810*/  FADD R3, -R11, 1 ;  /* 0x3f8000000b037421 */ /* 0x004fc80000000100 */
[----:B------:R-:W-:-:S05]  /*6820*/  FMUL R3, R6, R3 ;  /* 0x0000000306037220 */ /* 0x000fca0000400000 */
[----:B------:R-:W-:Y:S01]  /*6830*/  STG.E desc[UR6][R20.64+0xe00], R3 ;  /* 0x000e000314007986 */ /* 0x000fe2000c101906 */
[----:B----4-:R-:W-:-:S04]  /*6840*/  FADD R24, R24, R13 ;  /* 0x0000000d18187221 */ /* 0x010fc80000000000 */
[----:B------:R-:W-:-:S05]  /*6850*/  FADD R7, R24, R7 ;  /* 0x0000000718077221 */ /* 0x000fca0000000000 */
[----:B---3--:R-:W-:-:S05]  /*6860*/  FSET.BF.GE.AND R5, R7, 1, PT ;  /* 0x3f8000000705780a */ /* 0x008fca0003806000 */
[----:B------:R-:W-:Y:S01]  /*6870*/  FADD R0, -R5, 1 ;  /* 0x3f80000005007421 */ /* 0x000fe20000000100 */
[----:B------:R-:W-:Y:S03]  /*6880*/  STG.E desc[UR6][R22.64+0xf00], R5 ;  /* 0x000f000516007986 */ /* 0x000fe6000c101906 */
[----:B------:R-:W-:-:S05]  /*6890*/  FMUL R7, R7, R0 ;  /* 0x0000000007077220 */ /* 0x000fca0000400000 */
[----:B------:R-:W-:Y:S01]  /*68a0*/  STG.E desc[UR6][R20.64+0xf00], R7 ;  /* 0x000f000714007986 */ /* 0x000fe2000c101906 */
[----:B------:R-:W-:Y:S05]  /*68b0*/  EXIT ;  /* 0x000000000000794d */ /* 0x000fea0003800000 */
.L_x_87:
        /* <DEDUP_REMOVED lines=12> */
.L_x_102:


//--------------------- .text._Z25fused_conv_if_kernel1_ptxPKfS0_S0_PfS1_i --------------------------
	.section	.text._Z25fused_conv_if_kernel1_ptxPKfS0_S0_PfS1_i,"ax",@progbits
	.align	128
        .global         _Z25fused_conv_if_kernel1_ptxPKfS0_S0_PfS1_i
        .type           _Z25fused_conv_if_kernel1_ptxPKfS0_S0_PfS1_i,@function
        .size           _Z25fused_conv_if_kernel1_ptxPKfS0_S0_PfS1_i,(.L_x_103 - _Z25fused_conv_if_kernel1_ptxPKfS0_S0_PfS1_i)
        .other          _Z25fused_conv_if_kernel1_ptxPKfS0_S0_PfS1_i,@"STO_CUDA_ENTRY STV_DEFAULT"
_Z25fused_conv_if_kernel1_ptxPKfS0_S0_PfS1_i:
.text._Z25fused_conv_if_kernel1_ptxPKfS0_S0_PfS1_i:
[----:B------:R-:W-:Y:S01]  /*0000*/  LDC R1, c[0x0][0x37c] ;  /* 0x0000df00ff017b82 */ /* 0x000fe20000000800 */
[----:B------:R-:W0:Y:S01]  /*0010*/  S2R R6, SR_TID.Y ;  /* 0x0000000000067919 */ /* 0x000e220000002200 */
[----:B------:R-:W0:Y:S06]  /*0020*/  LDCU UR8, c[0x0][0x360] ;  /* 0x00006c00ff0877ac */ /* 0x000e2c0008000800 */
[----:B------:R-:W1:Y:S01]  /*0030*/  LDC R5, c[0x0][0x364] ;  /* 0x0000d900ff057b82 */ /* 0x000e620000000800 */
[----:B------:R-:W-:Y:S01]  /*0040*/  BSSY.RECONVERGENT B0, `(.L_x_88) ;  /* 0x000005f000007945 */ /* 0x000fe20003800200 */
[----:B------:R-:W0:Y:S01]  /*0050*/  S2R R2, SR_TID.X ;  /* 0x0000000000027919 */ /* 0x000e220000002100 */
[----:B------:R-:W2:Y:S01]  /*0060*/  LDCU.64 UR6, c[0x0][0x358] ;  /* 0x00006b00ff0677ac */ /* 0x000ea20008000a00 */
[----:B------:R-:W3:Y:S01]  /*0070*/  S2R R0, SR_CTAID.Z ;  /* 0x0000000000007919 */ /* 0x000ee20000002700 */
[----:B0-----:R-:W-:-:S05]  /*0080*/  IMAD R4, R6, UR8, R2 ;  /* 0x0000000806047c24 */ /* 0x001fca000f8e0202 */
[----:B------:R-:W-:-:S13]  /*0090*/  ISETP.GT.U32.AND P0, PT, R4, 0x95, PT ;  /* 0x000000950400780c */ /* 0x000fda0003f04070 */
[----:B-123--:R-:W-:Y:S05]  /*00a0*/  @P0 BRA `(.L_x_89) ;  /* 0x0000000400600947 */ /* 0x00efea0003800000 */
[----:B------:R-:W-:Y:S01]  /*00b0*/  IMAD R7, R5, UR8, RZ ;  /* 0x0000000805077c24 */ /* 0x000fe2000f8e02ff */
[----:B------:R-:W-:Y:S01]  /*00c0*/  BSSY.RECONVERGENT B1, `(.L_x_90) ;  /* 0x0000036000017945 */ /* 0x000fe20003800200 */
[----:B------:R-:W-:Y:S02]  /*00d0*/  MOV R18, R4 ;  /* 0x0000000400127202 */ /* 0x000fe40000000f00 */
[----:B------:R-:W0:Y:S01]  /*00e0*/  I2F.U32.RP R13, R7 ;  /* 0x00000007000d7306 */ /* 0x000e220000209000 */
[-C--:B------:R-:W-:Y:S02]  /*00f0*/  IADD3 R10, PT, PT, R4, R7.reuse, RZ ;  /* 0x00000007040a7210 */ /* 0x080fe40007ffe0ff */
[----:B------:R-:W-:Y:S02]  /*0100*/  IADD3 R15, PT, PT, RZ, -R7, RZ ;  /* 0x80000007ff0f7210 */ /* 0x000fe40007ffe0ff */
[C---:B------:R-:W-:Y:S02]  /*0110*/  ISETP.GE.U32.AND P0, PT, R10.reuse, 0x96, PT ;  /* 0x000000960a00780c */ /* 0x040fe40003f06070 */
[----:B------:R-:W-:-:S02]  /*0120*/  VIMNMX.U32 R11, PT, PT, R10, 0x96, !PT ;  /* 0x000000960a0b7848 */ /* 0x000fc40007fe0000 */
[----:B------:R-:W-:Y:S02]  /*0130*/  SEL R12, RZ, 0x1, P0 ;  /* 0x00000001ff0c7807 */ /* 0x000fe40000000000 */
[----:B------:R-:W-:Y:S02]  /*0140*/  ISETP.NE.U32.AND P2, PT, R7, RZ, PT ;  /* 0x000000ff0700720c */ /* 0x000fe40003f45070 */
        /* <DEDUP_REMOVED lines=19> */
[----:B------:R-:W-:-:S13]  /*0280*/  ISETP.NE.AND P1, PT, R8, 0x3, PT ;  /* 0x000000030800780c */ /* 0x000fda0003f25270 */
[----:B------:R-:W-:Y:S05]  /*0290*/  @!P1 BRA `(.L_x_91) ;  /* 0x0000000000609947 */ /* 0x000fea0003800000 */
[----:B------:R-:W0:Y:S01]  /*02a0*/  S2UR UR5, SR_CgaCtaId ;  /* 0x00000000000579c3 */ /* 0x000e220000008800 */
[----:B------:R-:W1:Y:S01]  /*02b0*/  LDCU.64 UR10, c[0x0][0x388] ;  /* 0x00007100ff0a77ac */ /* 0x000e620008000a00 */
[----:B------:R-:W-:Y:S02]  /*02c0*/  MOV R3, RZ ;  /* 0x000000ff00037202 */ /* 0x000fe40000000f00 */
[----:B------:R-:W-:Y:S01]  /*02d0*/  IADD3 R10, PT, PT, R9, 0x1, RZ ;  /* 0x00000001090a7810 */ /* 0x000fe20007ffe0ff */
[----:B------:R-:W-:Y:S01]  /*02e0*/  UMOV UR4, 0x400 ;  /* 0x0000040000047882 */ /* 0x000fe20000000000 */
[----:B------:R-:W-:Y:S02]  /*02f0*/  IMAD.WIDE.U32 R8, R6, UR8, R2 ;  /* 0x0000000806087c25 */ /* 0x000fe4000f8e0002 */
        /* <DEDUP_REMOVED lines=8> */
.L_x_92:
[----:B------:R-:W-:Y:S02]  /*0380*/  MOV R10, R14 ;  /* 0x0000000e000a7202 */ /* 0x000fe40000000f00 */
[----:B------:R-:W-:-:S05]  /*0390*/  MOV R11, R9 ;  /* 0x00000009000b7202 */ /* 0x000fca0000000f00 */
[----:B------:R-:W2:Y:S01]  /*03a0*/  LDG.E.CONSTANT R15, desc[UR6][R10.64] ;  /* 0x000000060a0f7981 */ /* 0x000ea2000c1e9900 */
[----:B------:R-:W-:Y:S01]  /*03b0*/  IADD3 R13, PT, PT, R13, 0x1, RZ ;  /* 0x000000010d0d7810 */ /* 0x000fe20007ffe0ff */
[----:B------:R-:W-:-:S03]  /*03c0*/  IMAD.WIDE.U32 R8, R7, 0x4, R10 ;  /* 0x0000000407087825 */ /* 0x000fc600078e000a */
[----:B------:R-:W-:Y:S02]  /*03d0*/  ISETP.NE.AND P1, PT, R13, RZ, PT ;  /* 0x000000ff0d00720c */ /* 0x000fe40003f25270 */
[----:B------:R-:W-:Y:S01]  /*03e0*/  MOV R14, R8 ;  /* 0x00000008000e7202 */ /* 0x000fe20000000f00 */
[----:B--2---:R0:W-:Y:S02]  /*03f0*/  STS [R12], R15 ;  /* 0x0000000f0c007388 */ /* 0x0041e40000000800 */
[----:B0-----:R-:W-:-:S08]  /*0400*/  LEA R12, R7, R12, 0x2 ;  /* 0x0000000c070c7211 */ /* 0x001fd000078e10ff */
[----:B------:R-:W-:Y:S05]  /*0410*/  @P1 BRA `(.L_x_92) ;  /* 0xfffffffc00d81947 */ /* 0x000fea000383ffff */
.L_x_91:
[----:B------:R-:W-:Y:S05]  /*0420*/  BSYNC.RECONVERGENT B1 ;  /* 0x0000000000017941 */ /* 0x000fea0003800200 */
.L_x_90:
[----:B------:R-:W-:Y:S05]  /*0430*/  @!P0 BRA `(.L_x_89) ;  /* 0x00000000007c8947 */ /* 0x000fea0003800000 */
[----:B------:R-:W0:Y:S01]  /*0440*/  S2UR UR5, SR_CgaCtaId ;  /* 0x00000000000579c3 */ /* 0x000e220000008800 */
[----:B------:R-:W-:Y:S01]  /*0450*/  UMOV UR4, 0x400 ;  /* 0x0000040000047882 */ /* 0x000fe20000000000 */
[CC--:B------:R-:W-:Y:S01]  /*0460*/  LEA R19, R7.reuse, R18.reuse, 0x1 ;  /* 0x0000001207137211 */ /* 0x0c0fe200078e08ff */
[C---:B------:R-:W-:Y:S01]  /*0470*/  IMAD R20, R7.reuse, 0x3, R18 ;  /* 0x0000000307147824 */ /* 0x040fe200078e0212 */
[----:B------:R-:W-:-:S04]  /*0480*/  IADD3 R21, PT, PT, R7, R18, RZ ;  /* 0x0000001207157210 */ /* 0x000fc80007ffe0ff */
[----:B------:R-:W1:Y:S01]  /*0490*/  LDC.64 R8, c[0x0][0x388] ;  /* 0x0000e200ff087b82 */ /* 0x000e620000000a00 */
[----:B0-----:R-:W-:-:S06]  /*04a0*/  ULEA UR4, UR5, UR4, 0x18 ;  /* 0x0000000405047291 */ /* 0x001fcc000f8ec0ff */
[----:B------:R-:W-:-:S07]  /*04b0*/  LEA R22, R18, UR4, 0x2 ;  /* 0x0000000412167c11 */ /* 0x000fce000f8e10ff */
.L_x_93:
[----:B-1----:R-:W-:-:S04]  /*04c0*/  IMAD.WIDE.U32 R10, R18, 0x4, R8 ;  /* 0x00000004120a7825 */ /* 0x002fc800078e0008 */
[--C-:B--2---:R-:W-:Y:S02]  /*04d0*/  IMAD.WIDE.U32 R12, R21, 0x4, R8.reuse ;  /* 0x00000004150c7825 */ /* 0x104fe400078e0008 */
        /* <DEDUP_REMOVED lines=21> */
.L_x_89:
[----:B------:R-:W-:Y:S05]  /*0630*/  BSYNC.RECONVERGENT B0 ;  /* 0x0000000000007941 */ /* 0x000fea0003800200 */
.L_x_88:
[C---:B------:R-:W-:Y:S01]  /*0640*/  ISETP.GT.U32.AND P1, PT, R4.reuse, 0x5, PT ;  /* 0x000000050400780c */ /* 0x040fe20003f24070 */
[----:B------:R-:W0:Y:S01]  /*0650*/  S2UR UR4, SR_CTAID.Y ;  /* 0x00000000000479c3 */ /* 0x000e220000002600 */
[----:B------:R-:W1:Y:S01]  /*0660*/  S2R R9, SR_CTAID.X ;  /* 0x0000000000097919 */ /* 0x000e620000002500 */
[----:B------:R-:W3:Y:S10]  /*0670*/  LDCU UR5, c[0x0][0x3a8] ;  /* 0x00007500ff0577ac */ /* 0x000ef40008000800 */
[----:B------:R-:W4:Y:S02]  /*0680*/  @!P1 LDC.64 R10, c[0x0][0x390] ;  /* 0x0000e400ff0a9b82 */ /* 0x000f240000000a00 */
[----:B----4-:R-:W-:-:S06]  /*0690*/  @!P1 IMAD.WIDE.U32 R10, R4, 0x4, R10 ;  /* 0x00000004040a9825 */ /* 0x010fcc00078e000a */
[----:B------:R-:W4:Y:S01]  /*06a0*/  @!P1 LDG.E.CONSTANT R10, desc[UR6][R10.64] ;  /* 0x000000060a0a9981 */ /* 0x000f22000c1e9900 */
[----:B------:R-:W-:Y:S01]  /*06b0*/  @!P1 MOV R3, 0x400 ;  /* 0x0000040000039802 */ /* 0x000fe20000000f00 */
[----:B0-----:R-:W-:Y:S01]  /*06c0*/  IMAD R44, R5, UR4, R6 ;  /* 0x00000004052c7c24 */ /* 0x001fe2000f8e0206 */
[----:B------:R-:W0:Y:S02]  /*06d0*/  @!P1 S2R R8, SR_CgaCtaId ;  /* 0x0000000000089919 */ /* 0x000e240000008800 */
[----:B------:R-:W-:Y:S01]  /*06e0*/  @!P1 IADD3 R3, PT, PT, R3, 0x258, RZ ;  /* 0x0000025803039810 */ /* 0x000fe20007ffe0ff */
[----:B-1----:R-:W-:Y:S01]  /*06f0*/  IMAD R9, R9, UR8, R2 ;  /* 0x0000000809097c24 */ /* 0x002fe2000f8e0202 */
[----:B------:R-:W-:-:S04]  /*0700*/  ISETP.GT.U32.AND P0, PT, R44, 0x17, PT ;  /* 0x000000172c00780c */ /* 0x000fc80003f04070 */
[----:B---3--:R-:W-:-:S04]  /*0710*/  ISETP.GE.OR P0, PT, R0, UR5, P0 ;  /* 0x0000000500007c0c */ /* 0x008fc80008706670 */
[----:B------:R-:W-:Y:S02]  /*0720*/  ISETP.GT.OR P0, PT, R9, 0x17, P0 ;  /* 0x000000170900780c */ /* 0x000fe40000704670 */
[----:B0-----:R-:W-:-:S04]  /*0730*/  @!P1 LEA R3, R8, R3, 0x18 ;  /* 0x0000000308039211 */ /* 0x001fc800078ec0ff */
[----:B------:R-:W-:-:S05]  /*0740*/  @!P1 LEA R3, R4, R3, 0x2 ;  /* 0x0000000304039211 */ /* 0x000fca00078e10ff */
[----:B----4-:R0:W-:Y:S01]  /*0750*/  @!P1 STS [R3], R10 ;  /* 0x0000000a03009388 */ /* 0x0101e20000000800 */
[----:B------:R-:W-:Y:S06]  /*0760*/  BAR.SYNC.DEFER_BLOCKING 0x0 ;  /* 0x0000000000007b1d */ /* 0x000fec0000010000 */
[----:B------:R-:W-:Y:S05]  /*0770*/  @P0 EXIT ;  /* 0x000000000000094d */ /* 0x000fea0003800000 */
[----:B------:R-:W1:Y:S01]  /*0780*/  LDCU.64 UR4, c[0x0][0x380] ;  /* 0x00007000ff0477ac */ /* 0x000e620008000a00 */
[----:B------:R-:W-:Y:S01]  /*0790*/  IMAD R6, R44, 0x1c, RZ ;  /* 0x0000001c2c067824 */ /* 0x000fe200078e02ff */
[----:B------:R-:W3:Y:S01]  /*07a0*/  LDC.64 R42, c[0x0][0x398] ;  /* 0x0000e600ff2a7b82 */ /* 0x000ee20000000a00 */
[----:B------:R-:W-:-:S03]  /*07b0*/  IMAD R4, R0, 0x310, RZ ;  /* 0x0000031000047824 */ /* 0x000fc600078e02ff */
[----:B0-----:R-:W-:-:S04]  /*07c0*/  IADD3 R3, PT, PT, R9, R6, RZ ;  /* 0x0000000609037210 */ /* 0x001fc80007ffe0ff */
[----:B------:R-:W-:-:S04]  /*07d0*/  IADD3 R5, P0, PT, R4, R3, RZ ;  /* 0x0000000304057210 */ /* 0x000fc80007f1e0ff */
[----:B------:R-:W-:Y:S02]  /*07e0*/  LEA.HI.X.SX32 R8, R3, RZ, 0x1, P0 ;  /* 0x000000ff03087211 */ /* 0x000fe400000f0eff */
[----:B-1----:R-:W-:-:S04]  /*07f0*/  LEA R2, P0, R5, UR4, 0x2 ;  /* 0x0000000405027c11 */ /* 0x002fc8000f8010ff */
[----:B------:R-:W-:-:S05]  /*0800*/  LEA.HI.X R3, R5, UR5, R8, 0x2, P0 ;  /* 0x0000000505037c11 */ /* 0x000fca00080f1408 */
[----:B------:R-:W4:Y:S04]  /*0810*/  LDG.E.CONSTANT R41, desc[UR6][R2.64] ;  /* 0x0000000602297981 */ /* 0x000f28000c1e9900 */
[----:B------:R-:W5:Y:S01]  /*0820*/  LDG.E.CONSTANT R40, desc[UR6][R2.64+0x4] ;  /* 0x0000040602287981 */ /* 0x000f62000c1e9900 */
[--C-:B------:R-:W-:Y:S02]  /*0830*/  IADD3 R6, P0, P1, R4, R6, R9.reuse ;  /* 0x0000000604067210 */ /* 0x100fe4000791e009 */
[----:B------:R-:W-:Y:S01]  /*0840*/  SHF.R.S32.HI R4, RZ, 0x1f, R9 ;  /* 0x0000001fff047819 */ /* 0x000fe20000011409 */
[----:B------:R-:W5:Y:S03]  /*0850*/  LDG.E.CONSTANT R39, desc[UR6][R2.64+0x8] ;  /* 0x0000080602277981 */ /* 0x000f66000c1e9900 */
[----:B------:R-:W-:Y:S01]  /*0860*/  IADD3.X R5, PT, PT, RZ, RZ, R4, P0, P1 ;  /* 0x000000ffff057210 */ /* 0x000fe200007e2404 */
[----:B------:R-:W5:Y:S01]  /*0870*/  LDG.E.CONSTANT R38, desc[UR6][R2.64+0xc] ;  /* 0x00000c0602267981 */ /* 0x000f62000c1e9900 */
[----:B------:R-:W-:-:S03]  /*0880*/  LEA R20, P0, R6, UR4, 0x2 ;  /* 0x0000000406147c11 */ /* 0x000fc6000f8010ff */
[----:B------:R-:W5:Y:S01]  /*0890*/  LDG.E.CONSTANT R37, desc[UR6][R2.64+0x10] ;  /* 0x0000100602257981 */ /* 0x000f62000c1e9900 */
[----:B------:R-:W-:-:S05]  /*08a0*/  LEA.HI.X R21, R6, UR5, R5, 0x2, P0 ;  /* 0x0000000506157c11 */ /* 0x000fca00080f1405 */
[----:B------:R-:W5:Y:S04]  /*08b0*/  LDG.E.CONSTANT R36, desc[UR6][R20.64+0x70] ;  /* 0x0000700614247981 */ /* 0x000f68000c1e9900 */
[----:B--2---:R-:W2:Y:S04]  /*08c0*/  LDG.E.CONSTANT R27, desc[UR6][R20.64+0x74] ;  /* 0x00007406141b7981 */ /* 0x004ea8000c1e9900 */
[----:B------:R-:W2:Y:S04]  /*08d0*/  LDG.E.CONSTANT R26, desc[UR6][R20.64+0x78] ;  /* 0x00007806141a7981 */ /* 0x000ea8000c1e9900 */
        /* <DEDUP_REMOVED lines=13> */
[----:B------:R-:W2:Y:S01]  /*09b0*/  LDG.E.CONSTANT R4, desc[UR6][R20.64+0x1c4] ;  /* 0x0001c40614047981 */ /* 0x000ea2000c1e9900 */
[----:B------:R-:W-:-:S03]  /*09c0*/  IMAD R9, R0, 0xd80, R9 ;  /* 0x00000d8000097824 */ /* 0x000fc600078e0209 */
[----:B------:R-:W2:Y:S01]  /*09d0*/  LDG.E.CONSTANT R3, desc[UR6][R20.64+0x1c8] ;  /* 0x0001c80614037981 */ /* 0x000ea2000c1e9900 */
[----:B------:R-:W-:-:S03]  /*09e0*/  IMAD R44, R44, 0x18, R9 ;  /* 0x000000182c2c7824 */ /* 0x000fc600078e0209 */
[----:B------:R-:W2:Y:S01]  /*09f0*/  LDG.E.CONSTANT R2, desc[UR6][R20.64+0x1cc] ;  /* 0x0001cc0614027981 */ /* 0x000ea2000c1e9900 */
[----:B---3--:R-:W-:-:S03]  /*0a00*/  IMAD.WIDE R42, R44, 0x4, R42 ;  /* 0x000000042c2a7825 */ /* 0x008fc600078e022a */
[----:B------:R0:W3:Y:S04]  /*0a10*/  LDG.E.CONSTANT R0, desc[UR6][R20.64+0x1d0] ;  /* 0x0001d00614007981 */ /* 0x0000e8000c1e9900 */
[----:B------:R-:W3:Y:S01]  /*0a20*/  LDG.E R47, desc[UR6][R42.64] ;  /* 0x000000062a2f7981 */ /* 0x000ee2000c1e1900 */
[----:B------:R-:W1:Y:S01]  /*0a30*/  S2UR UR5, SR_CgaCtaId ;  /* 0x00000000000579c3 */ /* 0x000e620000008800 */
[----:B------:R-:W-:Y:S02]  /*0a40*/  UMOV UR4, 0x400 ;  /* 0x0000040000047882 */ /* 0x000fe40000000000 */
[----:B-1----:R-:W-:-:S09]  /*0a50*/  ULEA UR4, UR5, UR4, 0x18 ;  /* 0x0000000405047291 */ /* 0x002fd2000f8ec0ff */
[----:B------:R-:W-:Y:S04]  /*0a60*/  LDS.128 R8, [UR4+0x250] ;  /* 0x00025004ff087984 */ /* 0x000fe80008000c00 */
[----:B------:R-:W4:Y:S04]  /*0a70*/  LDS.128 R12, [UR4] ;  /* 0x00000004ff0c7984 */ /* 0x000f280008000c00 */
[----:B------:R-:W1:Y:S01]  /*0a80*/  LDS.128 R16, [UR4+0x10] ;  /* 0x00001004ff107984 */ /* 0x000e620008000c00 */
[----:B----4-:R-:W-:-:S04]  /*0a90*/  FFMA R23, R41, R12, R10 ;  /* 0x0000000c29177223 */ /* 0x010fc8000000000a */
[----:B-----5:R-:W-:Y:S02]  /*0aa0*/  FFMA R10, R40, R13, R23 ;  /* 0x0000000d280a7223 */ /* 0x020fe40000000017 */
[----:B0-----:R-:W0:Y:S02]  /*0ab0*/  LDS.128 R20, [UR4+0x20] ;  /* 0x00002004ff147984 */ /* 0x001e240008000c00 */
[----:B------:R-:W-:-:S04]  /*0ac0*/  FFMA R13, R39, R14, R10 ;  /* 0x0000000e270d7223 */ /* 0x000fc8000000000a */
[----:B------:R-:W-:-:S04]  /*0ad0*/  FFMA R10, R38, R15, R13 ;  /* 0x0000000f260a7223 */ /* 0x000fc8000000000d */
[----:B-1----:R-:W-:-:S04]  /*0ae0*/  FFMA R13, R37, R16, R10 ;  /* 0x00000010250d7223 */ /* 0x002fc8000000000a */
[----:B------:R-:W-:Y:S02]  /*0af0*/  FFMA R10, R36, R17, R13 ;  /* 0x00000011240a7223 */ /* 0x000fe4000000000d */
[----:B------:R-:W1:Y:S02]  /*0b00*/  LDS.128 R12, [UR4+0x30] ;  /* 0x00003004ff0c7984 */ /* 0x000e640008000c00 */
[----:B--2---:R-:W-:-:S04]  /*0b10*/  FFMA R17, R27, R18, R10 ;  /* 0x000000121b117223 */ /* 0x004fc8000000000a */
[----:B------:R-:W-:-:S04]  /*0b20*/  FFMA R10, R26, R19, R17 ;  /* 0x000000131a0a7223 */ /* 0x000fc80000000011 */
[----:B0-----:R-:W-:-:S04]  /*0b30*/  FFMA R17, R25, R20, R10 ;  /* 0x0000001419117223 */ /* 0x001fc8000000000a */
[----:B------:R-:W-:Y:S02]  /*0b40*/  FFMA R10, R24, R21, R17 ;  /* 0x00000015180a7223 */ /* 0x000fe40000000011 */
[----:B------:R-:W0:Y:S02]  /*0b50*/  LDS.128 R16, [UR4+0x40] ;  /* 0x00004004ff107984 */ /* 0x000e240008000c00 */
[----:B------:R-:W-:-:S04]  /*0b60*/  FFMA R21, R35, R22, R10 ;  /* 0x0000001623157223 */ /* 0x000fc8000000000a */
[----:B------:R-:W-:-:S04]  /*0b70*/  FFMA R10, R34, R23, R21 ;  /* 0x00000017220a7223 */ /* 0x000fc80000000015 */
[----:B-1----:R-:W-:-:S04]  /*0b80*/  FFMA R21, R33, R12, R10 ;  /* 0x0000000c21157223 */ /* 0x002fc8000000000a */
[----:B------:R-:W-:Y:S02]  /*0b90*/  FFMA R10, R32, R13, R21 ;  /* 0x0000000d200a7223 */ /* 0x000fe40000000015 */
[----:B------:R-:W1:Y:S02]  /*0ba0*/  LDS.128 R20, [UR4+0x50] ;  /* 0x00005004ff147984 */ /* 0x000e640008000c00 */
[----:B------:R-:W-:-:S04]  /*0bb0*/  FFMA R13, R31, R14, R10 ;  /* 0x0000000e1f0d7223 */ /* 0x000fc8000000000a */
[----:B------:R-:W-:-:S04]  /*0bc0*/  FFMA R10, R30, R15, R13 ;  /* 0x0000000f1e0a7223 */ /* 0x000fc8000000000d */
[----:B0-----:R-:W-:-:S04]  /*0bd0*/  FFMA R13, R29, R16, R10 ;  /* 0x000000101d0d7223 */ /* 0x001fc8000000000a */
[----:B------:R-:W-:Y:S02]  /*0be0*/  FFMA R10, R28, R17, R13 ;  /* 0x000000111c0a7223 */ /* 0x000fe4000000000d */
[----:B------:R-:W3:Y:S02]  /*0bf0*/  LDS.128 R12, [UR4+0x60] ;  /* 0x00006004ff0c7984 */ /* 0x000ee40008000c00 */
[----:B------:R-:W-:-:S04]  /*0c00*/  FFMA R17, R7, R18, R10 ;  /* 0x0000001207117223 */ /* 0x000fc8000000000a */
[----:B------:R-:W-:-:S04]  /*0c10*/  FFMA R10, R6, R19, R17 ;  /* 0x00000013060a7223 */ /* 0x000fc80000000011 */
[----:B-1----:R-:W-:-:S04]  /*0c20*/  FFMA R17, R5, R20, R10 ;  /* 0x0000001405117223 */ /* 0x002fc8000000000a */
[----:B------:R-:W-:Y:S02]  /*0c30*/  FFMA R10, R4, R21, R17 ;  /* 0x00000015040a7223 */ /* 0x000fe40000000011 */
[----:B------:R-:W0:Y:S02]  /*0c40*/  LDC.64 R16, c[0x0][0x3a0] ;  /* 0x0000e800ff107b82 */ /* 0x000e240000000a00 */
[----:B------:R-:W-:-:S04]  /*0c50*/  FFMA R19, R3, R22, R10 ;  /* 0x0000001603137223 */ /* 0x000fc8000000000a */
[----:B------:R-:W-:-:S04]  /*0c60*/  FFMA R19, R2, R23, R19 ;  /* 0x0000001702137223 */ /* 0x000fc80000000013 */
[----:B---3--:R-:W-:-:S04]  /*0c70*/  FFMA R12, R0, R12, R19 ;  /* 0x0000000c000c7223 */ /* 0x008fc80000000013 */
[----:B------:R-:W-:Y:S01]  /*0c80*/  FADD R47, R12, R47 ;  /* 0x0000002f0c2f7221 */ /* 0x000fe20000000000 */
[----:B0-----:R-:W-:-:S04]  /*0c90*/  IMAD.WIDE R44, R44, 0x4, R16 ;  /* 0x000000042c2c7825 */ /* 0x001fc800078e0210 */
[----:B------:R-:W-:-:S05]  /*0ca0*/  FSET.BF.GE.AND R46, R47, 1, PT ;  /* 0x3f8000002f2e780a */ /* 0x000fca0003806000 */
[----:B------:R-:W-:Y:S04]  /*0cb0*/  STG.E desc[UR6][R44.64], R46 ;  /* 0x0000002e2c007986 */ /* 0x000fe8000c101906 */
[----:B------:R-:W2:Y:S01]  /*0cc0*/  LDG.E R10, desc[UR6][R42.64+0x900] ;  /* 0x000900062a0a7981 */ /* 0x000ea2000c1e1900 */
[----:B------:R-:W-:Y:S02]  /*0cd0*/  UMOV UR4, 0x400 ;  /* 0x0000040000047882 */ /* 0x000fe40000000000 */
[----:B------:R-:W-:-:S09]  /*0ce0*/  ULEA UR4, UR5, UR4, 0x18 ;  /* 0x0000000405047291 */ /* 0x000fd2000f8ec0ff */
[----:B------:R-:W0:Y:S01]  /*0cf0*/  LDS.128 R16, [UR4+0x70] ;  /* 0x00007004ff107984 */ /* 0x000e220008000c00 */
[----:B------:R-:W-:-:S03]  /*0d00*/  FFMA R11, R41, R13, R11 ;  /* 0x0000000d290b7223 */ /* 0x000fc6000000000b */
[----:B------:R-:W-:Y:S01]  /*0d10*/  LDS.128 R20, [UR4+0xb0] ;  /* 0x0000b004ff147984 */ /* 0x000fe20008000c00 */
[----:B------:R-:W-:-:S04]  /*0d20*/  FFMA R14, R40, R14, R11 ;  /* 0x0000000e280e7223 */ /* 0x000fc8000000000b */
[----:B------:R-:W-:-:S04]  /*0d30*/  FFMA R15, R39, R15, R14 ;  /* 0x0000000f270f7223 */ /* 0x000fc8000000000e */
[----:B0-----:R-:W-:Y:S02]  /*0d40*/  FFMA R16, R38, R16, R15 ;  /* 0x0000001026107223 */ /* 0x001fe4000000000f */
[----:B------:R-:W0:Y:S02]  /*0d50*/  LDS.128 R12, [UR4+0x80] ;  /* 0x00008004ff0c7984 */ /* 0x000e240008000c00 */
        /* <DEDUP_REMOVED lines=18> */
[----:B------:R-:W-:Y:S02]  /*0e80*/  FFMA R20, R6, R20, R15 ;  /* 0x0000001406147223 */ /* 0x000fe4000000000f */
[----:B------:R-:W1:Y:S02]  /*0e90*/  LDS.128 R12, [UR4+0x260] ;  /* 0x00026004ff0c7984 */ /* 0x000e640008000c00 */
[----:B------:R-:W-:-:S04]  /*0ea0*/  FFMA R21, R5, R21, R20 ;  /* 0x0000001505157223 */ /* 0x000fc80000000014 */
[----:B------:R-:W-:-:S04]  /*0eb0*/  FFMA R22, R4, R22, R21 ;  /* 0x0000001604167223 */ /* 0x000fc80000000015 */
[----:B------:R-:W-:Y:S01]  /*0ec0*/  FFMA R23, R3, R23, R22 ;  /* 0x0000001703177223 */ /* 0x000fe20000000016 */
[----:B------:R-:W-:-:S03]  /*0ed0*/  FADD R46, -R46, 1 ;  /* 0x3f8000002e2e7421 */ /* 0x000fc60000000100 */
[----:B0-----:R-:W-:-:S04]  /*0ee0*/  FFMA R23, R2, R16, R23 ;  /* 0x0000001002177223 */ /* 0x001fc80000000017 */
[----:B------:R-:W-:Y:S02]  /*0ef0*/  FFMA R11, R0, R17, R23 ;  /* 0x00000011000b7223 */ /* 0x000fe40000000017 */
[----:B------:R-:W0:Y:S01]  /*0f00*/  LDS.128 R20, [UR4+0xd0] ;  /* 0x0000d004ff147984 */ /* 0x000e220008000c00 */
[----:B------:R-:W-:-:S05]  /*0f10*/  FMUL R49, R47, R46 ;  /* 0x0000002e2f317220 */ /* 0x000fca0000400000 */
[----:B------:R-:W-:Y:S01]  /*0f20*/  STG.E desc[UR6][R42.64], R49 ;  /* 0x000000312a007986 */ /* 0x000fe2000c101906 */
[----:B-1----:R-:W-:-:S04]  /*0f30*/  FFMA R17, R41, R18, R12 ;  /* 0x0000001229117223 */ /* 0x002fc8000000000c */
[----:B------:R-:W-:Y:S01]  /*0f40*/  FFMA R12, R40, R19, R17 ;  /* 0x00000013280c7223 */ /* 0x000fe20000000011 */
[----:B--2---:R-:W-:-:S05]  /*0f50*/  FADD R11, R11, R10 ;  /* 0x0000000a0b0b7221 */ /* 0x004fca0000000000 */
[----:B------:R-:W-:-:S05]  /*0f60*/  FSET.BF.GE.AND R47, R11, 1, PT ;  /* 0x3f8000000b2f780a */ /* 0x000fca0003806000 */
[----:B------:R-:W-:Y:S04]  /*0f70*/  STG.E desc[UR6][R44.64+0x900], R47 ;  /* 0x0009002f2c007986 */ /* 0x000fe8000c101906 */
[----:B------:R-:W2:Y:S01]  /*0f80*/  LDG.E R10, desc[UR6][R42.64+0x1200] ;  /* 0x001200062a0a7981 */ /* 0x000ea2000c1e1900 */
[----:B0-----:R-:W-:-:S04]  /*0f90*/  FFMA R17, R39, R20, R12 ;  /* 0x0000001427117223 */ /* 0x001fc8000000000c */
[----:B------:R-:W-:-:S04]  /*0fa0*/  FFMA R12, R38, R21, R17 ;  /* 0x00000015260c7223 */ /* 0x000fc80000000011 */
[----:B------:R-:W-:-:S04]  /*0fb0*/  FFMA R17, R37, R22, R12 ;  /* 0x0000001625117223 */ /* 0x000fc8000000000c */
[----:B------:R-:W-:Y:S02]  /*0fc0*/  FFMA R12, R36, R23, R17 ;  /* 0x00000017240c7223 */ /* 0x000fe40000000011 */
[----:B------:R-:W0:Y:S02]  /*0fd0*/  LDS.128 R16, [UR4+0xe0] ;  /* 0x0000e004ff107984 */ /* 0x000e240008000c00 */
        /* <DEDUP_REMOVED lines=16> */
[----:B------:R-:W-:Y:S02]  /*10e0*/  FFMA R12, R6, R17, R21 ;  /* 0x00000011060c7223 */ /* 0x000fe40000000015 */
[----:B------:R-:W0:Y:S02]  /*10f0*/  LDS.128 R20, [UR4+0x120] ;  /* 0x00012004ff147984 */ /* 0x000e240008000c00 */
[----:B------:R-:W-:-:S04]  /*1100*/  FFMA R17, R5, R18, R12 ;  /* 0x0000001205117223 */ /* 0x000fc8000000000c */
[----:B------:R-:W-:-:S04]  /*1110*/  FFMA R12, R4, R19, R17 ;  /* 0x00000013040c7223 */ /* 0x000fc80000000011 */
[----:B0-----:R-:W-:-:S04]  /*1120*/  FFMA R17, R3, R20, R12 ;  /* 0x0000001403117223 */ /* 0x001fc8000000000c */
[----:B------:R-:W-:-:S04]  /*1130*/  FFMA R17, R2, R21, R17 ;  /* 0x0000001502117223 */ /* 0x000fc80000000011 */
[----:B------:R-:W-:Y:S01]  /*1140*/  FFMA R17, R0, R22, R17 ;  /* 0x0000001600117223 */ /* 0x000fe20000000011 */
[----:B------:R-:W-:-:S04]  /*1150*/  FADD R12, -R47, 1 ;  /* 0x3f8000002f0c7421 */ /* 0x000fc80000000100 */
[----:B------:R-:W-:-:S05]  /*1160*/  FMUL R47, R11, R12 ;  /* 0x0000000c0b2f7220 */ /* 0x000fca0000400000 */
[----:B------:R-:W-:Y:S01]  /*1170*/  STG.E desc[UR6][R42.64+0x900], R47 ;  /* 0x0009002f2a007986 */ /* 0x000fe2000c101906 */
[----:B--2---:R-:W-:-:S03]  /*1180*/  FADD R10, R17, R10 ;  /* 0x0000000a110a7221 */ /* 0x004fc60000000000 */
[----:B------:R-:W0:Y:S02]  /*1190*/  LDS.128 R16, [UR4+0x130] ;  /* 0x00013004ff107984 */ /* 0x000e240008000c00 */
[----:B------:R-:W-:-:S05]  /*11a0*/  FSET.BF.GE.AND R11, R10, 1, PT ;  /* 0x3f8000000a0b780a */ /* 0x000fca0003806000 */
[----:B------:R-:W-:Y:S04]  /*11b0*/  STG.E desc[UR6][R44.64+0x1200], R11 ;  /* 0x0012000b2c007986 */ /* 0x000fe8000c101906 */
[----:B------:R-:W2:Y:S01]  /*11c0*/  LDG.E R12, desc[UR6][R42.64+0x1b00] ;  /* 0x001b00062a0c7981 */ /* 0x000ea2000c1e1900 */
[----:B------:R-:W-:-:S03]  /*11d0*/  FFMA R13, R41, R23, R13 ;  /* 0x00000017290d7223 */ /* 0x000fc6000000000d */
[----:B------:R-:W1:Y:S01]  /*11e0*/  LDS.128 R20, [UR4+0x140] ;  /* 0x00014004ff147984 */ /* 0x000e620008000c00 */
        /* <DEDUP_REMOVED lines=23> */
[----:B------:R-:W-:Y:S01]  /*1360*/  FFMA R19, R5, R19, R18 ;  /* 0x0000001305137223 */ /* 0x000fe20000000012 */
[----:B------:R-:W-:-:S04]  /*1370*/  FADD R11, -R11, 1 ;  /* 0x3f8000000b0b7421 */ /* 0x000fc80000000100 */
[----:B------:R-:W-:Y:S01]  /*1380*/  FMUL R13, R10, R11 ;  /* 0x0000000b0a0d7220 */ /* 0x000fe20000400000 */
[----:B0-----:R-:W-:-:S04]  /*1390*/  FFMA R20, R4, R20, R19 ;  /* 0x0000001404147223 */ /* 0x001fc80000000013 */
[----:B------:R-:W-:Y:S01]  /*13a0*/  STG.E desc[UR6][R42.64+0x1200], R13 ;  /* 0x0012000d2a007986 */ /* 0x000fe2000c101906 */
[----:B------:R-:W-:-:S03]  /*13b0*/  FFMA R21, R3, R21, R20 ;  /* 0x0000001503157223 */ /* 0x000fc60000000014 */
[----:B------:R-:W0:Y:S01]  /*13c0*/  LDS.128 R16, [UR4+0x190] ;  /* 0x00019004ff107984 */ /* 0x000e220008000c00 */
[----:B------:R-:W-:-:S04]  /*13d0*/  FFMA R21, R2, R22, R21 ;  /* 0x0000001602157223 */ /* 0x000fc80000000015 */
[----:B------:R-:W-:-:S04]  /*13e0*/  FFMA R21, R0, R23, R21 ;  /* 0x0000001700157223 */ /* 0x000fc80000000015 */
[----:B--2---:R-:W-:-:S05]  /*13f0*/  FADD R12, R21, R12 ;  /* 0x0000000c150c7221 */ /* 0x004fca0000000000 */
[----:B------:R-:W-:-:S05]  /*1400*/  FSET.BF.GE.AND R11, R12, 1, PT ;  /* 0x3f8000000c0b780a */ /* 0x000fca0003806000 */
[----:B------:R-:W-:Y:S04]  /*1410*/  STG.E desc[UR6][R44.64+0x1b00], R11 ;  /* 0x001b000b2c007986 */ /* 0x000fe8000c101906 */
[----:B------:R-:W2:Y:S01]  /*1420*/  LDG.E R10, desc[UR6][R42.64+0x2400] ;  /* 0x002400062a0a7981 */ /* 0x000ea2000c1e1900 */
[----:B0-----:R-:W-:-:S04]  /*1430*/  FFMA R21, R41, R16, R14 ;  /* 0x0000001029157223 */ /* 0x001fc8000000000e */
[----:B------:R-:W-:Y:S02]  /*1440*/  FFMA R14, R40, R17, R21 ;  /* 0x00000011280e7223 */ /* 0x000fe40000000015 */
[----:B------:R-:W0:Y:S02]  /*1450*/  LDS.128 R20, [UR4+0x1a0] ;  /* 0x0001a004ff147984 */ /* 0x000e240008000c00 */
[----:B------:R-:W-:-:S04]  /*1460*/  FFMA R17, R39, R18, R14 ;  /* 0x0000001227117223 */ /* 0x000fc8000000000e */
[----:B------:R-:W-:-:S04]  /*1470*/  FFMA R14, R38, R19, R17 ;  /* 0x00000013260e7223 */ /* 0x000fc80000000011 */
[----:B0-----:R-:W-:-:S04]  /*1480*/  FFMA R17, R37, R20, R14 ;  /* 0x0000001425117223 */ /* 0x001fc8000000000e */
[----:B------:R-:W-:Y:S02]  /*1490*/  FFMA R14, R36, R21, R17 ;  /* 0x00000015240e7223 */ /* 0x000fe40000000011 */
[----:B------:R-:W0:Y:S02]  /*14a0*/  LDS.128 R16, [UR4+0x1b0] ;  /* 0x0001b004ff107984 */ /* 0x000e240008000c00 */
[----:B------:R-:W-:-:S04]  /*14b0*/  FFMA R13, R27, R22, R14 ;  /* 0x000000161b0d7223 */ /* 0x000fc8000000000e */
[----:B------:R-:W-:Y:S02]  /*14c0*/  FFMA R14, R26, R23, R13 ;  /* 0x000000171a0e7223 */ /* 0x000fe4000000000d */
[----:B------:R-:W1:Y:S02]  /*14d0*/  LDS.128 R20, [UR4+0x1c0] ;  /* 0x0001c004ff147984 */ /* 0x000e640008000c00 */
[----:B0-----:R-:W-:-:S04]  /*14e0*/  FFMA R13, R25, R16, R14 ;  /* 0x00000010190d7223 */ /* 0x001fc8000000000e */
[----:B------:R-:W-:-:S04]  /*14f0*/  FFMA R14, R24, R17, R13 ;  /* 0x00000011180e7223 */ /* 0x000fc8000000000d */
[----:B------:R-:W-:-:S04]  /*1500*/  FFMA R13, R35, R18, R14 ;  /* 0x00000012230d7223 */ /* 0x000fc8000000000e */
[----:B------:R-:W-:Y:S02]  /*1510*/  FFMA R14, R34, R19, R13 ;  /* 0x00000013220e7223 */ /* 0x000fe4000000000d */
[----:B------:R-:W0:Y:S02]  /*1520*/  LDS.128 R16, [UR4+0x1d0] ;  /* 0x0001d004ff107984 */ /* 0x000e240008000c00 */
[----:B-1----:R-:W-:-:S04]  /*1530*/  FFMA R13, R33, R20, R14 ;  /* 0x00000014210d7223 */ /* 0x002fc8000000000e */
[----:B------:R-:W-:-:S04]  /*1540*/  FFMA R14, R32, R21, R13 ;  /* 0x00000015200e7223 */ /* 0x000fc8000000000d */
        /* <DEDUP_REMOVED lines=11> */
[----:B------:R-:W-:Y:S01]  /*1600*/  FFMA R13, R2, R23, R13 ;  /* 0x00000017020d7223 */ /* 0x000fe2000000000d */
[----:B------:R-:W-:Y:S01]  /*1610*/  FADD R11, -R11, 1 ;  /* 0x3f8000000b0b7421 */ /* 0x000fe20000000100 */
[----:B------:R-:W1:Y:S03]  /*1620*/  LDS.128 R20, [UR4+0x200] ;  /* 0x00020004ff147984 */ /* 0x000e660008000c00 */
[----:B------:R-:W-:-:S05]  /*1630*/  FMUL R49, R12, R11 ;  /* 0x0000000b0c317220 */ /* 0x000fca0000400000 */
[----:B------:R-:W-:Y:S01]  /*1640*/  STG.E desc[UR6][R42.64+0x1b00], R49 ;  /* 0x001b00312a007986 */ /* 0x000fe2000c101906 */
[----:B0-----:R-:W-:-:S04]  /*1650*/  FFMA R13, R0, R16, R13 ;  /* 0x00000010000d7223 */ /* 0x001fc8000000000d */
[----:B--2---:R-:W-:-:S05]  /*1660*/  FADD R10, R13, R10 ;  /* 0x0000000a0d0a7221 */ /* 0x004fca0000000000 */
[----:B------:R-:W-:-:S05]  /*1670*/  FSET.BF.GE.AND R47, R10, 1, PT ;  /* 0x3f8000000a2f780a */ /* 0x000fca0003806000 */
[----:B------:R-:W-:Y:S04]  /*1680*/  STG.E desc[UR6][R44.64+0x2400], R47 ;  /* 0x0024002f2c007986 */ /* 0x000fe8000c101906 */
[----:B------:R-:W2:Y:S01]  /*1690*/  LDG.E R11, desc[UR6][R42.64+0x2d00] ;  /* 0x002d00062a0b7981 */ /* 0x000ea2000c1e1900 */
[----:B------:R-:W-:-:S04]  /*16a0*/  FFMA R15, R41, R17, R15 ;  /* 0x00000011290f7223 */ /* 0x000fc8000000000f */
[----:B------:R-:W-:Y:S02]  /*16b0*/  FFMA R18, R40, R18, R15 ;  /* 0x0000001228127223 */ /* 0x000fe4000000000f */
[----:B------:R-:W0:Y:S02]  /*16c0*/  LDS.128 R12, [UR4+0x210] ;  /* 0x00021004ff0c7984 */ /* 0x000e240008000c00 */
[----:B------:R-:W-:-:S04]  /*16d0*/  FFMA R19, R39, R19, R18 ;  /* 0x0000001327137223 */ /* 0x000fc80000000012 */
[----:B-1----:R-:W-:Y:S02]  /*16e0*/  FFMA R20, R38, R20, R19 ;  /* 0x0000001426147223 */ /* 0x002fe40000000013 */
[----:B------:R-:W1:Y:S02]  /*16f0*/  LDS.128 R16, [UR4+0x220] ;  /* 0x00022004ff107984 */ /* 0x000e640008000c00 */
[----:B------:R-:W-:-:S04]  /*1700*/  FFMA R21, R37, R21, R20 ;  /* 0x0000001525157223 */ /* 0x000fc80000000014 */
[----:B------:R-:W-:-:S04]  /*1710*/  FFMA R22, R36, R22, R21 ;  /* 0x0000001624167223 */ /* 0x000fc80000000015 */
[----:B------:R-:W-:Y:S02]  /*1720*/  FFMA R27, R27, R23, R22 ;  /* 0x000000171b1b7223 */ /* 0x000fe40000000016 */
[----:B------:R-:W3:Y:S02]  /*1730*/  LDS.128 R20, [UR4+0x230] ;  /* 0x00023004ff147984 */ /* 0x000ee40008000c00 */
[----:B0-----:R-:W-:-:S04]  /*1740*/  FFMA R12, R26, R12, R27 ;  /* 0x0000000c1a0c7223 */ /* 0x001fc8000000001b */
[----:B------:R-:W-:-:S04]  /*1750*/  FFMA R13, R25, R13, R12 ;  /* 0x0000000d190d7223 */ /* 0x000fc8000000000c */
[----:B------:R-:W-:Y:S02]  /*1760*/  FFMA R14, R24, R14, R13 ;  /* 0x0000000e180e7223 */ /* 0x000fe4000000000d */
[----:B------:R-:W0:Y:S02]  /*1770*/  LDS.128 R24, [UR4+0x240] ;  /* 0x00024004ff187984 */ /* 0x000e240008000c00 */
[----:B------:R-:W-:-:S04]  /*1780*/  FFMA R15, R35, R15, R14 ;  /* 0x0000000f230f7223 */ /* 0x000fc8000000000e */
[----:B-1----:R-:W-:-:S04]  /*1790*/  FFMA R16, R34, R16, R15 ;  /* 0x0000001022107223 */ /* 0x002fc8000000000f */
[----:B------:R-:W-:-:S04]  /*17a0*/  FFMA R17, R33, R17, R16 ;  /* 0x0000001121117223 */ /* 0x000fc80000000010 */
[----:B------:R-:W-:-:S04]  /*17b0*/  FFMA R18, R32, R18, R17 ;  /* 0x0000001220127223 */ /* 0x000fc80000000011 */
[----:B------:R-:W-:-:S04]  /*17c0*/  FFMA R19, R31, R19, R18 ;  /* 0x000000131f137223 */ /* 0x000fc80000000012 */
[----:B---3--:R-:W-:-:S04]  /*17d0*/  FFMA R20, R30, R20, R19 ;  /* 0x000000141e147223 */ /* 0x008fc80000000013 */
[----:B------:R-:W-:-:S04]  /*17e0*/  FFMA R21, R29, R21, R20 ;  /* 0x000000151d157223 */ /* 0x000fc80000000014 */
[----:B------:R-:W-:-:S04]  /*17f0*/  FFMA R22, R28, R22, R21 ;  /* 0x000000161c167223 */ /* 0x000fc80000000015 */
[----:B------:R-:W-:-:S04]  /*1800*/  FFMA R23, R7, R23, R22 ;  /* 0x0000001707177223 */ /* 0x000fc80000000016 */
[----:B0-----:R-:W-:-:S04]  /*1810*/  FFMA R24, R6, R24, R23 ;  /* 0x0000001806187223 */ /* 0x001fc80000000017 */
[----:B------:R-:W-:-:S04]  /*1820*/  FFMA R25, R5, R25, R24 ;  /* 0x0000001905197223 */ /* 0x000fc80000000018 */
[----:B------:R-:W-:-:S04]  /*1830*/  FFMA R26, R4, R26, R25 ;  /* 0x0000001a041a7223 */ /* 0x000fc80000000019 */
[----:B------:R-:W-:-:S04]  /*1840*/  FFMA R27, R3, R27, R26 ;  /* 0x0000001b031b7223 */ /* 0x000fc8000000001a */
[----:B------:R-:W-:-:S04]  /*1850*/  FFMA R27, R2, R8, R27 ;  /* 0x00000008021b7223 */ /* 0x000fc8000000001b */
[----:B------:R-:W-:Y:S01]  /*1860*/  FFMA R0, R0, R9, R27 ;  /* 0x0000000900007223 */ /* 0x000fe2000000001b */
[----:B------:R-:W-:-:S04]  /*1870*/  FADD R47, -R47, 1 ;  /* 0x3f8000002f2f7421 */ /* 0x000fc80000000100 */
[----:B------:R-:W-:-:S05]  /*1880*/  FMUL R47, R10, R47 ;  /* 0x0000002f0a2f7220 */ /* 0x000fca0000400000 */
[----:B------:R-:W-:Y:S01]  /*1890*/  STG.E desc[UR6][R42.64+0x2400], R47 ;  /* 0x0024002f2a007986 */ /* 0x000fe2000c101906 */
[----:B--2---:R-:W-:-:S05]  /*18a0*/  FADD R0, R0, R11 ;  /* 0x0000000b00007221 */ /* 0x004fca0000000000 */
[----:B------:R-:W-:-:S05]  /*18b0*/  FSET.BF.GE.AND R3, R0, 1, PT ;  /* 0x3f8000000003780a */ /* 0x000fca0003806000 */
[----:B------:R-:W-:-:S04]  /*18c0*/  FADD R5, -R3, 1 ;  /* 0x3f80000003057421 */ /* 0x000fc80000000100 */
[----:B------:R-:W-:Y:S01]  /*18d0*/  FMUL R5, R0, R5 ;  /* 0x0000000500057220 */ /* 0x000fe20000400000 */
[----:B------:R-:W-:Y:S04]  /*18e0*/  STG.E desc[UR6][R44.64+0x2d00], R3 ;  /* 0x002d00032c007986 */ /* 0x000fe8000c101906 */
[----:B------:R-:W-:Y:S01]  /*18f0*/  STG.E desc[UR6][R42.64+0x2d00], R5 ;  /* 0x002d00052a007986 */ /* 0x000fe2000c101906 */
[----:B------:R-:W-:Y:S05]  /*1900*/  EXIT ;  /* 0x000000000000794d */ /* 0x000fea0003800000 */
.L_x_94:
        /* <DEDUP_REMOVED lines=15> */
.L_x_103:


//--------------------- .nv.shared._Z26wmma_linear_if_kernel_halfILi120ELi84ELi128EEvPKfPK6__halfS1_PfS5_i --------------------------
	.section	.nv.shared._Z26wmma_linear_if_kernel_halfILi120ELi84ELi128EEvPKfPK6__halfS1_PfS5_i,"aw",@nobits
	.sectionflags	@""
	.align	4
.nv.shared._Z26wmma_linear_if_kernel_halfILi120ELi84ELi128EEvPKfPK6__halfS1_PfS5_i:
	.zero		2560


//--------------------- .nv.shared.reserved.0     --------------------------
	.section	.nv.shared.reserved.0,"aw",@nobits
	.weak		__nv_reservedSMEM_offset_0_alias
	.size		__nv_reservedSMEM_offset_0_alias, 0, 64
	.other		__nv_reservedSMEM_offset_0_alias,@"STO_CUDA_RESERVED_SHARED STV_DEFAULT"
__nv_reservedSMEM_offset_0_alias:
	.zero		0
	.zero		64


//--------------------- .nv.shared._Z26wmma_linear_if_kernel_halfILi256ELi120ELi256EEvPKfPK6__halfS1_PfS5_i --------------------------
	.section	.nv.shared._Z26wmma_linear_if_kernel_halfILi256ELi120ELi256EEvPKfPK6__halfS1_PfS5_i,"aw",@nobits
	.sectionflags	@""
	.align	4
.nv.shared._Z26wmma_linear_if_kernel_halfILi256ELi120ELi256EEvPKfPK6__halfS1_PfS5_i:
	.zero		2560


//--------------------- .nv.shared._Z28linear_accumulate_fc3_kernelPKfS0_S0_Pfi --------------------------
	.section	.nv.shared._Z28linear_accumulate_fc3_kernelPKfS0_S0_Pfi,"aw",@nobits
	.sectionflags	@""
	.align	4
.nv.shared._Z28linear_accumulate_fc3_kernelPKfS0_S0_Pfi:
	.zero		1360


//--------------------- .nv.shared._Z25fused_conv_if_kernel2_ptxPKfS0_S0_PfS1_i --------------------------
	.section	.nv.shared._Z25fused_conv_if_kernel2_ptxPKfS0_S0_PfS1_i,"aw",@nobits
	.sectionflags	@""
	.align	4
.nv.shared._Z25fused_conv_if_kernel2_ptxPKfS0_S0_PfS1_i:
	.zero		11840


//--------------------- .nv.shared._Z25fused_conv_if_kernel1_ptxPKfS0_S0_PfS1_i --------------------------
	.section	.nv.shared._Z25fused_conv_if_kernel1_ptxPKfS0_S0_PfS1_i,"aw",@nobits
	.sectionflags	@""
	.align	4
.nv.shared._Z25fused_conv_if_kernel1_ptxPKfS0_S0_PfS1_i:
	.zero		1648


//--------------------- .nv.constant0._Z26wmma_linear_if_kernel_halfILi120ELi84ELi128EEvPKfPK6__halfS1_PfS5_i --------------------------
	.section	.nv.constant0._Z26wmma_linear_if_kernel_halfILi120ELi84ELi128EEvPKfPK6__halfS1_PfS5_i,"a",@progbits
	.sectionflags	@""
	.align	4
.nv.constant0._Z26wmma_linear_if_kernel_halfILi120ELi84ELi128EEvPKfPK6__halfS1_PfS5_i:
	.zero		940


//--------------------- .nv.constant0._Z26wmma_linear_if_kernel_halfILi256ELi120ELi256EEvPKfPK6__halfS1_PfS5_i --------------------------
	.section	.nv.constant0._Z26wmma_linear_if_kernel_halfILi256ELi120ELi256EEvPKfPK6__halfS1_PfS5_i,"a",@progbits
	.sectionflags	@""
	.align	4
.nv.constant0._Z26wmma_linear_if_kernel_halfILi256ELi120ELi256EEvPKfPK6__halfS1_PfS5_i:
	.zero		940


//--------------------- .nv.constant0._Z28linear_accumulate_fc3_kernelPKfS0_S0_Pfi --------------------------
	.section	.nv.constant0._Z28linear_accumulate_fc3_kernelPKfS0_S0_Pfi,"a",@progbits
	.sectionflags	@""
	.align	4
.nv.constant0._Z28linear_accumulate_fc3_kernelPKfS0_S0_Pfi:
	.zero		932


//--------------------- .nv.constant0._Z29convert_weights_padded_kernelPKfP6__halfiii --------------------------
	.section	.nv.constant0._Z29convert_weights_padded_kernelPKfP6__halfiii,"a",@progbits
	.sectionflags	@""
	.align	4
.nv.constant0._Z29convert_weights_padded_kernelPKfP6__halfiii:
	.zero		924


//--------------------- .nv.constant0._Z30convert_weights_to_half_kernelPKfP6__halfi --------------------------
	.section	.nv.constant0._Z30convert_weights_to_half_kernelPKfP6__halfi,"a",@progbits
	.sectionflags	@""
	.align	4
.nv.constant0._Z30convert_weights_to_half_kernelPKfP6__halfi:
	.zero		916


//--------------------- .nv.constant0._Z20maxpool2d_kernel_ptxPKfPfiiiiii --------------------------
	.section	.nv.constant0._Z20maxpool2d_kernel_ptxPKfPfiiiiii,"a",@progbits
	.sectionflags	@""
	.align	4
.nv.constant0._Z20maxpool2d_kernel_ptxPKfPfiiiiii:
	.zero		936


//--------------------- .nv.constant0._Z25fused_conv_if_kernel2_ptxPKfS0_S0_PfS1_i --------------------------
	.section	.nv.constant0._Z25fused_conv_if_kernel2_ptxPKfS0_S0_PfS1_i,"a",@progbits
	.sectionflags	@""
	.align	4
.nv.constant0._Z25fused_conv_if_kernel2_ptxPKfS0_S0_PfS1_i:
	.zero		940


//--------------------- .nv.constant0._Z25fused_conv_if_kernel1_ptxPKfS0_S0_PfS1_i --------------------------
	.section	.nv.constant0._Z25fused_conv_if_kernel1_ptxPKfS0_S0_PfS1_i,"a",@progbits
	.sectionflags	@""
	.align	4
.nv.constant0._Z25fused_conv_if_kernel1_ptxPKfS0_S0_PfS1_i:
	.zero		940


//--------------------- SYMBOLS --------------------------

	.type		.nv.reservedSmem.offset0,@object
	.size		.nv.reservedSmem.offset0,0x4
	.type		.nv.reservedSmem.cap,@object
	.size		.nv.reservedSmem.cap,0x4
